	.target	sm_80

	.elftype	@"ET_EXEC"


//--------------------- .note.nv.tkinfo           --------------------------
	.section	.note.nv.tkinfo,"",@"SHT_NOTE"
	.sectionflags	@"SHF_NOTE_NV_TKINFO"
	.tkinfo
        /*0018*/ 	.word	0x00000002
        /*0030*/ 	.string	""
        /*0030*/ 	.string	"ptxas"
        /*0030*/ 	.string	"Cuda compilation tools, release 13.0, V13.0.88"
        /*0030*/ 	.string	"Build cuda_13.0.r13.0/compiler.36424714_0"
        /*0030*/ 	.string	"-v  -suppress-debug-info  -lineinfo  -arch sm_80 "



//--------------------- .note.nv.cuinfo           --------------------------
	.section	.note.nv.cuinfo,"",@"SHT_NOTE"
	.sectionflags	@"SHF_NOTE_NV_CUINFO"
        /*0018*/ 	.short	0x0002
        /*001a*/ 	.short	0x0050
        /*001c*/ 	.short	0x0082
	.zero		2


//--------------------- .nv.info                  --------------------------
	.section	.nv.info,"",@"SHT_CUDA_INFO"
	.align	4


	//----- nvinfo : EIATTR_REGCOUNT
	.align		4
        /*0000*/ 	.byte	0x04, 0x2f
        /*0002*/ 	.short	(.L_2 - .L_1)
	.align		4
.L_1:
        /*0004*/ 	.word	index@(attn_fwd)
        /*0008*/ 	.word	0x000000ff


	//----- nvinfo : EIATTR_FRAME_SIZE
	.align		4
.L_2:
        /*000c*/ 	.byte	0x04, 0x11
        /*000e*/ 	.short	(.L_4 - .L_3)
	.align		4
.L_3:
        /*0010*/ 	.word	index@(attn_fwd)
        /*0014*/ 	.word	0x000003f8


	//----- nvinfo : EIATTR_MIN_STACK_SIZE
	.align		4
.L_4:
        /*0018*/ 	.byte	0x04, 0x12
        /*001a*/ 	.short	(.L_6 - .L_5)
	.align		4
.L_5:
        /*001c*/ 	.word	index@(attn_fwd)
        /*0020*/ 	.word	0x000003f8
.L_6:


//--------------------- .nv.info.attn_fwd         --------------------------
	.section	.nv.info.attn_fwd,"",@"SHT_CUDA_INFO"
	.sectionflags	@""
	.align	4


	//----- nvinfo : EIATTR_CUDA_API_VERSION
	.align		4
        /*0000*/ 	.byte	0x04, 0x37
        /*0002*/ 	.short	(.L_8 - .L_7)
.L_7:
        /*0004*/ 	.word	0x00000082


	//----- nvinfo : EIATTR_SW2861232_WAR
	.align		4
.L_8:
        /*0008*/ 	.byte	0x01, 0x35
	.zero		2


	//----- nvinfo : EIATTR_PARAM_CBANK
	.align		4
        /*000c*/ 	.byte	0x04, 0x0a
        /*000e*/ 	.short	(.L_10 - .L_9)
	.align		4
.L_9:
        /*0010*/ 	.word	index@(.nv.constant0.attn_fwd)
        /*0014*/ 	.short	0x0160
        /*0016*/ 	.short	0x0088


	//----- nvinfo : EIATTR_CBANK_PARAM_SIZE
	.align		4
.L_10:
        /*0018*/ 	.byte	0x03, 0x19
        /*001a*/ 	.short	0x0088


	//----- nvinfo : EIATTR_KPARAM_INFO
	.align		4
        /*001c*/ 	.byte	0x04, 0x17
        /*001e*/ 	.short	(.L_12 - .L_11)
.L_11:
        /*0020*/ 	.word	0x00000000
        /*0024*/ 	.short	0x0019
        /*0026*/ 	.short	0x0080
        /*0028*/ 	.byte	0x00, 0xf4, 0x21, 0x00


	//----- nvinfo : EIATTR_KPARAM_INFO
	.align		4
.L_12:
        /*002c*/ 	.byte	0x04, 0x17
        /*002e*/ 	.short	(.L_14 - .L_13)
.L_13:
        /*0030*/ 	.word	0x00000000
        /*0034*/ 	.short	0x0018
        /*0036*/ 	.short	0x0078
        /*0038*/ 	.byte	0x00, 0xf4, 0x21, 0x00


	//----- nvinfo : EIATTR_KPARAM_INFO
	.align		4
.L_14:
        /*003c*/ 	.byte	0x04, 0x17
        /*003e*/ 	.short	(.L_16 - .L_15)
.L_15:
        /*0040*/ 	.word	0x00000000
        /*0044*/ 	.short	0x0017
        /*0046*/ 	.short	0x0070
        /*0048*/ 	.byte	0x00, 0xf0, 0x11, 0x00


	//----- nvinfo : EIATTR_KPARAM_INFO
	.align		4
.L_16:
        /*004c*/ 	.byte	0x04, 0x17
        /*004e*/ 	.short	(.L_18 - .L_17)
.L_17:
        /*0050*/ 	.word	0x00000000
        /*0054*/ 	.short	0x0016
        /*0056*/ 	.short	0x006c
        /*0058*/ 	.byte	0x00, 0xf0, 0x11, 0x00


	//----- nvinfo : EIATTR_KPARAM_INFO
	.align		4
.L_18:
        /*005c*/ 	.byte	0x04, 0x17
        /*005e*/ 	.short	(.L_20 - .L_19)
.L_19:
        /*0060*/ 	.word	0x00000000
        /*0064*/ 	.short	0x0015
        /*0066*/ 	.short	0x0068
        /*0068*/ 	.byte	0x00, 0xf0, 0x11, 0x00


	//----- nvinfo : EIATTR_KPARAM_INFO
	.align		4
.L_20:
        /*006c*/ 	.byte	0x04, 0x17
        /*006e*/ 	.short	(.L_22 - .L_21)
.L_21:
        /*0070*/ 	.word	0x00000000
        /*0074*/ 	.short	0x0014
        /*0076*/ 	.short	0x0064
        /*0078*/ 	.byte	0x00, 0xf0, 0x11, 0x00


	//----- nvinfo : EIATTR_KPARAM_INFO
	.align		4
.L_22:
        /*007c*/ 	.byte	0x04, 0x17
        /*007e*/ 	.short	(.L_24 - .L_23)
.L_23:
        /*0080*/ 	.word	0x00000000
        /*0084*/ 	.short	0x0013
        /*0086*/ 	.short	0x0060
        /*0088*/ 	.byte	0x00, 0xf0, 0x11, 0x00


	//----- nvinfo : EIATTR_KPARAM_INFO
	.align		4
.L_24:
        /*008c*/ 	.byte	0x04, 0x17
        /*008e*/ 	.short	(.L_26 - .L_25)
.L_25:
        /*0090*/ 	.word	0x00000000
        /*0094*/ 	.short	0x0012
        /*0096*/ 	.short	0x005c
        /*0098*/ 	.byte	0x00, 0xf0, 0x11, 0x00


	//----- nvinfo : EIATTR_KPARAM_INFO
	.align		4
.L_26:
        /*009c*/ 	.byte	0x04, 0x17
        /*009e*/ 	.short	(.L_28 - .L_27)
.L_27:
        /*00a0*/ 	.word	0x00000000
        /*00a4*/ 	.short	0x0011
        /*00a6*/ 	.short	0x0058
        /*00a8*/ 	.byte	0x00, 0xf0, 0x11, 0x00


	//----- nvinfo : EIATTR_KPARAM_INFO
	.align		4
.L_28:
        /*00ac*/ 	.byte	0x04, 0x17
        /*00ae*/ 	.short	(.L_30 - .L_29)
.L_29:
        /*00b0*/ 	.word	0x00000000
        /*00b4*/ 	.short	0x0010
        /*00b6*/ 	.short	0x0054
        /*00b8*/ 	.byte	0x00, 0xf0, 0x11, 0x00


	//----- nvinfo : EIATTR_KPARAM_INFO
	.align		4
.L_30:
        /*00bc*/ 	.byte	0x04, 0x17
        /*00be*/ 	.short	(.L_32 - .L_31)
.L_31:
        /*00c0*/ 	.word	0x00000000
        /*00c4*/ 	.short	0x000f
        /*00c6*/ 	.short	0x0050
        /*00c8*/ 	.byte	0x00, 0xf0, 0x11, 0x00


	//----- nvinfo : EIATTR_KPARAM_INFO
	.align		4
.L_32:
        /*00cc*/ 	.byte	0x04, 0x17
        /*00ce*/ 	.short	(.L_34 - .L_33)
.L_33:
        /*00d0*/ 	.word	0x00000000
        /*00d4*/ 	.short	0x000e
        /*00d6*/ 	.short	0x004c
        /*00d8*/ 	.byte	0x00, 0xf0, 0x11, 0x00


	//----- nvinfo : EIATTR_KPARAM_INFO
	.align		4
.L_34:
        /*00dc*/ 	.byte	0x04, 0x17
        /*00de*/ 	.short	(.L_36 - .L_35)
.L_35:
        /*00e0*/ 	.word	0x00000000
        /*00e4*/ 	.short	0x000d
        /*00e6*/ 	.short	0x0048
        /*00e8*/ 	.byte	0x00, 0xf0, 0x11, 0x00


	//----- nvinfo : EIATTR_KPARAM_INFO
	.align		4
.L_36:
        /*00ec*/ 	.byte	0x04, 0x17
        /*00ee*/ 	.short	(.L_38 - .L_37)
.L_37:
        /*00f0*/ 	.word	0x00000000
        /*00f4*/ 	.short	0x000c
        /*00f6*/ 	.short	0x0044
        /*00f8*/ 	.byte	0x00, 0xf0, 0x11, 0x00


	//----- nvinfo : EIATTR_KPARAM_INFO
	.align		4
.L_38:
        /*00fc*/ 	.byte	0x04, 0x17
        /*00fe*/ 	.short	(.L_40 - .L_39)
.L_39:
        /*0100*/ 	.word	0x00000000
        /*0104*/ 	.short	0x000b
        /*0106*/ 	.short	0x0040
        /*0108*/ 	.byte	0x00, 0xf0, 0x11, 0x00


	//----- nvinfo : EIATTR_KPARAM_INFO
	.align		4
.L_40:
        /*010c*/ 	.byte	0x04, 0x17
        /*010e*/ 	.short	(.L_42 - .L_41)
.L_41:
        /*0110*/ 	.word	0x00000000
        /*0114*/ 	.short	0x000a
        /*0116*/ 	.short	0x003c
        /*0118*/ 	.byte	0x00, 0xf0, 0x11, 0x00


	//----- nvinfo : EIATTR_KPARAM_INFO
	.align		4
.L_42:
        /*011c*/ 	.byte	0x04, 0x17
        /*011e*/ 	.short	(.L_44 - .L_43)
.L_43:
        /*0120*/ 	.word	0x00000000
        /*0124*/ 	.short	0x0009
        /*0126*/ 	.short	0x0038
        /*0128*/ 	.byte	0x00, 0xf0, 0x11, 0x00


	//----- nvinfo : EIATTR_KPARAM_INFO
	.align		4
.L_44:
        /*012c*/ 	.byte	0x04, 0x17
        /*012e*/ 	.short	(.L_46 - .L_45)
.L_45:
        /*0130*/ 	.word	0x00000000
        /*0134*/ 	.short	0x0008
        /*0136*/ 	.short	0x0034
        /*0138*/ 	.byte	0x00, 0xf0, 0x11, 0x00


	//----- nvinfo : EIATTR_KPARAM_INFO
	.align		4
.L_46:
        /*013c*/ 	.byte	0x04, 0x17
        /*013e*/ 	.short	(.L_48 - .L_47)
.L_47:
        /*0140*/ 	.word	0x00000000
        /*0144*/ 	.short	0x0007
        /*0146*/ 	.short	0x0030
        /*0148*/ 	.byte	0x00, 0xf0, 0x11, 0x00


	//----- nvinfo : EIATTR_KPARAM_INFO
	.align		4
.L_48:
        /*014c*/ 	.byte	0x04, 0x17
        /*014e*/ 	.short	(.L_50 - .L_49)
.L_49:
        /*0150*/ 	.word	0x00000000
        /*0154*/ 	.short	0x0006
        /*0156*/ 	.short	0x002c
        /*0158*/ 	.byte	0x00, 0xf0, 0x11, 0x00


	//----- nvinfo : EIATTR_KPARAM_INFO
	.align		4
.L_50:
        /*015c*/ 	.byte	0x04, 0x17
        /*015e*/ 	.short	(.L_52 - .L_51)
.L_51:
        /*0160*/ 	.word	0x00000000
        /*0164*/ 	.short	0x0005
        /*0166*/ 	.short	0x0028
        /*0168*/ 	.byte	0x00, 0xf0, 0x11, 0x00


	//----- nvinfo : EIATTR_KPARAM_INFO
	.align		4
.L_52:
        /*016c*/ 	.byte	0x04, 0x17
        /*016e*/ 	.short	(.L_54 - .L_53)
.L_53:
        /*0170*/ 	.word	0x00000000
        /*0174*/ 	.short	0x0004
        /*0176*/ 	.short	0x0020
        /*0178*/ 	.byte	0x00, 0xf4, 0x21, 0x00


	//----- nvinfo : EIATTR_KPARAM_INFO
	.align		4
.L_54:
        /*017c*/ 	.byte	0x04, 0x17
        /*017e*/ 	.short	(.L_56 - .L_55)
.L_55:
        /*0180*/ 	.word	0x00000000
        /*0184*/ 	.short	0x0003
        /*0186*/ 	.short	0x0018
        /*0188*/ 	.byte	0x00, 0xf4, 0x21, 0x00


	//----- nvinfo : EIATTR_KPARAM_INFO
	.align		4
.L_56:
        /*018c*/ 	.byte	0x04, 0x17
        /*018e*/ 	.short	(.L_58 - .L_57)
.L_57:
        /*0190*/ 	.word	0x00000000
        /*0194*/ 	.short	0x0002
        /*0196*/ 	.short	0x0010
        /*0198*/ 	.byte	0x00, 0xf4, 0x21, 0x00


	//----- nvinfo : EIATTR_KPARAM_INFO
	.align		4
.L_58:
        /*019c*/ 	.byte	0x04, 0x17
        /*019e*/ 	.short	(.L_60 - .L_59)
.L_59:
        /*01a0*/ 	.word	0x00000000
        /*01a4*/ 	.short	0x0001
        /*01a6*/ 	.short	0x0008
        /*01a8*/ 	.byte	0x00, 0xf4, 0x21, 0x00


	//----- nvinfo : EIATTR_KPARAM_INFO
	.align		4
.L_60:
        /*01ac*/ 	.byte	0x04, 0x17
        /*01ae*/ 	.short	(.L_62 - .L_61)
.L_61:
        /*01b0*/ 	.word	0x00000000
        /*01b4*/ 	.short	0x0000
        /*01b6*/ 	.short	0x0000
        /*01b8*/ 	.byte	0x00, 0xf4, 0x21, 0x00


	//----- nvinfo : EIATTR_MAXREG_COUNT
	.align		4
.L_62:
        /*01bc*/ 	.byte	0x03, 0x1b
        /*01be*/ 	.short	0x00ff


	//----- nvinfo : EIATTR_NUM_BARRIERS
	.align		4
        /*01c0*/ 	.byte	0x02, 0x4c
        /*01c2*/ 	.byte	0x01
	.zero		1


	//----- nvinfo : EIATTR_ANNOTATIONS
	.align		4
        /*01c4*/ 	.byte	0x04, 0x55
        /*01c6*/ 	.short	(.L_64 - .L_63)


	//   ....[0]....
.L_63:
        /*01c8*/ 	.word	0x00000001
        /*01cc*/ 	.byte	0xd0, 0x00, 0x00, 0x00, 0x01, 0x00, 0x00, 0x00, 0xe0, 0x34, 0x00, 0x00, 0x01, 0x00, 0x00, 0x00
        /* <DEDUP_REMOVED lines=124> */
        /*099c*/ 	.byte	0xf0, 0x83, 0x00, 0x00, 0x01, 0x00, 0x00, 0x00, 0x30, 0xf3, 0x00, 0x00


	//----- nvinfo : EIATTR_MERCURY_ISA_VERSION
	.align		4
.L_64:
        /*09a8*/ 	.byte	0x03, 0x5f
        /*09aa*/ 	.short	0x0000


	//----- nvinfo : EIATTR_COOP_GROUP_MASK_REGIDS
	.align		4
        /*09ac*/ 	.byte	0x04, 0x29
        /*09ae*/ 	.short	(.L_66 - .L_65)


	//   ....[0]....
.L_65:
        /*09b0*/ 	.word	0xffffffff


	//   ....[1]....
        /*09b4*/ 	.word	0xffffffff


	//   ....[2]....
        /*09b8*/ 	.word	0xffffffff


	//   ....[3]....
        /*09bc*/ 	.word	0xffffffff


	//   ....[4]....
        /*09c0*/ 	.word	0xffffffff


	//   ....[5]....
        /*09c4*/ 	.word	0xffffffff


	//   ....[6]....
        /*09c8*/ 	.word	0xffffffff


	//   ....[7]....
        /*09cc*/ 	.word	0xffffffff


	//   ....[8]....
        /*09d0*/ 	.word	0xffffffff


	//   ....[9]....
        /*09d4*/ 	.word	0xffffffff


	//   ....[10]....
        /*09d8*/ 	.word	0xffffffff


	//   ....[11]....
        /*09dc*/ 	.word	0xffffffff


	//   ....[12]....
        /*09e0*/ 	.word	0xffffffff


	//   ....[13]....
        /*09e4*/ 	.word	0xffffffff


	//   ....[14]....
        /*09e8*/ 	.word	0xffffffff


	//   ....[15]....
        /*09ec*/ 	.word	0xffffffff


	//   ....[16]....
        /*09f0*/ 	.word	0xffffffff


	//   ....[17]....
        /*09f4*/ 	.word	0xffffffff


	//   ....[18]....
        /*09f8*/ 	.word	0xffffffff


	//   ....[19]....
        /*09fc*/ 	.word	0xffffffff


	//   ....[20]....
        /*0a00*/ 	.word	0xffffffff


	//   ....[21]....
        /*0a04*/ 	.word	0xffffffff


	//   ....[22]....
        /*0a08*/ 	.word	0xffffffff


	//   ....[23]....
        /*0a0c*/ 	.word	0xffffffff


	//   ....[24]....
        /*0a10*/ 	.word	0xffffffff


	//   ....[25]....
        /*0a14*/ 	.word	0xffffffff


	//   ....[26]....
        /*0a18*/ 	.word	0xffffffff


	//   ....[27]....
        /*0a1c*/ 	.word	0xffffffff


	//   ....[28]....
        /*0a20*/ 	.word	0xffffffff


	//   ....[29]....
        /*0a24*/ 	.word	0xffffffff


	//   ....[30]....
        /*0a28*/ 	.word	0xffffffff


	//   ....[31]....
        /*0a2c*/ 	.word	0xffffffff


	//   ....[32]....
        /*0a30*/ 	.word	0xffffffff


	//   ....[33]....
        /*0a34*/ 	.word	0xffffffff


	//   ....[34]....
        /*0a38*/ 	.word	0xffffffff


	//   ....[35]....
        /*0a3c*/ 	.word	0xffffffff


	//   ....[36]....
        /*0a40*/ 	.word	0xffffffff


	//   ....[37]....
        /*0a44*/ 	.word	0xffffffff


	//   ....[38]....
        /*0a48*/ 	.word	0xffffffff


	//   ....[39]....
        /*0a4c*/ 	.word	0xffffffff


	//----- nvinfo : EIATTR_COOP_GROUP_INSTR_OFFSETS
	.align		4
.L_66:
        /*0a50*/ 	.byte	0x04, 0x28
        /*0a52*/ 	.short	(.L_68 - .L_67)


	//   ....[0]....
.L_67:
        /*0a54*/ 	.word	0x00006db0


	//   ....[1]....
        /*0a58*/ 	.word	0x00006dc0


	//   ....[2]....
        /*0a5c*/ 	.word	0x00006dd0


	//   ....[3]....
        /*0a60*/ 	.word	0x00006de0


	//   ....[4]....
        /*0a64*/ 	.word	0x00006df0


	//   ....[5]....
        /*0a68*/ 	.word	0x00006e00


	//   ....[6]....
        /*0a6c*/ 	.word	0x00006e10


	//   ....[7]....
        /*0a70*/ 	.word	0x00006e20


	//   ....[8]....
        /*0a74*/ 	.word	0x00006eb0


	//   ....[9]....
        /*0a78*/ 	.word	0x00006ec0


	//   ....[10]....
        /*0a7c*/ 	.word	0x00006ed0


	//   ....[11]....
        /*0a80*/ 	.word	0x00006ee0


	//   ....[12]....
        /*0a84*/ 	.word	0x00006ef0


	//   ....[13]....
        /*0a88*/ 	.word	0x00006f00


	//   ....[14]....
        /*0a8c*/ 	.word	0x00006f10


	//   ....[15]....
        /*0a90*/ 	.word	0x00006f20


	//   ....[16]....
        /*0a94*/ 	.word	0x000070c0


	//   ....[17]....
        /*0a98*/ 	.word	0x000070d0


	//   ....[18]....
        /*0a9c*/ 	.word	0x00007100


	//   ....[19]....
        /*0aa0*/ 	.word	0x00007110


	//   ....[20]....
        /*0aa4*/ 	.word	0x000075f0


	//   ....[21]....
        /*0aa8*/ 	.word	0x00007600


	//   ....[22]....
        /*0aac*/ 	.word	0x00007610


	//   ....[23]....
        /*0ab0*/ 	.word	0x00007620


	//   ....[24]....
        /*0ab4*/ 	.word	0x00007630


	//   ....[25]....
        /*0ab8*/ 	.word	0x00007640


	//   ....[26]....
        /*0abc*/ 	.word	0x00007650


	//   ....[27]....
        /*0ac0*/ 	.word	0x00007660


	//   ....[28]....
        /*0ac4*/ 	.word	0x000076f0


	//   ....[29]....
        /*0ac8*/ 	.word	0x00007700


	//   ....[30]....
        /*0acc*/ 	.word	0x00007710


	//   ....[31]....
        /*0ad0*/ 	.word	0x00007720


	//   ....[32]....
        /*0ad4*/ 	.word	0x00007730


	//   ....[33]....
        /*0ad8*/ 	.word	0x00007740


	//   ....[34]....
        /*0adc*/ 	.word	0x00007750


	//   ....[35]....
        /*0ae0*/ 	.word	0x00007760


	//   ....[36]....
        /*0ae4*/ 	.word	0x00007930


	//   ....[37]....
        /*0ae8*/ 	.word	0x00007940


	//   ....[38]....
        /*0aec*/ 	.word	0x00007970


	//   ....[39]....
        /*0af0*/ 	.word	0x00007980


	//----- nvinfo : EIATTR_EXIT_INSTR_OFFSETS
	.align		4
.L_68:
        /*0af4*/ 	.byte	0x04, 0x1c
        /*0af6*/ 	.short	(.L_70 - .L_69)


	//   ....[0]....
.L_69:
        /*0af8*/ 	.word	0x0000f320


	//   ....[1]....
        /*0afc*/ 	.word	0x0000f3e0


	//----- nvinfo : EIATTR_REQNTID
	.align		4
.L_70:
        /*0b00*/ 	.byte	0x04, 0x10
        /*0b02*/ 	.short	(.L_72 - .L_71)
.L_71:
        /*0b04*/ 	.word	0x00000080
        /*0b08*/ 	.word	0x00000001
        /*0b0c*/ 	.word	0x00000001
.L_72:


//--------------------- .nv.callgraph             --------------------------
	.section	.nv.callgraph,"",@"SHT_CUDA_CALLGRAPH"
	.align	4
	.sectionentsize	8
	.align		4
        /*0000*/ 	.word	0x00000000
	.align		4
        /*0004*/ 	.word	0xffffffff
	.align		4
        /*0008*/ 	.word	0x00000000
	.align		4
        /*000c*/ 	.word	0xfffffffe
	.align		4
        /*0010*/ 	.word	0x00000000
	.align		4
        /*0014*/ 	.word	0xfffffffd
	.align		4
        /*0018*/ 	.word	0x00000000
	.align		4
        /*001c*/ 	.word	0xfffffffc


//--------------------- .nv.rel.action            --------------------------
	.section	.nv.rel.action,"",@"SHT_CUDA_RELOCINFO"
	.align	8
	.sectionentsize	8
        /*0000*/ 	.byte	0x73, 0x00, 0x00, 0x00, 0x00, 0x00, 0x00, 0x00, 0x00, 0x00, 0x00, 0x11, 0x25, 0x00, 0x05, 0x36


//--------------------- .nv.constant4             --------------------------
	.section	.nv.constant4,"a",@progbits
	.align	8
	.align		8
.nv.constant4:
        /*0000*/ 	.dword	_$_str


//--------------------- .nv.constant0.attn_fwd    --------------------------
	.section	.nv.constant0.attn_fwd,"a",@progbits
	.sectionflags	@""
	.align	4
.nv.constant0.attn_fwd:
	.zero		488


//--------------------- .text.attn_fwd            --------------------------
	.section	.text.attn_fwd,"ax",@progbits
	.sectioninfo	@"SHI_REGISTERS=255"
	.align	128
        .global         attn_fwd
        .type           attn_fwd,@function
        .size           attn_fwd,(.L_x_3 - attn_fwd)
        .other          attn_fwd,@"STO_CUDA_ENTRY STV_DEFAULT"
attn_fwd:
.text.attn_fwd:
[----:B------:R-:W-:-:S03]  /*0000*/  MOV R1, c[0x0][0x28] ;  /* 0x00000a0000017a02 */ /* 0x000fc60000000f00 */
[----:B------:R-:W0:Y:S01]  /*0010*/  S2R R170, SR_TID.X ;  /* 0x0000000000aa7919 */ /* 0x000e220000002100 */
[----:B------:R-:W-:Y:S01]  /*0020*/  IADD3 R1, R1, -0x3f8, RZ ;  /* 0xfffffc0801017810 */ /* 0x000fe20007ffe0ff */
[----:B------:R-:W-:Y:S01]  /*0030*/  ULDC.64 UR4, c[0x0][0x118] ;  /* 0x0000460000047ab9 */ /* 0x000fe20000000a00 */
[----:B------:R-:W-:Y:S01]  /*0040*/  MOV R12, c[0x0][0x198] ;  /* 0x00006600000c7a02 */ /* 0x000fe20000000f00 */
[----:B------:R-:W1:Y:S04]  /*0050*/  S2R R3, SR_CTAID.X ;  /* 0x0000000000037919 */ /* 0x000e680000002500 */
[----:B------:R-:W2:Y:S01]  /*0060*/  S2R R177, SR_CTAID.Y ;  /* 0x0000000000b17919 */ /* 0x000ea20000002600 */
[----:B0-----:R-:W-:Y:S02]  /*0070*/  LOP3.LUT R0, R170, 0x3f, RZ, 0xc0, !PT ;  /* 0x0000003faa007812 */ /* 0x001fe400078ec0ff */
[----:B------:R-:W-:-:S03]  /*0080*/  SHF.R.U32.HI R4, RZ, 0x6, R170 ;  /* 0x00000006ff047819 */ /* 0x000fc600000116aa */
[----:B-1----:R-:W-:Y:S01]  /*0090*/  IMAD R5, R3, 0x40, R0 ;  /* 0x0000004003057824 */ /* 0x002fe200078e0200 */
[----:B------:R-:W-:Y:S01]  /*00a0*/  SGXT.U32 R6, R4, 0x1 ;  /* 0x000000010406781a */ /* 0x000fe20000000000 */
[----:B--2---:R-:W-:Y:S02]  /*00b0*/  IMAD R2, R177, c[0x0][0x190], RZ ;  /* 0x00006400b1027a24 */ /* 0x004fe400078e02ff */
[----:B------:R-:W-:Y:S01]  /*00c0*/  IMAD R3, R5, c[0x0][0x194], RZ ;  /* 0x0000650005037a24 */ /* 0x000fe200078e02ff */
[----:B------:R0:W-:Y:S01]  /*00d0*/  STL [R1+0x1f8], R5 ;  /* 0x0001f80501007387 */ /* 0x0001e20000100800 */
[----:B------:R-:W-:Y:S02]  /*00e0*/  IMAD.SHL.U32 R4, R2, 0x2, RZ ;  /* 0x0000000202047824 */ /* 0x000fe400078e00ff */
[----:B------:R-:W-:Y:S02]  /*00f0*/  IMAD R7, R6, c[0x0][0x198], RZ ;  /* 0x0000660006077a24 */ /* 0x000fe400078e02ff */
[----:B------:R-:W-:Y:S01]  /*0100*/  IMAD.HI R2, R2, 0x2, RZ ;  /* 0x0000000202027827 */ /* 0x000fe200078e02ff */
[----:B0-----:R-:W-:-:S03]  /*0110*/  SHF.L.U32 R5, R3, 0x1, RZ ;  /* 0x0000000103057819 */ /* 0x001fc600000006ff */
[----:B------:R-:W-:Y:S01]  /*0120*/  IMAD.HI R3, R3, 0x2, RZ ;  /* 0x0000000203037827 */ /* 0x000fe200078e02ff */
[----:B------:R-:W-:-:S03]  /*0130*/  IADD3 R4, P0, P1, R5, c[0x0][0x160], R4 ;  /* 0x0000580005047a10 */ /* 0x000fc6000791e004 */
[C---:B------:R-:W-:Y:S01]  /*0140*/  IMAD R5, R12.reuse, 0x2, R7 ;  /* 0x000000020c057824 */ /* 0x040fe200078e0207 */
[----:B------:R-:W-:Y:S02]  /*0150*/  IADD3.X R2, R3, c[0x0][0x164], R2, P0, P1 ;  /* 0x0000590003027a10 */ /* 0x000fe400007e2402 */
[C---:B------:R-:W-:Y:S02]  /*0160*/  LEA R8, P0, R7.reuse, R4, 0x1 ;  /* 0x0000000407087211 */ /* 0x040fe400078008ff */
[C---:B------:R-:W-:Y:S02]  /*0170*/  LEA R13, R12.reuse, R5, 0x1 ;  /* 0x000000050c0d7211 */ /* 0x040fe400078e08ff */
[----:B------:R-:W-:Y:S02]  /*0180*/  LEA.HI.X.SX32 R9, R7, R2, 0x1, P0 ;  /* 0x0000000207097211 */ /* 0x000fe400000f0eff */
[-C--:B------:R-:W-:Y:S01]  /*0190*/  LEA R14, P0, R13, R4.reuse, 0x1 ;  /* 0x000000040d0e7211 */ /* 0x080fe200078008ff */
[----:B------:R-:W-:Y:S01]  /*01a0*/  IMAD R7, R12, 0x2, R13 ;  /* 0x000000020c077824 */ /* 0x000fe200078e020d */
[----:B------:R-:W-:Y:S01]  /*01b0*/  LEA R10, P1, R5, R4, 0x1 ;  /* 0x00000004050a7211 */ /* 0x000fe200078208ff */
[----:B------:R0:W2:Y:S01]  /*01c0*/  LDG.E.U16 R3, [R8.64] ;  /* 0x0000000408037981 */ /* 0x0000a2000c1e1500 */
[----:B------:R-:W-:-:S02]  /*01d0*/  LEA.HI.X.SX32 R15, R13, R2, 0x1, P0 ;  /* 0x000000020d0f7211 */ /* 0x000fc400000f0eff */
[C---:B------:R-:W-:Y:S02]  /*01e0*/  LEA R13, R12.reuse, R7, 0x1 ;  /* 0x000000070c0d7211 */ /* 0x040fe400078e08ff */
[----:B------:R-:W-:Y:S02]  /*01f0*/  LEA.HI.X.SX32 R11, R5, R2, 0x1, P1 ;  /* 0x00000002050b7211 */ /* 0x000fe400008f0eff */
[-C--:B------:R-:W-:Y:S01]  /*0200*/  LEA R16, P0, R7, R4.reuse, 0x1 ;  /* 0x0000000407107211 */ /* 0x080fe200078008ff */
[----:B------:R-:W-:Y:S01]  /*0210*/  IMAD R21, R12, 0x2, R13 ;  /* 0x000000020c157824 */ /* 0x000fe200078e020d */
[----:B------:R-:W-:Y:S01]  /*0220*/  LEA R18, P1, R13, R4, 0x1 ;  /* 0x000000040d127211 */ /* 0x000fe200078208ff */
[----:B------:R1:W3:Y:S01]  /*0230*/  LDG.E.U16 R6, [R10.64] ;  /* 0x000000040a067981 */ /* 0x0002e2000c1e1500 */
[-C--:B------:R-:W-:Y:S02]  /*0240*/  LEA.HI.X.SX32 R17, R7, R2.reuse, 0x1, P0 ;  /* 0x0000000207117211 */ /* 0x080fe400000f0eff */
[----:B------:R-:W-:Y:S01]  /*0250*/  LEA.HI.X.SX32 R19, R13, R2, 0x1, P1 ;  /* 0x000000020d137211 */ /* 0x000fe200008f0eff */
[----:B------:R4:W5:Y:S01]  /*0260*/  LDG.E.U16 R5, [R14.64] ;  /* 0x000000040e057981 */ /* 0x000962000c1e1500 */
[----:B------:R-:W-:-:S02]  /*0270*/  LEA R20, P0, R21, R4, 0x1 ;  /* 0x0000000415147211 */ /* 0x000fc400078008ff */
[C---:B------:R-:W-:Y:S01]  /*0280*/  LEA R13, R12.reuse, R21, 0x1 ;  /* 0x000000150c0d7211 */ /* 0x040fe200078e08ff */
[----:B------:R4:W2:Y:S01]  /*0290*/  LDG.E.U16 R7, [R16.64] ;  /* 0x0000000410077981 */ /* 0x0008a2000c1e1500 */
[----:B------:R-:W-:Y:S02]  /*02a0*/  LEA.HI.X.SX32 R21, R21, R2, 0x1, P0 ;  /* 0x0000000215157211 */ /* 0x000fe400000f0eff */
[C---:B------:R-:W-:Y:S01]  /*02b0*/  LEA R22, P0, R13.reuse, R4, 0x1 ;  /* 0x000000040d167211 */ /* 0x040fe200078008ff */
[C---:B-1----:R-:W-:Y:S01]  /*02c0*/  IMAD R11, R12.reuse, 0x2, R13 ;  /* 0x000000020c0b7824 */ /* 0x042fe200078e020d */
[----:B0-----:R0:W2:Y:S02]  /*02d0*/  LDG.E.U16 R9, [R18.64] ;  /* 0x0000000412097981 */ /* 0x0010a4000c1e1500 */
[----:B------:R-:W-:Y:S02]  /*02e0*/  LEA.HI.X.SX32 R23, R13, R2, 0x1, P0 ;  /* 0x000000020d177211 */ /* 0x000fe400000f0eff */
[----:B------:R-:W-:Y:S01]  /*02f0*/  LEA R13, R12, R11, 0x1 ;  /* 0x0000000b0c0d7211 */ /* 0x000fe200078e08ff */
[----:B------:R1:W2:Y:S01]  /*0300*/  LDG.E.U16 R8, [R20.64] ;  /* 0x0000000414087981 */ /* 0x0002a2000c1e1500 */
[----:B------:R-:W-:-:S03]  /*0310*/  LEA R24, P0, R11, R4, 0x1 ;  /* 0x000000040b187211 */ /* 0x000fc600078008ff */
[C---:B----4-:R-:W-:Y:S01]  /*0320*/  IMAD R15, R12.reuse, 0x2, R13 ;  /* 0x000000020c0f7824 */ /* 0x050fe200078e020d */
[----:B------:R-:W-:Y:S01]  /*0330*/  LEA.HI.X.SX32 R25, R11, R2, 0x1, P0 ;  /* 0x000000020b197211 */ /* 0x000fe200000f0eff */
[----:B------:R4:W2:Y:S03]  /*0340*/  LDG.E.U16 R10, [R22.64] ;  /* 0x00000004160a7981 */ /* 0x0008a6000c1e1500 */
[C---:B------:R-:W-:Y:S01]  /*0350*/  LEA R28, P0, R15.reuse, R4, 0x1 ;  /* 0x000000040f1c7211 */ /* 0x040fe200078008ff */
[----:B------:R1:W2:Y:S01]  /*0360*/  LDG.E.U16 R11, [R24.64] ;  /* 0x00000004180b7981 */ /* 0x0002a2000c1e1500 */
[C---:B------:R-:W-:Y:S02]  /*0370*/  LEA R17, R12.reuse, R15, 0x1 ;  /* 0x0000000f0c117211 */ /* 0x040fe400078e08ff */
[----:B------:R-:W-:Y:S02]  /*0380*/  LEA.HI.X.SX32 R29, R15, R2, 0x1, P0 ;  /* 0x000000020f1d7211 */ /* 0x000fe400000f0eff */
[-C--:B0-----:R-:W-:Y:S01]  /*0390*/  LEA R18, P0, R17, R4.reuse, 0x1 ;  /* 0x0000000411127211 */ /* 0x081fe200078008ff */
[----:B------:R-:W-:Y:S01]  /*03a0*/  IMAD R15, R12, 0x2, R17 ;  /* 0x000000020c0f7824 */ /* 0x000fe200078e0211 */
[----:B------:R-:W-:Y:S01]  /*03b0*/  LEA R26, P1, R13, R4, 0x1 ;  /* 0x000000040d1a7211 */ /* 0x000fe200078208ff */
[----:B------:R0:W2:Y:S01]  /*03c0*/  LDG.E.U16 R14, [R28.64] ;  /* 0x000000041c0e7981 */ /* 0x0000a2000c1e1500 */
[----:B------:R-:W-:-:S02]  /*03d0*/  LEA.HI.X.SX32 R19, R17, R2, 0x1, P0 ;  /* 0x0000000211137211 */ /* 0x000fc400000f0eff */
[----:B------:R-:W-:Y:S02]  /*03e0*/  LEA R17, R12, R15, 0x1 ;  /* 0x0000000f0c117211 */ /* 0x000fe400078e08ff */
[----:B------:R-:W-:-:S03]  /*03f0*/  LEA.HI.X.SX32 R27, R13, R2, 0x1, P1 ;  /* 0x000000020d1b7211 */ /* 0x000fc600008f0eff */
[C---:B------:R-:W-:Y:S01]  /*0400*/  IMAD R31, R12.reuse, 0x2, R17 ;  /* 0x000000020c1f7824 */ /* 0x040fe200078e0211 */
[C---:B-1----:R-:W-:Y:S01]  /*0410*/  LEA R20, P0, R15.reuse, R4, 0x1 ;  /* 0x000000040f147211 */ /* 0x042fe200078008ff */
[----:B------:R1:W2:Y:S03]  /*0420*/  LDG.E.U16 R13, [R26.64] ;  /* 0x000000041a0d7981 */ /* 0x0002a6000c1e1500 */
[----:B------:R-:W-:Y:S02]  /*0430*/  LEA.HI.X.SX32 R21, R15, R2, 0x1, P0 ;  /* 0x000000020f157211 */ /* 0x000fe400000f0eff */
[----:B------:R-:W-:Y:S01]  /*0440*/  LEA R24, P0, R31, R4, 0x1 ;  /* 0x000000041f187211 */ /* 0x000fe200078008ff */
[----:B------:R4:W2:Y:S01]  /*0450*/  LDG.E.U16 R15, [R18.64] ;  /* 0x00000004120f7981 */ /* 0x0008a2000c1e1500 */
[----:B-1----:R-:W-:-:S03]  /*0460*/  LEA R27, R12, R31, 0x1 ;  /* 0x0000001f0c1b7211 */ /* 0x002fc600078e08ff */
[----:B------:R1:W2:Y:S02]  /*0470*/  LDG.E.U16 R16, [R20.64] ;  /* 0x0000000414107981 */ /* 0x0002a4000c1e1500 */
[C---:B0-----:R-:W-:Y:S01]  /*0480*/  IMAD R29, R12.reuse, 0x2, R27 ;  /* 0x000000020c1d7824 */ /* 0x041fe200078e021b */
[----:B------:R-:W-:Y:S02]  /*0490*/  LEA.HI.X.SX32 R25, R31, R2, 0x1, P0 ;  /* 0x000000021f197211 */ /* 0x000fe400000f0eff */
[C---:B----4-:R-:W-:Y:S02]  /*04a0*/  LEA R22, P1, R17.reuse, R4, 0x1 ;  /* 0x0000000411167211 */ /* 0x050fe400078208ff */
[C---:B------:R-:W-:Y:S01]  /*04b0*/  LEA R31, R12.reuse, R29, 0x1 ;  /* 0x0000001d0c1f7211 */ /* 0x040fe200078e08ff */
[----:B------:R0:W4:Y:S01]  /*04c0*/  LDG.E.U16 R18, [R24.64] ;  /* 0x0000000418127981 */ /* 0x000122000c1e1500 */
[----:B------:R-:W-:Y:S02]  /*04d0*/  LEA.HI.X.SX32 R23, R17, R2, 0x1, P1 ;  /* 0x0000000211177211 */ /* 0x000fe400008f0eff */
[----:B------:R-:W-:Y:S01]  /*04e0*/  LEA R26, P0, R27, R4, 0x1 ;  /* 0x000000041b1a7211 */ /* 0x000fe200078008ff */
[----:B------:R-:W-:-:S02]  /*04f0*/  IMAD R33, R12, 0x2, R31 ;  /* 0x000000020c217824 */ /* 0x000fc400078e021f */
[----:B------:R0:W2:Y:S01]  /*0500*/  LDG.E.U16 R17, [R22.64] ;  /* 0x0000000416117981 */ /* 0x0000a2000c1e1500 */
[----:B------:R-:W-:Y:S02]  /*0510*/  LEA.HI.X.SX32 R27, R27, R2, 0x1, P0 ;  /* 0x000000021b1b7211 */ /* 0x000fe400000f0eff */
[-C--:B------:R-:W-:Y:S02]  /*0520*/  LEA R28, P0, R29, R4.reuse, 0x1 ;  /* 0x000000041d1c7211 */ /* 0x080fe400078008ff */
[----:B------:R-:W-:Y:S01]  /*0530*/  LEA R30, P1, R31, R4, 0x1 ;  /* 0x000000041f1e7211 */ /* 0x000fe200078208ff */
[----:B------:R1:W2:Y:S01]  /*0540*/  LDG.E.U16 R19, [R26.64] ;  /* 0x000000041a137981 */ /* 0x0002a2000c1e1500 */
[C---:B0-----:R-:W-:Y:S02]  /*0550*/  LEA R23, R12.reuse, R33, 0x1 ;  /* 0x000000210c177211 */ /* 0x041fe400078e08ff */
[----:B------:R-:W-:Y:S02]  /*0560*/  LEA.HI.X.SX32 R29, R29, R2, 0x1, P0 ;  /* 0x000000021d1d7211 */ /* 0x000fe400000f0eff */
[----:B------:R-:W-:Y:S01]  /*0570*/  LEA R32, P0, R33, R4, 0x1 ;  /* 0x0000000421207211 */ /* 0x000fe200078008ff */
[----:B------:R-:W-:Y:S01]  /*0580*/  IMAD R25, R12, 0x2, R23 ;  /* 0x000000020c197824 */ /* 0x000fe200078e0217 */
[-C--:B------:R-:W-:Y:S01]  /*0590*/  LEA.HI.X.SX32 R31, R31, R2.reuse, 0x1, P1 ;  /* 0x000000021f1f7211 */ /* 0x080fe200008f0eff */
[----:B-1----:R0:W2:Y:S01]  /*05a0*/  LDG.E.U16 R20, [R28.64] ;  /* 0x000000041c147981 */ /* 0x0020a2000c1e1500 */
[----:B------:R-:W-:-:S02]  /*05b0*/  LEA.HI.X.SX32 R33, R33, R2, 0x1, P0 ;  /* 0x0000000221217211 */ /* 0x000fc400000f0eff */
[C---:B------:R-:W-:Y:S01]  /*05c0*/  LEA R34, P0, R23.reuse, R4, 0x1 ;  /* 0x0000000417227211 */ /* 0x040fe200078008ff */
[----:B------:R1:W2:Y:S01]  /*05d0*/  LDG.E.U16 R21, [R30.64] ;  /* 0x000000041e157981 */ /* 0x0002a2000c1e1500 */
[C---:B------:R-:W-:Y:S02]  /*05e0*/  LEA R39, R12.reuse, R25, 0x1 ;  /* 0x000000190c277211 */ /* 0x040fe400078e08ff */
[----:B------:R-:W-:Y:S01]  /*05f0*/  LEA.HI.X.SX32 R35, R23, R2, 0x1, P0 ;  /* 0x0000000217237211 */ /* 0x000fe200000f0eff */
[----:B------:R1:W2:Y:S01]  /*0600*/  LDG.E.U16 R22, [R32.64] ;  /* 0x0000000420167981 */ /* 0x0002a2000c1e1500 */
[-C--:B------:R-:W-:Y:S01]  /*0610*/  LEA R36, P0, R25, R4.reuse, 0x1 ;  /* 0x0000000419247211 */ /* 0x080fe200078008ff */
[----:B------:R-:W-:Y:S01]  /*0620*/  IMAD R27, R12, 0x2, R39 ;  /* 0x000000020c1b7824 */ /* 0x000fe200078e0227 */
[----:B------:R-:W-:Y:S01]  /*0630*/  LEA R38, P1, R39, R4, 0x1 ;  /* 0x0000000427267211 */ /* 0x000fe200078208ff */
[----:B------:R1:W2:Y:S01]  /*0640*/  LDG.E.U16 R23, [R34.64] ;  /* 0x0000000422177981 */ /* 0x0002a2000c1e1500 */
[----:B------:R-:W-:-:S02]  /*0650*/  LEA.HI.X.SX32 R37, R25, R2, 0x1, P0 ;  /* 0x0000000219257211 */ /* 0x000fc400000f0eff */
[C---:B------:R-:W-:Y:S02]  /*0660*/  LEA R40, P0, R27.reuse, R4, 0x1 ;  /* 0x000000041b287211 */ /* 0x040fe400078008ff */
[C---:B0-----:R-:W-:Y:S01]  /*0670*/  LEA R29, R12.reuse, R27, 0x1 ;  /* 0x0000001b0c1d7211 */ /* 0x041fe200078e08ff */
[----:B------:R0:W2:Y:S01]  /*0680*/  LDG.E.U16 R24, [R36.64] ;  /* 0x0000000424187981 */ /* 0x0000a2000c1e1500 */
[----:B------:R-:W-:Y:S02]  /*0690*/  LEA.HI.X.SX32 R41, R27, R2, 0x1, P0 ;  /* 0x000000021b297211 */ /* 0x000fe400000f0eff */
[----:B-1----:R-:W-:Y:S01]  /*06a0*/  LEA R30, P0, R29, R4, 0x1 ;  /* 0x000000041d1e7211 */ /* 0x002fe200078008ff */
[----:B------:R-:W-:Y:S01]  /*06b0*/  IMAD R27, R12, 0x2, R29 ;  /* 0x000000020c1b7824 */ /* 0x000fe200078e021d */
[-C--:B------:R-:W-:Y:S01]  /*06c0*/  LEA.HI.X.SX32 R39, R39, R2.reuse, 0x1, P1 ;  /* 0x0000000227277211 */ /* 0x080fe200008f0eff */
[----:B------:R1:W2:Y:S01]  /*06d0*/  LDG.E.U16 R26, [R40.64] ;  /* 0x00000004281a7981 */ /* 0x0002a2000c1e1500 */
[----:B------:R-:W-:-:S02]  /*06e0*/  LEA.HI.X.SX32 R31, R29, R2, 0x1, P0 ;  /* 0x000000021d1f7211 */ /* 0x000fc400000f0eff */
[C---:B------:R-:W-:Y:S01]  /*06f0*/  LEA R29, R12.reuse, R27, 0x1 ;  /* 0x0000001b0c1d7211 */ /* 0x040fe200078e08ff */
[----:B------:R0:W2:Y:S04]  /*0700*/  LDG.E.U16 R25, [R38.64] ;  /* 0x0000000426197981 */ /* 0x0000a8000c1e1500 */
[----:B------:R-:W-:Y:S01]  /*0710*/  IMAD R43, R12, 0x2, R29 ;  /* 0x000000020c2b7824 */ /* 0x000fe200078e021d */
[----:B------:R-:W-:-:S04]  /*0720*/  LEA R32, P0, R27, R4, 0x1 ;  /* 0x000000041b207211 */ /* 0x000fc800078008ff */
[C---:B0-----:R-:W-:Y:S02]  /*0730*/  LEA R39, R12.reuse, R43, 0x1 ;  /* 0x0000002b0c277211 */ /* 0x041fe400078e08ff */
[----:B------:R-:W-:Y:S02]  /*0740*/  LEA.HI.X.SX32 R33, R27, R2, 0x1, P0 ;  /* 0x000000021b217211 */ /* 0x000fe400000f0eff */
[-C--:B------:R-:W-:Y:S01]  /*0750*/  LEA R36, P0, R43, R4.reuse, 0x1 ;  /* 0x000000042b247211 */ /* 0x080fe200078008ff */
[C---:B-1----:R-:W-:Y:S01]  /*0760*/  IMAD R41, R12.reuse, 0x2, R39 ;  /* 0x000000020c297824 */ /* 0x042fe200078e0227 */
[----:B------:R-:W-:Y:S01]  /*0770*/  LEA R34, P1, R29, R4, 0x1 ;  /* 0x000000041d227211 */ /* 0x000fe200078208ff */
[----:B------:R0:W2:Y:S01]  /*0780*/  LDG.E.U16 R27, [R30.64] ;  /* 0x000000041e1b7981 */ /* 0x0000a2000c1e1500 */
[-C--:B------:R-:W-:Y:S02]  /*0790*/  LEA.HI.X.SX32 R37, R43, R2.reuse, 0x1, P0 ;  /* 0x000000022b257211 */ /* 0x080fe400000f0eff */
[----:B------:R-:W-:Y:S01]  /*07a0*/  LEA R43, R12, R41, 0x1 ;  /* 0x000000290c2b7211 */ /* 0x000fe200078e08ff */
[----:B------:R1:W2:Y:S01]  /*07b0*/  LDG.E.U16 R28, [R32.64] ;  /* 0x00000004201c7981 */ /* 0x0002a2000c1e1500 */
[----:B------:R-:W-:-:S02]  /*07c0*/  LEA.HI.X.SX32 R35, R29, R2, 0x1, P1 ;  /* 0x000000021d237211 */ /* 0x000fc400008f0eff */
[C---:B------:R-:W-:Y:S01]  /*07d0*/  LEA R38, P0, R39.reuse, R4, 0x1 ;  /* 0x0000000427267211 */ /* 0x040fe200078008ff */
[C---:B------:R-:W-:Y:S02]  /*07e0*/  IMAD R45, R12.reuse, 0x2, R43 ;  /* 0x000000020c2d7824 */ /* 0x040fe400078e022b */
[----:B------:R1:W2:Y:S01]  /*07f0*/  LDG.E.U16 R29, [R34.64] ;  /* 0x00000004221d7981 */ /* 0x0002a2000c1e1500 */
[----:B------:R-:W-:Y:S02]  /*0800*/  LEA.HI.X.SX32 R39, R39, R2, 0x1, P0 ;  /* 0x0000000227277211 */ /* 0x000fe400000f0eff */
[----:B------:R-:W-:Y:S01]  /*0810*/  LEA R40, P0, R41, R4, 0x1 ;  /* 0x0000000429287211 */ /* 0x000fe200078008ff */
[----:B0-----:R0:W2:Y:S01]  /*0820*/  LDG.E.U16 R30, [R36.64] ;  /* 0x00000004241e7981 */ /* 0x0010a2000c1e1500 */
[----:B-1----:R-:W-:-:S03]  /*0830*/  LEA R35, R12, R45, 0x1 ;  /* 0x0000002d0c237211 */ /* 0x002fc600078e08ff */
[----:B------:R1:W2:Y:S01]  /*0840*/  LDG.E.U16 R31, [R38.64] ;  /* 0x00000004261f7981 */ /* 0x0002a2000c1e1500 */
[----:B------:R-:W-:Y:S02]  /*0850*/  LEA.HI.X.SX32 R41, R41, R2, 0x1, P0 ;  /* 0x0000000229297211 */ /* 0x000fe400000f0eff */
[-C--:B------:R-:W-:Y:S01]  /*0860*/  LEA R44, P0, R45, R4.reuse, 0x1 ;  /* 0x000000042d2c7211 */ /* 0x080fe200078008ff */
[C---:B0-----:R-:W-:Y:S01]  /*0870*/  IMAD R37, R12.reuse, 0x2, R35 ;  /* 0x000000020c257824 */ /* 0x041fe200078e0223 */
[----:B------:R-:W-:Y:S01]  /*0880*/  LEA R42, P1, R43, R4, 0x1 ;  /* 0x000000042b2a7211 */ /* 0x000fe200078208ff */
[----:B------:R0:W2:Y:S01]  /*0890*/  LDG.E.U16 R32, [R40.64] ;  /* 0x0000000428207981 */ /* 0x0000a2000c1e1500 */
[----:B------:R-:W-:Y:S02]  /*08a0*/  LEA.HI.X.SX32 R45, R45, R2, 0x1, P0 ;  /* 0x000000022d2d7211 */ /* 0x000fe400000f0eff */
[C---:B------:R-:W-:Y:S02]  /*08b0*/  LEA R46, P0, R35.reuse, R4, 0x1 ;  /* 0x00000004232e7211 */ /* 0x040fe400078008ff */
[----:B------:R-:W-:Y:S01]  /*08c0*/  LEA R51, R12, R37, 0x1 ;  /* 0x000000250c337211 */ /* 0x000fe200078e08ff */
[----:B------:R0:W2:Y:S01]  /*08d0*/  LDG.E.U16 R34, [R44.64] ;  /* 0x000000042c227981 */ /* 0x0000a2000c1e1500 */
[----:B------:R-:W-:-:S02]  /*08e0*/  LEA.HI.X.SX32 R47, R35, R2, 0x1, P0 ;  /* 0x00000002232f7211 */ /* 0x000fc400000f0eff */
[----:B------:R-:W-:Y:S01]  /*08f0*/  LEA R48, P0, R37, R4, 0x1 ;  /* 0x0000000425307211 */ /* 0x000fe200078008ff */
[C---:B-1----:R-:W-:Y:S01]  /*0900*/  IMAD R39, R12.reuse, 0x2, R51 ;  /* 0x000000020c277824 */ /* 0x042fe200078e0233 */
[-C--:B------:R-:W-:Y:S01]  /*0910*/  LEA.HI.X.SX32 R43, R43, R2.reuse, 0x1, P1 ;  /* 0x000000022b2b7211 */ /* 0x080fe200008f0eff */
[----:B------:R1:W2:Y:S01]  /*0920*/  LDG.E.U16 R35, [R46.64] ;  /* 0x000000042e237981 */ /* 0x0002a2000c1e1500 */
[----:B------:R-:W-:Y:S02]  /*0930*/  LEA.HI.X.SX32 R49, R37, R2, 0x1, P0 ;  /* 0x0000000225317211 */ /* 0x000fe400000f0eff */
[C---:B------:R-:W-:Y:S01]  /*0940*/  LEA R52, P0, R39.reuse, R4, 0x1 ;  /* 0x0000000427347211 */ /* 0x040fe200078008ff */
[----:B------:R1:W2:Y:S01]  /*0950*/  LDG.E.U16 R33, [R42.64] ;  /* 0x000000042a217981 */ /* 0x0002a2000c1e1500 */
[C---:B0-----:R-:W-:Y:S02]  /*0960*/  LEA R41, R12.reuse, R39, 0x1 ;  /* 0x000000270c297211 */ /* 0x041fe400078e08ff */
[----:B------:R-:W-:Y:S01]  /*0970*/  LEA.HI.X.SX32 R53, R39, R2, 0x1, P0 ;  /* 0x0000000227357211 */ /* 0x000fe200000f0eff */
[----:B------:R0:W2:Y:S02]  /*0980*/  LDG.E.U16 R36, [R48.64] ;  /* 0x0000000430247981 */ /* 0x0000a4000c1e1500 */
[----:B------:R-:W-:Y:S01]  /*0990*/  IMAD R39, R12, 0x2, R41 ;  /* 0x000000020c277824 */ /* 0x000fe200078e0229 */
[-C--:B------:R-:W-:Y:S01]  /*09a0*/  LEA R50, P1, R51, R4.reuse, 0x1 ;  /* 0x0000000433327211 */ /* 0x080fe200078208ff */
[----:B------:R0:W2:Y:S01]  /*09b0*/  LDG.E.U16 R38, [R52.64] ;  /* 0x0000000434267981 */ /* 0x0000a2000c1e1500 */
[----:B-1----:R-:W-:-:S04]  /*09c0*/  LEA R42, P0, R41, R4, 0x1 ;  /* 0x00000004292a7211 */ /* 0x002fc800078008ff */
[----:B------:R-:W-:Y:S02]  /*09d0*/  LEA.HI.X.SX32 R43, R41, R2, 0x1, P0 ;  /* 0x00000002292b7211 */ /* 0x000fe400000f0eff */
[----:B------:R-:W-:-:S05]  /*09e0*/  LEA R41, R12, R39, 0x1 ;  /* 0x000000270c297211 */ /* 0x000fca00078e08ff */
[----:B------:R-:W-:Y:S01]  /*09f0*/  IMAD R55, R12, 0x2, R41 ;  /* 0x000000020c377824 */ /* 0x000fe200078e0229 */
[----:B------:R-:W-:-:S04]  /*0a00*/  LEA R44, P0, R39, R4, 0x1 ;  /* 0x00000004272c7211 */ /* 0x000fc800078008ff */
[C---:B------:R-:W-:Y:S02]  /*0a10*/  LEA R57, R12.reuse, R55, 0x1 ;  /* 0x000000370c397211 */ /* 0x040fe400078e08ff */
[-C--:B------:R-:W-:Y:S02]  /*0a20*/  LEA.HI.X.SX32 R51, R51, R2.reuse, 0x1, P1 ;  /* 0x0000000233337211 */ /* 0x080fe400008f0eff */
[----:B------:R-:W-:Y:S01]  /*0a30*/  LEA.HI.X.SX32 R45, R39, R2, 0x1, P0 ;  /* 0x00000002272d7211 */ /* 0x000fe200000f0eff */
[C---:B------:R-:W-:Y:S01]  /*0a40*/  IMAD R59, R12.reuse, 0x2, R57 ;  /* 0x000000020c3b7824 */ /* 0x040fe200078e0239 */
[C---:B0-----:R-:W-:Y:S01]  /*0a50*/  LEA R48, P0, R55.reuse, R4, 0x1 ;  /* 0x0000000437307211 */ /* 0x041fe200078008ff */
[----:B------:R0:W2:Y:S03]  /*0a60*/  LDG.E.U16 R37, [R50.64] ;  /* 0x0000000432257981 */ /* 0x0000a6000c1e1500 */
[----:B------:R-:W-:Y:S01]  /*0a70*/  LEA.HI.X.SX32 R49, R55, R2, 0x1, P0 ;  /* 0x0000000237317211 */ /* 0x000fe200000f0eff */
[----:B------:R1:W2:Y:S01]  /*0a80*/  LDG.E.U16 R39, [R42.64] ;  /* 0x000000042a277981 */ /* 0x0002a2000c1e1500 */
[----:B------:R-:W-:-:S03]  /*0a90*/  LEA R55, R12, R59, 0x1 ;  /* 0x0000003b0c377211 */ /* 0x000fc600078e08ff */
[----:B------:R1:W2:Y:S01]  /*0aa0*/  LDG.E.U16 R40, [R44.64] ;  /* 0x000000042c287981 */ /* 0x0002a2000c1e1500 */
[----:B0-----:R-:W-:-:S04]  /*0ab0*/  LEA R50, P0, R57, R4, 0x1 ;  /* 0x0000000439327211 */ /* 0x001fc800078008ff */
[----:B------:R-:W-:Y:S01]  /*0ac0*/  LEA.HI.X.SX32 R51, R57, R2, 0x1, P0 ;  /* 0x0000000239337211 */ /* 0x000fe200000f0eff */
[C---:B------:R-:W-:Y:S01]  /*0ad0*/  IMAD R57, R12.reuse, 0x2, R55 ;  /* 0x000000020c397824 */ /* 0x040fe200078e0237 */
[----:B-1----:R0:W2:Y:S04]  /*0ae0*/  LDG.E.U16 R42, [R48.64] ;  /* 0x00000004302a7981 */ /* 0x0020a8000c1e1500 */
[C---:B------:R-:W-:Y:S01]  /*0af0*/  LEA R61, R12.reuse, R57, 0x1 ;  /* 0x000000390c3d7211 */ /* 0x040fe200078e08ff */
[----:B------:R1:W2:Y:S04]  /*0b00*/  LDG.E.U16 R43, [R50.64] ;  /* 0x00000004322b7981 */ /* 0x0002a8000c1e1500 */
[----:B------:R-:W-:-:S05]  /*0b10*/  IMAD R63, R12, 0x2, R61 ;  /* 0x000000020c3f7824 */ /* 0x000fca00078e023d */
[----:B------:R-:W-:-:S05]  /*0b20*/  LEA R65, R12, R63, 0x1 ;  /* 0x0000003f0c417211 */ /* 0x000fca00078e08ff */
[----:B0-----:R-:W-:Y:S01]  /*0b30*/  IMAD R49, R12, 0x2, R65 ;  /* 0x000000020c317824 */ /* 0x001fe200078e0241 */
[----:B------:R-:W-:-:S04]  /*0b40*/  LEA R52, P0, R59, R4, 0x1 ;  /* 0x000000043b347211 */ /* 0x000fc800078008ff */
[----:B-1----:R-:W-:Y:S02]  /*0b50*/  LEA R51, R12, R49, 0x1 ;  /* 0x000000310c337211 */ /* 0x002fe400078e08ff */
[----:B------:R-:W-:-:S03]  /*0b60*/  LEA.HI.X.SX32 R53, R59, R2, 0x1, P0 ;  /* 0x000000023b357211 */ /* 0x000fc600000f0eff */
[C---:B------:R-:W-:Y:S02]  /*0b70*/  IMAD R67, R12.reuse, 0x2, R51 ;  /* 0x000000020c437824 */ /* 0x040fe400078e0233 */
[----:B------:R0:W2:Y:S03]  /*0b80*/  LDG.E.U16 R44, [R52.64] ;  /* 0x00000004342c7981 */ /* 0x0000a6000c1e1500 */
[----:B0-----:R-:W-:-:S05]  /*0b90*/  LEA R53, R12, R67, 0x1 ;  /* 0x000000430c357211 */ /* 0x001fca00078e08ff */
[----:B------:R-:W-:-:S05]  /*0ba0*/  IMAD R69, R12, 0x2, R53 ;  /* 0x000000020c457824 */ /* 0x000fca00078e0235 */
[C---:B------:R-:W-:Y:S02]  /*0bb0*/  LEA R71, R12.reuse, R69, 0x1 ;  /* 0x000000450c477211 */ /* 0x040fe400078e08ff */
[-C--:B------:R-:W-:Y:S02]  /*0bc0*/  LEA R46, P1, R41, R4.reuse, 0x1 ;  /* 0x00000004292e7211 */ /* 0x080fe400078208ff */
[----:B------:R-:W-:Y:S01]  /*0bd0*/  LEA R56, P0, R57, R4, 0x1 ;  /* 0x0000000439387211 */ /* 0x000fe200078008ff */
[----:B------:R-:W-:Y:S01]  /*0be0*/  IMAD R73, R12, 0x2, R71 ;  /* 0x000000020c497824 */ /* 0x000fe200078e0247 */
[-C--:B------:R-:W-:Y:S02]  /*0bf0*/  LEA.HI.X.SX32 R47, R41, R2.reuse, 0x1, P1 ;  /* 0x00000002292f7211 */ /* 0x080fe400008f0eff */
[----:B------:R-:W-:Y:S02]  /*0c00*/  LEA.HI.X.SX32 R57, R57, R2, 0x1, P0 ;  /* 0x0000000239397211 */ /* 0x000fe400000f0eff */
[-C--:B------:R-:W-:Y:S01]  /*0c10*/  LEA R54, P1, R55, R4.reuse, 0x1 ;  /* 0x0000000437367211 */ /* 0x080fe200078208ff */
[----:B------:R0:W2:Y:S01]  /*0c20*/  LDG.E.U16 R41, [R46.64] ;  /* 0x000000042e297981 */ /* 0x0000a2000c1e1500 */
[----:B------:R-:W-:-:S02]  /*0c30*/  LEA R58, P0, R61, R4, 0x1 ;  /* 0x000000043d3a7211 */ /* 0x000fc400078008ff */
[C---:B------:R-:W-:Y:S02]  /*0c40*/  LEA R75, R12.reuse, R73, 0x1 ;  /* 0x000000490c4b7211 */ /* 0x040fe400078e08ff */
[-C--:B------:R-:W-:Y:S02]  /*0c50*/  LEA.HI.X.SX32 R55, R55, R2.reuse, 0x1, P1 ;  /* 0x0000000237377211 */ /* 0x080fe400008f0eff */
[----:B------:R-:W-:Y:S01]  /*0c60*/  LEA.HI.X.SX32 R59, R61, R2, 0x1, P0 ;  /* 0x000000023d3b7211 */ /* 0x000fe200000f0eff */
[C---:B------:R-:W-:Y:S01]  /*0c70*/  IMAD R77, R12.reuse, 0x2, R75 ;  /* 0x000000020c4d7824 */ /* 0x040fe200078e024b */
[C---:B------:R-:W-:Y:S01]  /*0c80*/  LEA R60, P0, R63.reuse, R4, 0x1 ;  /* 0x000000043f3c7211 */ /* 0x040fe200078008ff */
[----:B------:R1:W2:Y:S03]  /*0c90*/  LDG.E.U16 R45, [R54.64] ;  /* 0x00000004362d7981 */ /* 0x0002a6000c1e1500 */
[----:B------:R-:W-:Y:S01]  /*0ca0*/  LEA.HI.X.SX32 R61, R63, R2, 0x1, P0 ;  /* 0x000000023f3d7211 */ /* 0x000fe200000f0eff */
[----:B0-----:R0:W2:Y:S01]  /*0cb0*/  LDG.E.U16 R46, [R56.64] ;  /* 0x00000004382e7981 */ /* 0x0010a2000c1e1500 */
[----:B------:R-:W-:-:S02]  /*0cc0*/  LEA R79, R12, R77, 0x1 ;  /* 0x0000004d0c4f7211 */ /* 0x000fc400078e08ff */
[-C--:B------:R-:W-:Y:S01]  /*0cd0*/  LEA R62, P1, R65, R4.reuse, 0x1 ;  /* 0x00000004413e7211 */ /* 0x080fe200078208ff */
[----:B------:R3:W2:Y:S01]  /*0ce0*/  LDG.E.U16 R47, [R58.64] ;  /* 0x000000043a2f7981 */ /* 0x0006a2000c1e1500 */
[C---:B-1----:R-:W-:Y:S01]  /*0cf0*/  LEA R54, P0, R49.reuse, R4, 0x1 ;  /* 0x0000000431367211 */ /* 0x042fe200078008ff */
[C---:B------:R-:W-:Y:S02]  /*0d00*/  IMAD R81, R12.reuse, 0x2, R79 ;  /* 0x000000020c517824 */ /* 0x040fe400078e024f */
[----:B------:R1:W2:Y:S01]  /*0d10*/  LDG.E.U16 R48, [R60.64] ;  /* 0x000000043c307981 */ /* 0x0002a2000c1e1500 */
[----:B------:R-:W-:Y:S02]  /*0d20*/  LEA.HI.X.SX32 R55, R49, R2, 0x1, P0 ;  /* 0x0000000231377211 */ /* 0x000fe400000f0eff */
[C---:B0-----:R-:W-:Y:S02]  /*0d30*/  LEA R56, P0, R51.reuse, R4, 0x1 ;  /* 0x0000000433387211 */ /* 0x041fe400078008ff */
[----:B------:R-:W-:Y:S01]  /*0d40*/  LEA R83, R12, R81, 0x1 ;  /* 0x000000510c537211 */ /* 0x000fe200078e08ff */
[----:B------:R0:W2:Y:S01]  /*0d50*/  LDG.E.U16 R50, [R54.64] ;  /* 0x0000000436327981 */ /* 0x0000a2000c1e1500 */
[----:B------:R-:W-:-:S02]  /*0d60*/  LEA.HI.X.SX32 R57, R51, R2, 0x1, P0 ;  /* 0x0000000233397211 */ /* 0x000fc400000f0eff */
[----:B---3--:R-:W-:Y:S01]  /*0d70*/  LEA R58, P0, R67, R4, 0x1 ;  /* 0x00000004433a7211 */ /* 0x008fe200078008ff */
[C---:B------:R-:W-:Y:S01]  /*0d80*/  IMAD R85, R12.reuse, 0x2, R83 ;  /* 0x000000020c557824 */ /* 0x040fe200078e0253 */
[-C--:B------:R-:W-:Y:S01]  /*0d90*/  LEA.HI.X.SX32 R63, R65, R2.reuse, 0x1, P1 ;  /* 0x00000002413f7211 */ /* 0x080fe200008f0eff */
[----:B------:R3:W2:Y:S01]  /*0da0*/  LDG.E.U16 R51, [R56.64] ;  /* 0x0000000438337981 */ /* 0x0006a2000c1e1500 */
[----:B------:R-:W-:Y:S02]  /*0db0*/  LEA.HI.X.SX32 R59, R67, R2, 0x1, P0 ;  /* 0x00000002433b7211 */ /* 0x000fe400000f0eff */
[-C--:B-1----:R-:W-:Y:S01]  /*0dc0*/  LEA R60, P0, R69, R4.reuse, 0x1 ;  /* 0x00000004453c7211 */ /* 0x082fe200078008ff */
[----:B------:R1:W2:Y:S01]  /*0dd0*/  LDG.E.U16 R49, [R62.64] ;  /* 0x000000043e317981 */ /* 0x0002a2000c1e1500 */
[----:B------:R-:W-:Y:S02]  /*0de0*/  LEA R64, P1, R53, R4, 0x1 ;  /* 0x0000000435407211 */ /* 0x000fe400078208ff */
[----:B------:R-:W-:Y:S01]  /*0df0*/  LEA.HI.X.SX32 R61, R69, R2, 0x1, P0 ;  /* 0x00000002453d7211 */ /* 0x000fe200000f0eff */
[----:B------:R3:W2:Y:S01]  /*0e00*/  LDG.E.U16 R52, [R58.64] ;  /* 0x000000043a347981 */ /* 0x0006a2000c1e1500 */
[----:B------:R-:W-:-:S02]  /*0e10*/  LEA R87, R12, R85, 0x1 ;  /* 0x000000550c577211 */ /* 0x000fc400078e08ff */
[----:B------:R-:W-:Y:S01]  /*0e20*/  LEA.HI.X.SX32 R65, R53, R2, 0x1, P1 ;  /* 0x0000000235417211 */ /* 0x000fe200008f0eff */
[----:B0-----:R0:W2:Y:S01]  /*0e30*/  LDG.E.U16 R54, [R60.64] ;  /* 0x000000043c367981 */ /* 0x0010a2000c1e1500 */
[C---:B-1----:R-:W-:Y:S01]  /*0e40*/  LEA R62, P0, R71.reuse, R4, 0x1 ;  /* 0x00000004473e7211 */ /* 0x042fe200078008ff */
[C---:B------:R-:W-:Y:S02]  /*0e50*/  IMAD R89, R12.reuse, 0x2, R87 ;  /* 0x000000020c597824 */ /* 0x040fe400078e0257 */
[----:B------:R1:W2:Y:S01]  /*0e60*/  LDG.E.U16 R53, [R64.64] ;  /* 0x0000000440357981 */ /* 0x0002a2000c1e1500 */
[----:B------:R-:W-:Y:S02]  /*0e70*/  LEA.HI.X.SX32 R63, R71, R2, 0x1, P0 ;  /* 0x00000002473f7211 */ /* 0x000fe400000f0eff */
[C---:B------:R-:W-:Y:S02]  /*0e80*/  LEA R66, P0, R73.reuse, R4, 0x1 ;  /* 0x0000000449427211 */ /* 0x040fe400078008ff */
[----:B------:R-:W-:Y:S01]  /*0e90*/  LEA R91, R12, R89, 0x1 ;  /* 0x000000590c5b7211 */ /* 0x000fe200078e08ff */
[----:B------:R0:W2:Y:S01]  /*0ea0*/  LDG.E.U16 R55, [R62.64] ;  /* 0x000000043e377981 */ /* 0x0000a2000c1e1500 */
[----:B------:R-:W-:-:S02]  /*0eb0*/  LEA.HI.X.SX32 R67, R73, R2, 0x1, P0 ;  /* 0x0000000249437211 */ /* 0x000fc400000f0eff */
[-C--:B-1----:R-:W-:Y:S01]  /*0ec0*/  LEA R64, P0, R77, R4.reuse, 0x1 ;  /* 0x000000044d407211 */ /* 0x082fe200078008ff */
[----:B------:R-:W-:Y:S01]  /*0ed0*/  IMAD R93, R12, 0x2, R91 ;  /* 0x000000020c5d7824 */ /* 0x000fe200078e025b */
[----:B------:R-:W-:Y:S01]  /*0ee0*/  LEA R68, P1, R75, R4, 0x1 ;  /* 0x000000044b447211 */ /* 0x000fe200078208ff */
[----:B---3--:R1:W3:Y:S01]  /*0ef0*/  LDG.E.U16 R56, [R66.64] ;  /* 0x0000000442387981 */ /* 0x0082e2000c1e1500 */
[----:B------:R-:W-:Y:S02]  /*0f00*/  LEA.HI.X.SX32 R65, R77, R2, 0x1, P0 ;  /* 0x000000024d417211 */ /* 0x000fe400000f0eff */
[----:B------:R-:W-:Y:S02]  /*0f10*/  LEA R70, P0, R79, R4, 0x1 ;  /* 0x000000044f467211 */ /* 0x000fe400078008ff */
[-C--:B------:R-:W-:Y:S01]  /*0f20*/  LEA.HI.X.SX32 R69, R75, R2.reuse, 0x1, P1 ;  /* 0x000000024b457211 */ /* 0x080fe200008f0eff */
[----:B------:R0:W2:Y:S01]  /*0f30*/  LDG.E.U16 R58, [R64.64] ;  /* 0x00000004403a7981 */ /* 0x0000a2000c1e1500 */
[----:B------:R-:W-:-:S02]  /*0f40*/  LEA.HI.X.SX32 R71, R79, R2, 0x1, P0 ;  /* 0x000000024f477211 */ /* 0x000fc400000f0eff */
[----:B------:R-:W-:Y:S01]  /*0f50*/  LEA R79, R12, R93, 0x1 ;  /* 0x0000005d0c4f7211 */ /* 0x000fe200078e08ff */
[----:B------:R0:W2:Y:S01]  /*0f60*/  LDG.E.U16 R57, [R68.64] ;  /* 0x0000000444397981 */ /* 0x0000a2000c1e1500 */
[----:B------:R-:W-:-:S03]  /*0f70*/  LEA R72, P0, R81, R4, 0x1 ;  /* 0x0000000451487211 */ /* 0x000fc600078008ff */
[C---:B------:R-:W-:Y:S01]  /*0f80*/  IMAD R95, R12.reuse, 0x2, R79 ;  /* 0x000000020c5f7824 */ /* 0x040fe200078e024f */
[----:B------:R-:W-:Y:S01]  /*0f90*/  LEA.HI.X.SX32 R73, R81, R2, 0x1, P0 ;  /* 0x0000000251497211 */ /* 0x000fe200000f0eff */
[----:B------:R4:W2:Y:S01]  /*0fa0*/  LDG.E.U16 R59, [R70.64] ;  /* 0x00000004463b7981 */ /* 0x0008a2000c1e1500 */
[C---:B------:R-:W-:Y:S02]  /*0fb0*/  LEA R74, P1, R83.reuse, R4, 0x1 ;  /* 0x00000004534a7211 */ /* 0x040fe400078208ff */
[C---:B------:R-:W-:Y:S01]  /*0fc0*/  LEA R81, R12.reuse, R95, 0x1 ;  /* 0x0000005f0c517211 */ /* 0x040fe200078e08ff */
[----:B0-----:R0:W2:Y:S01]  /*0fd0*/  LDG.E.U16 R60, [R72.64] ;  /* 0x00000004483c7981 */ /* 0x0010a2000c1e1500 */
[----:B------:R-:W-:Y:S02]  /*0fe0*/  LEA.HI.X.SX32 R75, R83, R2, 0x1, P1 ;  /* 0x00000002534b7211 */ /* 0x000fe400008f0eff */
[-C--:B-1----:R-:W-:Y:S01]  /*0ff0*/  LEA R66, P0, R85, R4.reuse, 0x1 ;  /* 0x0000000455427211 */ /* 0x082fe200078008ff */
[----:B------:R-:W-:Y:S01]  /*1000*/  IMAD R83, R12, 0x2, R81 ;  /* 0x000000020c537824 */ /* 0x000fe200078e0251 */
[----:B------:R-:W-:Y:S01]  /*1010*/  LEA R76, P1, R91, R4, 0x1 ;  /* 0x000000045b4c7211 */ /* 0x000fe200078208ff */
[----:B------:R1:W2:Y:S01]  /*1020*/  LDG.E.U16 R61, [R74.64] ;  /* 0x000000044a3d7981 */ /* 0x0002a2000c1e1500 */
[----:B------:R-:W-:-:S02]  /*1030*/  LEA.HI.X.SX32 R67, R85, R2, 0x1, P0 ;  /* 0x0000000255437211 */ /* 0x000fc400000f0eff */
[C---:B------:R-:W-:Y:S02]  /*1040*/  LEA R85, R12.reuse, R83, 0x1 ;  /* 0x000000530c557211 */ /* 0x040fe400078e08ff */
[C---:B------:R-:W-:Y:S01]  /*1050*/  LEA R68, P0, R87.reuse, R4, 0x1 ;  /* 0x0000000457447211 */ /* 0x040fe200078008ff */
[----:B------:R0:W2:Y:S02]  /*1060*/  LDG.E.U16 R62, [R66.64] ;  /* 0x00000004423e7981 */ /* 0x0000a4000c1e1500 */
[----:B------:R-:W-:Y:S01]  /*1070*/  IMAD R97, R12, 0x2, R85 ;  /* 0x000000020c617824 */ /* 0x000fe200078e0255 */
[----:B------:R-:W-:-:S04]  /*1080*/  LEA.HI.X.SX32 R69, R87, R2, 0x1, P0 ;  /* 0x0000000257457211 */ /* 0x000fc800000f0eff */
[----:B------:R-:W-:Y:S01]  /*1090*/  LEA R87, R12, R97, 0x1 ;  /* 0x000000610c577211 */ /* 0x000fe200078e08ff */
[----:B------:R0:W2:Y:S01]  /*10a0*/  LDG.E.U16 R63, [R68.64] ;  /* 0x00000004443f7981 */ /* 0x0000a2000c1e1500 */
[----:B----4-:R-:W-:-:S03]  /*10b0*/  LEA R70, P0, R89, R4, 0x1 ;  /* 0x0000000459467211 */ /* 0x010fc600078008ff */
[----:B------:R-:W-:Y:S01]  /*10c0*/  IMAD R99, R12, 0x2, R87 ;  /* 0x000000020c637824 */ /* 0x000fe200078e0257 */
[----:B------:R-:W-:-:S04]  /*10d0*/  LEA.HI.X.SX32 R71, R89, R2, 0x1, P0 ;  /* 0x0000000259477211 */ /* 0x000fc800000f0eff */
[C---:B------:R-:W-:Y:S01]  /*10e0*/  LEA R89, R12.reuse, R99, 0x1 ;  /* 0x000000630c597211 */ /* 0x040fe200078e08ff */
[----:B------:R4:W2:Y:S01]  /*10f0*/  LDG.E.U16 R64, [R70.64] ;  /* 0x0000000446407981 */ /* 0x0008a2000c1e1500 */
[----:B------:R-:W-:Y:S02]  /*1100*/  LEA.HI.X.SX32 R77, R91, R2, 0x1, P1 ;  /* 0x000000025b4d7211 */ /* 0x000fe400008f0eff */
[C---:B0-----:R-:W-:Y:S01]  /*1110*/  LEA R72, P0, R93.reuse, R4, 0x1 ;  /* 0x000000045d487211 */ /* 0x041fe200078008ff */
[C---:B------:R-:W-:Y:S02]  /*1120*/  IMAD R91, R12.reuse, 0x2, R89 ;  /* 0x000000020c5b7824 */ /* 0x040fe400078e0259 */
[----:B------:R0:W2:Y:S01]  /*1130*/  LDG.E.U16 R65, [R76.64] ;  /* 0x000000044c417981 */ /* 0x0000a2000c1e1500 */
[----:B------:R-:W-:Y:S02]  /*1140*/  LEA.HI.X.SX32 R73, R93, R2, 0x1, P0 ;  /* 0x000000025d497211 */ /* 0x000fe400000f0eff */
[----:B------:R-:W-:-:S02]  /*1150*/  LEA R93, R12, R91, 0x1 ;  /* 0x0000005b0c5d7211 */ /* 0x000fc400078e08ff */
[C---:B-1----:R-:W-:Y:S01]  /*1160*/  LEA R74, P0, R79.reuse, R4, 0x1 ;  /* 0x000000044f4a7211 */ /* 0x042fe200078008ff */
[----:B------:R1:W2:Y:S02]  /*1170*/  LDG.E.U16 R66, [R72.64] ;  /* 0x0000000448427981 */ /* 0x0002a4000c1e1500 */
[C---:B------:R-:W-:Y:S01]  /*1180*/  IMAD R101, R12.reuse, 0x2, R93 ;  /* 0x000000020c657824 */ /* 0x040fe200078e025d */
[----:B------:R-:W-:Y:S02]  /*1190*/  LEA.HI.X.SX32 R75, R79, R2, 0x1, P0 ;  /* 0x000000024f4b7211 */ /* 0x000fe400000f0eff */
[C---:B------:R-:W-:Y:S02]  /*11a0*/  LEA R78, P0, R95.reuse, R4, 0x1 ;  /* 0x000000045f4e7211 */ /* 0x040fe400078008ff */
[----:B------:R-:W-:Y:S01]  /*11b0*/  LEA R103, R12, R101, 0x1 ;  /* 0x000000650c677211 */ /* 0x000fe200078e08ff */
[----:B------:R1:W2:Y:S01]  /*11c0*/  LDG.E.U16 R67, [R74.64] ;  /* 0x000000044a437981 */ /* 0x0002a2000c1e1500 */
[----:B------:R-:W-:-:S03]  /*11d0*/  LEA.HI.X.SX32 R79, R95, R2, 0x1, P0 ;  /* 0x000000025f4f7211 */ /* 0x000fc600000f0eff */
[C---:B------:R-:W-:Y:S01]  /*11e0*/  IMAD R95, R12.reuse, 0x2, R103 ;  /* 0x000000020c5f7824 */ /* 0x040fe200078e0267 */
[----:B0-----:R-:W-:Y:S01]  /*11f0*/  LEA R76, P0, R83, R4, 0x1 ;  /* 0x00000004534c7211 */ /* 0x001fe200078008ff */
[----:B------:R0:W2:Y:S03]  /*1200*/  LDG.E.U16 R68, [R78.64] ;  /* 0x000000044e447981 */ /* 0x0000a6000c1e1500 */
[----:B------:R-:W-:-:S05]  /*1210*/  LEA R105, R12, R95, 0x1 ;  /* 0x0000005f0c697211 */ /* 0x000fca00078e08ff */
[----:B------:R-:W-:-:S05]  /*1220*/  IMAD R107, R12, 0x2, R105 ;  /* 0x000000020c6b7824 */ /* 0x000fca00078e0269 */
[----:B------:R-:W-:-:S05]  /*1230*/  LEA R109, R12, R107, 0x1 ;  /* 0x0000006b0c6d7211 */ /* 0x000fca00078e08ff */
[----:B------:R-:W-:-:S05]  /*1240*/  IMAD R111, R12, 0x2, R109 ;  /* 0x000000020c6f7824 */ /* 0x000fca00078e026d */
[----:B------:R-:W-:-:S05]  /*1250*/  LEA R113, R12, R111, 0x1 ;  /* 0x0000006f0c717211 */ /* 0x000fca00078e08ff */
[C---:B------:R-:W-:Y:S01]  /*1260*/  IMAD R115, R12.reuse, 0x2, R113 ;  /* 0x000000020c737824 */ /* 0x040fe200078e0271 */
[----:B------:R-:W-:Y:S02]  /*1270*/  LEA.HI.X.SX32 R77, R83, R2, 0x1, P0 ;  /* 0x00000002534d7211 */ /* 0x000fe400000f0eff */
[C---:B------:R-:W-:Y:S02]  /*1280*/  LEA R82, P0, R85.reuse, R4, 0x1 ;  /* 0x0000000455527211 */ /* 0x040fe400078008ff */
[C---:B------:R-:W-:Y:S01]  /*1290*/  LEA R117, R12.reuse, R115, 0x1 ;  /* 0x000000730c757211 */ /* 0x040fe200078e08ff */
[----:B----4-:R4:W2:Y:S01]  /*12a0*/  LDG.E.U16 R70, [R76.64] ;  /* 0x000000044c467981 */ /* 0x0108a2000c1e1500 */
[----:B------:R-:W-:Y:S02]  /*12b0*/  LEA.HI.X.SX32 R83, R85, R2, 0x1, P0 ;  /* 0x0000000255537211 */ /* 0x000fe400000f0eff */
[-C--:B------:R-:W-:Y:S01]  /*12c0*/  LEA R80, P1, R81, R4.reuse, 0x1 ;  /* 0x0000000451507211 */ /* 0x080fe200078208ff */
[----:B------:R-:W-:Y:S01]  /*12d0*/  IMAD R119, R12, 0x2, R117 ;  /* 0x000000020c777824 */ /* 0x000fe200078e0275 */
[----:B------:R-:W-:Y:S01]  /*12e0*/  LEA R84, P0, R97, R4, 0x1 ;  /* 0x0000000461547211 */ /* 0x000fe200078008ff */
[----:B------:R1:W2:Y:S01]  /*12f0*/  LDG.E.U16 R71, [R82.64] ;  /* 0x0000000452477981 */ /* 0x0002a2000c1e1500 */
[----:B------:R-:W-:-:S02]  /*1300*/  LEA.HI.X.SX32 R81, R81, R2, 0x1, P1 ;  /* 0x0000000251517211 */ /* 0x000fc400008f0eff */
[----:B------:R-:W-:Y:S02]  /*1310*/  LEA.HI.X.SX32 R85, R97, R2, 0x1, P0 ;  /* 0x0000000261557211 */ /* 0x000fe400000f0eff */
[C---:B0-----:R-:W-:Y:S01]  /*1320*/  LEA R78, P0, R99.reuse, R4, 0x1 ;  /* 0x00000004634e7211 */ /* 0x041fe200078008ff */
[----:B------:R0:W2:Y:S01]  /*1330*/  LDG.E.U16 R69, [R80.64] ;  /* 0x0000000450457981 */ /* 0x0000a2000c1e1500 */
[C---:B------:R-:W-:Y:S02]  /*1340*/  LEA R121, R12.reuse, R119, 0x1 ;  /* 0x000000770c797211 */ /* 0x040fe400078e08ff */
[----:B------:R-:W-:Y:S01]  /*1350*/  LEA.HI.X.SX32 R79, R99, R2, 0x1, P0 ;  /* 0x00000002634f7211 */ /* 0x000fe200000f0eff */
[----:B-1----:R1:W2:Y:S02]  /*1360*/  LDG.E.U16 R72, [R84.64] ;  /* 0x0000000454487981 */ /* 0x0022a4000c1e1500 */
[----:B------:R-:W-:Y:S02]  /*1370*/  IMAD R123, R12, 0x2, R121 ;  /* 0x000000020c7b7824 */ /* 0x000fe400078e0279 */
[----:B------:R1:W2:Y:S01]  /*1380*/  LDG.E.U16 R74, [R78.64] ;  /* 0x000000044e4a7981 */ /* 0x0002a2000c1e1500 */
[----:B0-----:R-:W-:-:S02]  /*1390*/  LEA R80, P0, R89, R4, 0x1 ;  /* 0x0000000459507211 */ /* 0x001fc400078008ff */
[C---:B------:R-:W-:Y:S02]  /*13a0*/  LEA R125, R12.reuse, R123, 0x1 ;  /* 0x0000007b0c7d7211 */ /* 0x040fe400078e08ff */
[----:B------:R-:W-:Y:S02]  /*13b0*/  LEA.HI.X.SX32 R81, R89, R2, 0x1, P0 ;  /* 0x0000000259517211 */ /* 0x000fe400000f0eff */
[C---:B------:R-:W-:Y:S01]  /*13c0*/  LEA R82, P0, R91.reuse, R4, 0x1 ;  /* 0x000000045b527211 */ /* 0x040fe200078008ff */
[----:B------:R-:W-:Y:S02]  /*13d0*/  IMAD R127, R12, 0x2, R125 ;  /* 0x000000020c7f7824 */ /* 0x000fe400078e027d */
[----:B------:R0:W2:Y:S01]  /*13e0*/  LDG.E.U16 R75, [R80.64] ;  /* 0x00000004504b7981 */ /* 0x0000a2000c1e1500 */
[----:B------:R-:W-:Y:S02]  /*13f0*/  LEA.HI.X.SX32 R83, R91, R2, 0x1, P0 ;  /* 0x000000025b537211 */ /* 0x000fe400000f0eff */
[----:B-1----:R-:W-:-:S02]  /*1400*/  LEA R84, P0, R101, R4, 0x1 ;  /* 0x0000000465547211 */ /* 0x002fc400078008ff */
[----:B------:R-:W-:Y:S01]  /*1410*/  LEA R86, P1, R87, R4, 0x1 ;  /* 0x0000000457567211 */ /* 0x000fe200078208ff */
[----:B----4-:R1:W4:Y:S01]  /*1420*/  LDG.E.U16 R76, [R82.64] ;  /* 0x00000004524c7981 */ /* 0x010322000c1e1500 */
[----:B------:R-:W-:Y:S02]  /*1430*/  LEA.HI.X.SX32 R85, R101, R2, 0x1, P0 ;  /* 0x0000000265557211 */ /* 0x000fe400000f0eff */
[C---:B------:R-:W-:Y:S02]  /*1440*/  LEA R101, R12.reuse, R127, 0x1 ;  /* 0x0000007f0c657211 */ /* 0x040fe400078e08ff */
[C---:B------:R-:W-:Y:S01]  /*1450*/  LEA R78, P0, R103.reuse, R4, 0x1 ;  /* 0x00000004674e7211 */ /* 0x040fe200078008ff */
[----:B------:R1:W2:Y:S02]  /*1460*/  LDG.E.U16 R88, [R84.64] ;  /* 0x0000000454587981 */ /* 0x0002a4000c1e1500 */
[----:B------:R-:W-:Y:S01]  /*1470*/  IMAD R129, R12, 0x2, R101 ;  /* 0x000000020c817824 */ /* 0x000fe200078e0265 */
[----:B------:R-:W-:-:S02]  /*1480*/  LEA.HI.X.SX32 R79, R103, R2, 0x1, P0 ;  /* 0x00000002674f7211 */ /* 0x000fc400000f0eff */
[C---:B0-----:R-:W-:Y:S02]  /*1490*/  LEA R80, P0, R95.reuse, R4, 0x1 ;  /* 0x000000045f507211 */ /* 0x041fe400078008ff */
[----:B------:R-:W-:Y:S01]  /*14a0*/  LEA R131, R12, R129, 0x1 ;  /* 0x000000810c837211 */ /* 0x000fe200078e08ff */
[----:B------:R0:W2:Y:S01]  /*14b0*/  LDG.E.U16 R89, [R78.64] ;  /* 0x000000044e597981 */ /* 0x0000a2000c1e1500 */
[----:B------:R-:W-:-:S03]  /*14c0*/  LEA.HI.X.SX32 R81, R95, R2, 0x1, P0 ;  /* 0x000000025f517211 */ /* 0x000fc600000f0eff */
[C---:B------:R-:W-:Y:S01]  /*14d0*/  IMAD R95, R12.reuse, 0x2, R131 ;  /* 0x000000020c5f7824 */ /* 0x040fe200078e0283 */
[----:B------:R-:W-:Y:S01]  /*14e0*/  LEA.HI.X.SX32 R87, R87, R2, 0x1, P1 ;  /* 0x0000000257577211 */ /* 0x000fe200008f0eff */
[----:B------:R0:W3:Y:S03]  /*14f0*/  LDG.E.U16 R92, [R80.64] ;  /* 0x00000004505c7981 */ /* 0x0000e6000c1e1500 */
[----:B------:R-:W-:Y:S01]  /*1500*/  LEA R133, R12, R95, 0x1 ;  /* 0x0000005f0c857211 */ /* 0x000fe200078e08ff */
[----:B------:R0:W3:Y:S01]  /*1510*/  LDG.E.U16 R73, [R86.64] ;  /* 0x0000000456497981 */ /* 0x0000e2000c1e1500 */
[----:B------:R-:W-:-:S03]  /*1520*/  LEA R90, P1, R93, R4, 0x1 ;  /* 0x000000045d5a7211 */ /* 0x000fc600078208ff */
[C---:B------:R-:W-:Y:S01]  /*1530*/  IMAD R135, R12.reuse, 0x2, R133 ;  /* 0x000000020c877824 */ /* 0x040fe200078e0285 */
[----:B------:R-:W-:Y:S02]  /*1540*/  LEA.HI.X.SX32 R91, R93, R2, 0x1, P1 ;  /* 0x000000025d5b7211 */ /* 0x000fe400008f0eff */
[-C--:B-1----:R-:W-:Y:S02]  /*1550*/  LEA R82, P1, R105, R4.reuse, 0x1 ;  /* 0x0000000469527211 */ /* 0x082fe400078208ff */
[C---:B------:R-:W-:Y:S01]  /*1560*/  LEA R137, R12.reuse, R135, 0x1 ;  /* 0x000000870c897211 */ /* 0x040fe200078e08ff */
[----:B------:R1:W3:Y:S01]  /*1570*/  LDG.E.U16 R77, [R90.64] ;  /* 0x000000045a4d7981 */ /* 0x0002e2000c1e1500 */
[----:B0-----:R-:W-:Y:S02]  /*1580*/  LEA R86, P0, R107, R4, 0x1 ;  /* 0x000000046b567211 */ /* 0x001fe400078008ff */
[-C--:B------:R-:W-:Y:S01]  /*1590*/  LEA.HI.X.SX32 R83, R105, R2.reuse, 0x1, P1 ;  /* 0x0000000269537211 */ /* 0x080fe200008f0eff */
[----:B------:R-:W-:Y:S01]  /*15a0*/  IMAD R105, R12, 0x2, R137 ;  /* 0x000000020c697824 */ /* 0x000fe200078e0289 */
[----:B------:R-:W-:-:S02]  /*15b0*/  LEA.HI.X.SX32 R87, R107, R2, 0x1, P0 ;  /* 0x000000026b577211 */ /* 0x000fc400000f0eff */
[C---:B------:R-:W-:Y:S01]  /*15c0*/  LEA R84, P0, R109.reuse, R4, 0x1 ;  /* 0x000000046d547211 */ /* 0x040fe200078008ff */
[----:B------:R0:W3:Y:S01]  /*15d0*/  LDG.E.U16 R93, [R82.64] ;  /* 0x00000004525d7981 */ /* 0x0000e2000c1e1500 */
[C---:B------:R-:W-:Y:S02]  /*15e0*/  LEA R139, R12.reuse, R105, 0x1 ;  /* 0x000000690c8b7211 */ /* 0x040fe400078e08ff */
[----:B------:R-:W-:Y:S01]  /*15f0*/  LEA.HI.X.SX32 R85, R109, R2, 0x1, P0 ;  /* 0x000000026d557211 */ /* 0x000fe200000f0eff */
[----:B------:R0:W3:Y:S01]  /*1600*/  LDG.E.U16 R96, [R86.64] ;  /* 0x0000000456607981 */ /* 0x0000e2000c1e1500 */
[-C--:B------:R-:W-:Y:S01]  /*1610*/  LEA R78, P0, R111, R4.reuse, 0x1 ;  /* 0x000000046f4e7211 */ /* 0x080fe200078008ff */
[----:B------:R-:W-:Y:S01]  /*1620*/  IMAD R141, R12, 0x2, R139 ;  /* 0x000000020c8d7824 */ /* 0x000fe200078e028b */
[----:B-1----:R-:W-:Y:S01]  /*1630*/  LEA R90, P1, R113, R4, 0x1 ;  /* 0x00000004715a7211 */ /* 0x002fe200078208ff */
[----:B------:R1:W3:Y:S01]  /*1640*/  LDG.E.U16 R97, [R84.64] ;  /* 0x0000000454617981 */ /* 0x0002e2000c1e1500 */
[----:B------:R-:W-:-:S02]  /*1650*/  LEA.HI.X.SX32 R79, R111, R2, 0x1, P0 ;  /* 0x000000026f4f7211 */ /* 0x000fc400000f0eff */
[----:B------:R-:W-:Y:S02]  /*1660*/  LEA R80, P0, R115, R4, 0x1 ;  /* 0x0000000473507211 */ /* 0x000fe400078008ff */
[-C--:B------:R-:W-:Y:S01]  /*1670*/  LEA.HI.X.SX32 R91, R113, R2.reuse, 0x1, P1 ;  /* 0x00000002715b7211 */ /* 0x080fe200008f0eff */
[----:B------:R1:W3:Y:S01]  /*1680*/  LDG.E.U16 R98, [R78.64] ;  /* 0x000000044e627981 */ /* 0x0002e2000c1e1500 */
[----:B------:R-:W-:Y:S02]  /*1690*/  LEA.HI.X.SX32 R81, R115, R2, 0x1, P0 ;  /* 0x0000000273517211 */ /* 0x000fe400000f0eff */
[----:B------:R-:W-:Y:S01]  /*16a0*/  LEA R115, R12, R141, 0x1 ;  /* 0x0000008d0c737211 */ /* 0x000fe200078e08ff */
[----:B------:R1:W3:Y:S01]  /*16b0*/  LDG.E.U16 R99, [R90.64] ;  /* 0x000000045a637981 */ /* 0x0002e2000c1e1500 */
[----:B0-----:R-:W-:-:S03]  /*16c0*/  LEA R82, P0, R117, R4, 0x1 ;  /* 0x0000000475527211 */ /* 0x001fc600078008ff */
[C---:B------:R-:W-:Y:S01]  /*16d0*/  IMAD R109, R12.reuse, 0x2, R115 ;  /* 0x000000020c6d7824 */ /* 0x040fe200078e0273 */
[----:B------:R-:W-:Y:S01]  /*16e0*/  LEA.HI.X.SX32 R83, R117, R2, 0x1, P0 ;  /* 0x0000000275537211 */ /* 0x000fe200000f0eff */
[----:B------:R0:W3:Y:S03]  /*16f0*/  LDG.E.U16 R102, [R80.64] ;  /* 0x0000000450667981 */ /* 0x0000e6000c1e1500 */
[----:B------:R-:W-:Y:S01]  /*1700*/  LEA R117, R12, R109, 0x1 ;  /* 0x0000006d0c757211 */ /* 0x000fe200078e08ff */
[----:B------:R0:W3:Y:S01]  /*1710*/  LDG.E.U16 R103, [R82.64] ;  /* 0x0000000452677981 */ /* 0x0000e2000c1e1500 */
[----:B-1----:R-:W-:-:S03]  /*1720*/  LEA R84, P0, R119, R4, 0x1 ;  /* 0x0000000477547211 */ /* 0x002fc600078008ff */
[C---:B------:R-:W-:Y:S01]  /*1730*/  IMAD R143, R12.reuse, 0x2, R117 ;  /* 0x000000020c8f7824 */ /* 0x040fe200078e0275 */
[----:B------:R-:W-:Y:S02]  /*1740*/  LEA.HI.X.SX32 R85, R119, R2, 0x1, P0 ;  /* 0x0000000277557211 */ /* 0x000fe400000f0eff */
[C---:B------:R-:W-:Y:S02]  /*1750*/  LEA R86, P1, R121.reuse, R4, 0x1 ;  /* 0x0000000479567211 */ /* 0x040fe400078208ff */
[C---:B------:R-:W-:Y:S01]  /*1760*/  LEA R119, R12.reuse, R143, 0x1 ;  /* 0x0000008f0c777211 */ /* 0x040fe200078e08ff */
[----:B------:R1:W3:Y:S01]  /*1770*/  LDG.E.U16 R104, [R84.64] ;  /* 0x0000000454687981 */ /* 0x0002e2000c1e1500 */
[----:B------:R-:W-:Y:S02]  /*1780*/  LEA.HI.X.SX32 R87, R121, R2, 0x1, P1 ;  /* 0x0000000279577211 */ /* 0x000fe400008f0eff */
[----:B------:R-:W-:Y:S01]  /*1790*/  LEA R78, P0, R123, R4, 0x1 ;  /* 0x000000047b4e7211 */ /* 0x000fe200078008ff */
[----:B------:R-:W-:-:S02]  /*17a0*/  IMAD R121, R12, 0x2, R119 ;  /* 0x000000020c797824 */ /* 0x000fc400078e0277 */
[----:B------:R1:W3:Y:S01]  /*17b0*/  LDG.E.U16 R107, [R86.64] ;  /* 0x00000004566b7981 */ /* 0x0002e2000c1e1500 */
[----:B------:R-:W-:Y:S02]  /*17c0*/  LEA.HI.X.SX32 R79, R123, R2, 0x1, P0 ;  /* 0x000000027b4f7211 */ /* 0x000fe400000f0eff */
[C---:B0-----:R-:W-:Y:S02]  /*17d0*/  LEA R80, P0, R125.reuse, R4, 0x1 ;  /* 0x000000047d507211 */ /* 0x041fe400078008ff */
[----:B------:R-:W-:Y:S01]  /*17e0*/  LEA R123, R12, R121, 0x1 ;  /* 0x000000790c7b7211 */ /* 0x000fe200078e08ff */
[----:B------:R0:W4:Y:S01]  /*17f0*/  LDG.E.U16 R106, [R78.64] ;  /* 0x000000044e6a7981 */ /* 0x000122000c1e1500 */
[----:B------:R-:W-:-:S03]  /*1800*/  LEA.HI.X.SX32 R81, R125, R2, 0x1, P0 ;  /* 0x000000027d517211 */ /* 0x000fc600000f0eff */
[C---:B------:R-:W-:Y:S01]  /*1810*/  IMAD R125, R12.reuse, 0x2, R123 ;  /* 0x000000020c7d7824 */ /* 0x040fe200078e027b */
[C---:B------:R-:W-:Y:S01]  /*1820*/  LEA R82, P0, R127.reuse, R4, 0x1 ;  /* 0x000000047f527211 */ /* 0x040fe200078008ff */
[----:B------:R0:W4:Y:S03]  /*1830*/  LDG.E.U16 R108, [R80.64] ;  /* 0x00000004506c7981 */ /* 0x000126000c1e1500 */
[C---:B------:R-:W-:Y:S02]  /*1840*/  LEA R145, R12.reuse, R125, 0x1 ;  /* 0x0000007d0c917211 */ /* 0x040fe400078e08ff */
[----:B------:R-:W-:Y:S02]  /*1850*/  LEA.HI.X.SX32 R83, R127, R2, 0x1, P0 ;  /* 0x000000027f537211 */ /* 0x000fe400000f0eff */
[-C--:B-1----:R-:W-:Y:S01]  /*1860*/  LEA R84, P1, R101, R4.reuse, 0x1 ;  /* 0x0000000465547211 */ /* 0x082fe200078208ff */
[----:B------:R-:W-:Y:S01]  /*1870*/  IMAD R127, R12, 0x2, R145 ;  /* 0x000000020c7f7824 */ /* 0x000fe200078e0291 */
[----:B------:R-:W-:Y:S01]  /*1880*/  LEA R86, P0, R129, R4, 0x1 ;  /* 0x0000000481567211 */ /* 0x000fe200078008ff */
[----:B------:R1:W4:Y:S01]  /*1890*/  LDG.E.U16 R110, [R82.64] ;  /* 0x00000004526e7981 */ /* 0x000322000c1e1500 */
[----:B------:R-:W-:-:S02]  /*18a0*/  LEA.HI.X.SX32 R85, R101, R2, 0x1, P1 ;  /* 0x0000000265557211 */ /* 0x000fc400008f0eff */
[C---:B------:R-:W-:Y:S02]  /*18b0*/  LEA R101, R12.reuse, R127, 0x1 ;  /* 0x0000007f0c657211 */ /* 0x040fe400078e08ff */
[----:B------:R-:W-:Y:S01]  /*18c0*/  LEA.HI.X.SX32 R87, R129, R2, 0x1, P0 ;  /* 0x0000000281577211 */ /* 0x000fe200000f0eff */
[----:B------:R0:W4:Y:S02]  /*18d0*/  LDG.E.U16 R111, [R84.64] ;  /* 0x00000004546f7981 */ /* 0x000124000c1e1500 */
[C---:B------:R-:W-:Y:S01]  /*18e0*/  IMAD R129, R12.reuse, 0x2, R101 ;  /* 0x000000020c817824 */ /* 0x040fe200078e0265 */
[----:B------:R-:W-:Y:S01]  /*18f0*/  LEA R90, P0, R131, R4, 0x1 ;  /* 0x00000004835a7211 */ /* 0x000fe200078008ff */
[----:B------:R1:W5:Y:S03]  /*1900*/  LDG.E.U16 R112, [R86.64] ;  /* 0x0000000456707981 */ /* 0x000366000c1e1500 */
[----:B------:R-:W-:-:S02]  /*1910*/  LEA R147, R12, R129, 0x1 ;  /* 0x000000810c937211 */ /* 0x000fc400078e08ff */
[----:B------:R-:W-:Y:S02]  /*1920*/  LEA.HI.X.SX32 R91, R131, R2, 0x1, P0 ;  /* 0x00000002835b7211 */ /* 0x000fe400000f0eff */
[-C--:B0-----:R-:W-:Y:S01]  /*1930*/  LEA R78, P1, R95, R4.reuse, 0x1 ;  /* 0x000000045f4e7211 */ /* 0x081fe200078208ff */
[C---:B------:R-:W-:Y:S01]  /*1940*/  IMAD R131, R12.reuse, 0x2, R147 ;  /* 0x000000020c837824 */ /* 0x040fe200078e0293 */
[----:B------:R-:W-:Y:S01]  /*1950*/  LEA R80, P0, R133, R4, 0x1 ;  /* 0x0000000485507211 */ /* 0x000fe200078008ff */
[----:B------:R0:W5:Y:S01]  /*1960*/  LDG.E.U16 R113, [R90.64] ;  /* 0x000000045a717981 */ /* 0x000162000c1e1500 */
[-C--:B------:R-:W-:Y:S02]  /*1970*/  LEA.HI.X.SX32 R79, R95, R2.reuse, 0x1, P1 ;  /* 0x000000025f4f7211 */ /* 0x080fe400008f0eff */
[C---:B------:R-:W-:Y:S02]  /*1980*/  LEA R95, R12.reuse, R131, 0x1 ;  /* 0x000000830c5f7211 */ /* 0x040fe400078e08ff */
[----:B------:R-:W-:Y:S01]  /*1990*/  LEA.HI.X.SX32 R81, R133, R2, 0x1, P0 ;  /* 0x0000000285517211 */ /* 0x000fe200000f0eff */
[----:B------:R0:W5:Y:S02]  /*19a0*/  LDG.E.U16 R114, [R78.64] ;  /* 0x000000044e727981 */ /* 0x000164000c1e1500 */
[C---:B------:R-:W-:Y:S01]  /*19b0*/  IMAD R133, R12.reuse, 0x2, R95 ;  /* 0x000000020c857824 */ /* 0x040fe200078e025f */
[----:B------:R-:W-:Y:S01]  /*19c0*/  LEA R84, P0, R135, R4, 0x1 ;  /* 0x0000000487547211 */ /* 0x000fe200078008ff */
[----:B------:R0:W5:Y:S03]  /*19d0*/  LDG.E.U16 R157, [R80.64] ;  /* 0x00000004509d7981 */ /* 0x000166000c1e1500 */
[----:B------:R-:W-:-:S02]  /*19e0*/  LEA R149, R12, R133, 0x1 ;  /* 0x000000850c957211 */ /* 0x000fc400078e08ff */
[----:B------:R-:W-:Y:S02]  /*19f0*/  LEA.HI.X.SX32 R85, R135, R2, 0x1, P0 ;  /* 0x0000000287557211 */ /* 0x000fe400000f0eff */
[-C--:B-1----:R-:W-:Y:S01]  /*1a00*/  LEA R82, P1, R137, R4.reuse, 0x1 ;  /* 0x0000000489527211 */ /* 0x082fe200078208ff */
        /* <DEDUP_REMOVED lines=8> */
[----:B0-----:R-:W-:Y:S01]  /*1a90*/  LEA R78, P0, R117, R4, 0x1 ;  /* 0x00000004754e7211 */ /* 0x001fe200078008ff */
[----:B------:R0:W5:Y:S03]  /*1aa0*/  LDG.E.U16 R159, [R86.64] ;  /* 0x00000004569f7981 */ /* 0x000166000c1e1500 */
[----:B------:R-:W-:-:S02]  /*1ab0*/  LEA R151, R12, R139, 0x1 ;  /* 0x0000008b0c977211 */ /* 0x000fc400078e08ff */
[----:B------:R-:W-:Y:S02]  /*1ac0*/  LEA.HI.X.SX32 R79, R117, R2, 0x1, P0 ;  /* 0x00000002754f7211 */ /* 0x000fe400000f0eff */
[-C--:B------:R-:W-:Y:S01]  /*1ad0*/  LEA R80, P1, R123, R4.reuse, 0x1 ;  /* 0x000000047b507211 */ /* 0x080fe200078208ff */
[C---:B------:R-:W-:Y:S01]  /*1ae0*/  IMAD R117, R12.reuse, 0x2, R151 ;  /* 0x000000020c757824 */ /* 0x040fe200078e0297 */
[----:B-1----:R-:W-:Y:S01]  /*1af0*/  LEA R84, P0, R101, R4, 0x1 ;  /* 0x0000000465547211 */ /* 0x002fe200078008ff */
[----:B------:R1:W5:Y:S01]  /*1b00*/  LDG.E.U16 R161, [R78.64] ;  /* 0x000000044ea17981 */ /* 0x000362000c1e1500 */
[-C--:B------:R-:W-:Y:S02]  /*1b10*/  LEA.HI.X.SX32 R81, R123, R2.reuse, 0x1, P1 ;  /* 0x000000027b517211 */ /* 0x080fe400008f0eff */
[C---:B------:R-:W-:Y:S02]  /*1b20*/  LEA R123, R12.reuse, R117, 0x1 ;  /* 0x000000750c7b7211 */ /* 0x040fe400078e08ff */
[----:B------:R-:W-:Y:S01]  /*1b30*/  LEA.HI.X.SX32 R85, R101, R2, 0x1, P0 ;  /* 0x0000000265557211 */ /* 0x000fe200000f0eff */
[----:B------:R0:W5:Y:S01]  /*1b40*/  LDG.E.U16 R163, [R80.64] ;  /* 0x0000000450a37981 */ /* 0x000162000c1e1500 */
[-C--:B------:R-:W-:Y:S01]  /*1b50*/  LEA R90, P0, R95, R4.reuse, 0x1 ;  /* 0x000000045f5a7211 */ /* 0x080fe200078008ff */
[----:B------:R-:W-:Y:S01]  /*1b60*/  IMAD R101, R12, 0x2, R123 ;  /* 0x000000020c657824 */ /* 0x000fe200078e027b */
[----:B------:R-:W-:Y:S01]  /*1b70*/  LEA R82, P1, R137, R4, 0x1 ;  /* 0x0000000489527211 */ /* 0x000fe200078208ff */
[----:B------:R0:W5:Y:S01]  /*1b80*/  LDG.E.U16 R165, [R84.64] ;  /* 0x0000000454a57981 */ /* 0x000162000c1e1500 */
[----:B------:R-:W-:-:S02]  /*1b90*/  LEA.HI.X.SX32 R91, R95, R2, 0x1, P0 ;  /* 0x000000025f5b7211 */ /* 0x000fc400000f0eff */
[C---:B-1----:R-:W-:Y:S02]  /*1ba0*/  LEA R78, P0, R123.reuse, R4, 0x1 ;  /* 0x000000047b4e7211 */ /* 0x042fe400078008ff */
[C---:B------:R-:W-:Y:S01]  /*1bb0*/  LEA R153, R12.reuse, R101, 0x1 ;  /* 0x000000650c997211 */ /* 0x040fe200078e08ff */
[----:B------:R1:W5:Y:S01]  /*1bc0*/  LDG.E.U16 R167, [R90.64] ;  /* 0x000000045aa77981 */ /* 0x000362000c1e1500 */
[----:B------:R-:W-:Y:S02]  /*1bd0*/  LEA.HI.X.SX32 R79, R123, R2, 0x1, P0 ;  /* 0x000000027b4f7211 */ /* 0x000fe400000f0eff */
[----:B0-----:R-:W-:Y:S01]  /*1be0*/  LEA R86, P0, R141, R4, 0x1 ;  /* 0x000000048d567211 */ /* 0x001fe200078008ff */
[----:B------:R-:W-:Y:S01]  /*1bf0*/  IMAD R155, R12, 0x2, R153 ;  /* 0x000000020c9b7824 */ /* 0x000fe200078e0299 */
[-C--:B------:R-:W-:Y:S01]  /*1c00*/  LEA.HI.X.SX32 R83, R137, R2.reuse, 0x1, P1 ;  /* 0x0000000289537211 */ /* 0x080fe200008f0eff */
[----:B------:R0:W5:Y:S01]  /*1c10*/  LDG.E.U16 R171, [R78.64] ;  /* 0x000000044eab7981 */ /* 0x000162000c1e1500 */
[----:B------:R-:W-:-:S02]  /*1c20*/  LEA.HI.X.SX32 R87, R141, R2, 0x1, P0 ;  /* 0x000000028d577211 */ /* 0x000fc400000f0eff */
[C---:B------:R-:W-:Y:S01]  /*1c30*/  LEA R94, P0, R143.reuse, R4, 0x1 ;  /* 0x000000048f5e7211 */ /* 0x040fe200078008ff */
[----:B------:R0:W5:Y:S01]  /*1c40*/  LDG.E.U16 R169, [R82.64] ;  /* 0x0000000452a97981 */ /* 0x000162000c1e1500 */
[----:B------:R-:W-:Y:S02]  /*1c50*/  LEA R137, R12, R155, 0x1 ;  /* 0x0000009b0c897211 */ /* 0x000fe400078e08ff */
[----:B------:R-:W-:Y:S01]  /*1c60*/  LEA.HI.X.SX32 R95, R143, R2, 0x1, P0 ;  /* 0x000000028f5f7211 */ /* 0x000fe200000f0eff */
[----:B------:R0:W5:Y:S01]  /*1c70*/  LDG.E.U16 R120, [R86.64] ;  /* 0x0000000456787981 */ /* 0x000162000c1e1500 */
[-C--:B------:R-:W-:Y:S02]  /*1c80*/  LEA R80, P1, R137, R4.reuse, 0x1 ;  /* 0x0000000489507211 */ /* 0x080fe400078208ff */
[----:B-1----:R-:W-:Y:S01]  /*1c90*/  LEA R90, P0, R129, R4, 0x1 ;  /* 0x00000004815a7211 */ /* 0x002fe200078008ff */
[----:B------:R1:W5:Y:S01]  /*1ca0*/  LDG.E.U16 R122, [R94.64] ;  /* 0x000000045e7a7981 */ /* 0x000362000c1e1500 */
[----:B------:R-:W-:-:S02]  /*1cb0*/  LEA.HI.X.SX32 R81, R137, R2, 0x1, P1 ;  /* 0x0000000289517211 */ /* 0x000fc400008f0eff */
[----:B------:R-:W-:Y:S02]  /*1cc0*/  LEA.HI.X.SX32 R91, R129, R2, 0x1, P0 ;  /* 0x00000002815b7211 */ /* 0x000fe400000f0eff */
[-C--:B0-----:R-:W-:Y:S01]  /*1cd0*/  LEA R78, P0, R133, R4.reuse, 0x1 ;  /* 0x00000004854e7211 */ /* 0x081fe200078008ff */
[----:B------:R0:W5:Y:S01]  /*1ce0*/  LDG.E.U16 R141, [R80.64] ;  /* 0x00000004508d7981 */ /* 0x000162000c1e1500 */
[----:B------:R-:W-:Y:S02]  /*1cf0*/  LEA R84, P1, R125, R4, 0x1 ;  /* 0x000000047d547211 */ /* 0x000fe400078208ff */
[-C--:B------:R-:W-:Y:S01]  /*1d00*/  LEA.HI.X.SX32 R79, R133, R2.reuse, 0x1, P0 ;  /* 0x00000002854f7211 */ /* 0x080fe200000f0eff */
[----:B------:R-:W-:Y:S01]  /*1d10*/  IMAD R137, R12, 0x2, R137 ;  /* 0x000000020c897824 */ /* 0x000fe200078e0289 */
[----:B------:R-:W-:Y:S01]  /*1d20*/  LEA.HI.X.SX32 R85, R125, R2, 0x1, P1 ;  /* 0x000000027d557211 */ /* 0x000fe200008f0eff */
[----:B------:R1:W5:Y:S01]  /*1d30*/  LDG.E.U16 R126, [R90.64] ;  /* 0x000000045a7e7981 */ /* 0x000362000c1e1500 */
[----:B------:R-:W-:-:S02]  /*1d40*/  LEA R82, P1, R139, R4, 0x1 ;  /* 0x000000048b527211 */ /* 0x000fc400078208ff */
[----:B0-----:R-:W-:Y:S01]  /*1d50*/  LEA R80, P0, R101, R4, 0x1 ;  /* 0x0000000465507211 */ /* 0x001fe200078008ff */
[----:B------:R0:W5:Y:S01]  /*1d60*/  LDG.E.U16 R124, [R84.64] ;  /* 0x00000004547c7981 */ /* 0x000162000c1e1500 */
[-C--:B------:R-:W-:Y:S02]  /*1d70*/  LEA.HI.X.SX32 R83, R139, R2.reuse, 0x1, P1 ;  /* 0x000000028b537211 */ /* 0x080fe400008f0eff */
[----:B------:R-:W-:Y:S01]  /*1d80*/  LEA.HI.X.SX32 R81, R101, R2, 0x1, P0 ;  /* 0x0000000265517211 */ /* 0x000fe200000f0eff */
[----:B------:R0:W5:Y:S01]  /*1d90*/  LDG.E.U16 R128, [R78.64] ;  /* 0x000000044e807981 */ /* 0x000162000c1e1500 */
[-C--:B-1----:R-:W-:Y:S02]  /*1da0*/  LEA R94, P0, R115, R4.reuse, 0x1 ;  /* 0x00000004735e7211 */ /* 0x082fe400078008ff */
[----:B------:R-:W-:Y:S01]  /*1db0*/  LEA R86, P1, R137, R4, 0x1 ;  /* 0x0000000489567211 */ /* 0x000fe200078208ff */
[----:B------:R1:W5:Y:S01]  /*1dc0*/  LDG.E.U16 R130, [R82.64] ;  /* 0x0000000452827981 */ /* 0x000362000c1e1500 */
[----:B------:R-:W-:-:S02]  /*1dd0*/  LEA.HI.X.SX32 R95, R115, R2, 0x1, P0 ;  /* 0x00000002735f7211 */ /* 0x000fc400000f0eff */
[----:B------:R-:W-:Y:S01]  /*1de0*/  LEA.HI.X.SX32 R87, R137, R2, 0x1, P1 ;  /* 0x0000000289577211 */ /* 0x000fe200008f0eff */
[----:B------:R1:W5:Y:S01]  /*1df0*/  LDG.E.U16 R132, [R80.64] ;  /* 0x0000000450847981 */ /* 0x000362000c1e1500 */
[-C--:B------:R-:W-:Y:S02]  /*1e00*/  LEA R90, P0, R145, R4.reuse, 0x1 ;  /* 0x00000004915a7211 */ /* 0x080fe400078008ff */
[----:B0-----:R-:W-:Y:S01]  /*1e10*/  LEA R84, P1, R119, R4, 0x1 ;  /* 0x0000000477547211 */ /* 0x001fe200078208ff */
[----:B------:R0:W5:Y:S01]  /*1e20*/  LDG.E.U16 R134, [R86.64] ;  /* 0x0000000456867981 */ /* 0x000162000c1e1500 */
[-C--:B------:R-:W-:Y:S02]  /*1e30*/  LEA.HI.X.SX32 R91, R145, R2.reuse, 0x1, P0 ;  /* 0x00000002915b7211 */ /* 0x080fe400000f0eff */
[----:B------:R-:W-:Y:S01]  /*1e40*/  LEA.HI.X.SX32 R85, R119, R2, 0x1, P1 ;  /* 0x0000000277557211 */ /* 0x000fe200008f0eff */
[----:B------:R0:W5:Y:S01]  /*1e50*/  LDG.E.U16 R115, [R94.64] ;  /* 0x000000045e737981 */ /* 0x000162000c1e1500 */
[----:B------:R-:W-:-:S02]  /*1e60*/  LEA R78, P0, R149, R4, 0x1 ;  /* 0x00000004954e7211 */ /* 0x000fc400078008ff */
[----:B------:R-:W-:Y:S01]  /*1e70*/  LEA R100, P1, R147, R4, 0x1 ;  /* 0x0000000493647211 */ /* 0x000fe200078208ff */
[----:B------:R0:W5:Y:S01]  /*1e80*/  LDG.E.U16 R119, [R84.64] ;  /* 0x0000000454777981 */ /* 0x000162000c1e1500 */
[C---:B------:R-:W-:Y:S02]  /*1e90*/  LEA R137, R12.reuse, R137, 0x1 ;  /* 0x000000890c897211 */ /* 0x040fe400078e08ff */
[-C--:B------:R-:W-:Y:S01]  /*1ea0*/  LEA.HI.X.SX32 R79, R149, R2.reuse, 0x1, P0 ;  /* 0x00000002954f7211 */ /* 0x080fe200000f0eff */
[----:B------:R0:W5:Y:S01]  /*1eb0*/  LDG.E.U16 R123, [R90.64] ;  /* 0x000000045a7b7981 */ /* 0x000162000c1e1500 */
[----:B------:R-:W-:Y:S02]  /*1ec0*/  LEA.HI.X.SX32 R101, R147, R2, 0x1, P1 ;  /* 0x0000000293657211 */ /* 0x000fe400008f0eff */
[-C--:B-1----:R-:W-:Y:S01]  /*1ed0*/  LEA R82, P0, R151, R4.reuse, 0x1 ;  /* 0x0000000497527211 */ /* 0x082fe200078008ff */
[----:B------:R1:W5:Y:S01]  /*1ee0*/  LDG.E.U16 R129, [R78.64] ;  /* 0x000000044e817981 */ /* 0x000362000c1e1500 */
[----:B------:R-:W-:Y:S01]  /*1ef0*/  LEA R80, P1, R153, R4, 0x1 ;  /* 0x0000000499507211 */ /* 0x000fe200078208ff */
[----:B0-----:R-:W-:Y:S01]  /*1f00*/  IMAD R85, R12, 0x2, R137 ;  /* 0x000000020c557824 */ /* 0x001fe200078e0289 */
[-C--:B------:R-:W-:Y:S01]  /*1f10*/  LEA.HI.X.SX32 R83, R151, R2.reuse, 0x1, P0 ;  /* 0x0000000297537211 */ /* 0x080fe200000f0eff */
[----:B------:R0:W5:Y:S01]  /*1f20*/  LDG.E.U16 R125, [R100.64] ;  /* 0x00000004647d7981 */ /* 0x000162000c1e1500 */
[----:B------:R-:W-:-:S02]  /*1f30*/  LEA.HI.X.SX32 R81, R153, R2, 0x1, P1 ;  /* 0x0000000299517211 */ /* 0x000fc400008f0eff */
[-C--:B------:R-:W-:Y:S01]  /*1f40*/  LEA R86, P0, R137, R4.reuse, 0x1 ;  /* 0x0000000489567211 */ /* 0x080fe200078008ff */
[----:B------:R0:W5:Y:S01]  /*1f50*/  LDG.E.U16 R12, [R82.64] ;  /* 0x00000004520c7981 */ /* 0x000162000c1e1500 */
[----:B------:R-:W-:Y:S02]  /*1f60*/  LEA R90, P1, R85, R4, 0x1 ;  /* 0x00000004555a7211 */ /* 0x000fe400078208ff */
[----:B------:R-:W-:Y:S01]  /*1f70*/  LEA.HI.X.SX32 R87, R137, R2, 0x1, P0 ;  /* 0x0000000289577211 */ /* 0x000fe200000f0eff */
[----:B------:R1:W5:Y:S01]  /*1f80*/  LDG.E.U16 R133, [R80.64] ;  /* 0x0000000450857981 */ /* 0x000362000c1e1500 */
[----:B------:R-:W-:Y:S02]  /*1f90*/  LEA R84, P0, R105, R4, 0x1 ;  /* 0x0000000469547211 */ /* 0x000fe400078008ff */
[----:B------:R-:W-:Y:S01]  /*1fa0*/  LEA.HI.X.SX32 R91, R85, R2, 0x1, P1 ;  /* 0x00000002555b7211 */ /* 0x000fe200008f0eff */
[----:B------:R1:W5:Y:S01]  /*1fb0*/  LDG.E.U16 R136, [R86.64] ;  /* 0x0000000456887981 */ /* 0x000362000c1e1500 */
[----:B------:R-:W-:-:S02]  /*1fc0*/  LEA R94, P1, R121, R4, 0x1 ;  /* 0x00000004795e7211 */ /* 0x000fc400078208ff */
[----:B------:R-:W-:Y:S02]  /*1fd0*/  LEA.HI.X.SX32 R85, R105, R2, 0x1, P0 ;  /* 0x0000000269557211 */ /* 0x000fe400000f0eff */
[----:B0-----:R-:W-:Y:S01]  /*1fe0*/  LEA R100, P0, R109, R4, 0x1 ;  /* 0x000000046d647211 */ /* 0x001fe200078008ff */
[----:B------:R0:W5:Y:S01]  /*1ff0*/  LDG.E.U16 R105, [R90.64] ;  /* 0x000000045a697981 */ /* 0x000162000c1e1500 */
[-C--:B------:R-:W-:Y:S02]  /*2000*/  LEA.HI.X.SX32 R95, R121, R2.reuse, 0x1, P1 ;  /* 0x00000002795f7211 */ /* 0x080fe400008f0eff */
[----:B------:R-:W-:Y:S01]  /*2010*/  LEA.HI.X.SX32 R101, R109, R2, 0x1, P0 ;  /* 0x000000026d657211 */ /* 0x000fe200000f0eff */
[----:B------:R-:W5:Y:S01]  /*2020*/  LDG.E.U16 R84, [R84.64] ;  /* 0x0000000454547981 */ /* 0x000f62000c1e1500 */
[----:B-1----:R-:W-:-:S03]  /*2030*/  LEA R78, P0, R127, R4, 0x1 ;  /* 0x000000047f4e7211 */ /* 0x002fc600078008ff */
[----:B------:R-:W5:Y:S01]  /*2040*/  LDG.E.U16 R94, [R94.64] ;  /* 0x000000045e5e7981 */ /* 0x000f62000c1e1500 */
[----:B------:R-:W-:Y:S02]  /*2050*/  LEA.HI.X.SX32 R79, R127, R2, 0x1, P0 ;  /* 0x000000027f4f7211 */ /* 0x000fe400000f0eff */
[-C--:B------:R-:W-:Y:S01]  /*2060*/  LEA R80, P0, R131, R4.reuse, 0x1 ;  /* 0x0000000483507211 */ /* 0x080fe200078008ff */
[----:B------:R-:W5:Y:S01]  /*2070*/  LDG.E.U16 R100, [R100.64] ;  /* 0x0000000464647981 */ /* 0x000f62000c1e1500 */
[----:B------:R-:W-:Y:S02]  /*2080*/  LEA R82, P1, R135, R4, 0x1 ;  /* 0x0000000487527211 */ /* 0x000fe400078208ff */
[-C--:B------:R-:W-:Y:S01]  /*2090*/  LEA.HI.X.SX32 R81, R131, R2.reuse, 0x1, P0 ;  /* 0x0000000283517211 */ /* 0x080fe200000f0eff */
[----:B------:R1:W5:Y:S01]  /*20a0*/  LDG.E.U16 R78, [R78.64] ;  /* 0x000000044e4e7981 */ /* 0x000362000c1e1500 */
[----:B------:R-:W-:Y:S02]  /*20b0*/  LEA.HI.X.SX32 R83, R135, R2, 0x1, P1 ;  /* 0x0000000287537211 */ /* 0x000fe400008f0eff */
[-C--:B------:R-:W-:Y:S01]  /*20c0*/  LEA R86, P0, R117, R4.reuse, 0x1 ;  /* 0x0000000475567211 */ /* 0x080fe200078008ff */
[----:B------:R-:W5:Y:S01]  /*20d0*/  LDG.E.U16 R80, [R80.64] ;  /* 0x0000000450507981 */ /* 0x000f62000c1e1500 */
[----:B0-----:R-:W-:-:S02]  /*20e0*/  LEA R90, P1, R155, R4, 0x1 ;  /* 0x000000049b5a7211 */ /* 0x001fc400078208ff */
[-C--:B------:R-:W-:Y:S01]  /*20f0*/  LEA.HI.X.SX32 R87, R117, R2.reuse, 0x1, P0 ;  /* 0x0000000275577211 */ /* 0x080fe200000f0eff */
[----:B------:R-:W5:Y:S01]  /*2100*/  LDG.E.U16 R82, [R82.64] ;  /* 0x0000000452527981 */ /* 0x000f62000c1e1500 */
[----:B------:R-:W-:-:S03]  /*2110*/  LEA.HI.X.SX32 R91, R155, R2, 0x1, P1 ;  /* 0x000000029b5b7211 */ /* 0x000fc600008f0eff */
[----:B------:R-:W5:Y:S04]  /*2120*/  LDG.E.U16 R86, [R86.64] ;  /* 0x0000000456567981 */ /* 0x000f68000c1e1500 */
[----:B------:R-:W5:Y:S01]  /*2130*/  LDG.E.U16 R90, [R90.64] ;  /* 0x000000045a5a7981 */ /* 0x000f62000c1e1500 */
[----:B------:R-:W-:Y:S02]  /*2140*/  SHF.R.S32.HI R2, RZ, 0x6, R170 ;  /* 0x00000006ff027819 */ /* 0x000fe400000114aa */
[----:B-1----:R-:W-:Y:S02]  /*2150*/  SHF.L.U32 R79, R0, 0x1, RZ ;  /* 0x00000001004f7819 */ /* 0x002fe400000006ff */
[----:B------:R-:W-:Y:S01]  /*2160*/  SGXT R0, R2, 0x1 ;  /* 0x000000010200781a */ /* 0x000fe20000000200 */
[----:B------:R-:W-:-:S03]  /*2170*/  IMAD.MOV.U32 R2, RZ, RZ, c[0x0][0x1d0] ;  /* 0x00007400ff027624 */ /* 0x000fc600078e00ff */
[----:B------:R-:W-:Y:S02]  /*2180*/  LOP3.LUT R0, R79, 0x90, R0, 0x78, !PT ;  /* 0x000000904f007812 */ /* 0x000fe400078e7800 */
[----:B------:R-:W-:Y:S02]  /*2190*/  ISETP.GE.AND P0, PT, R2, 0x1, PT ;  /* 0x000000010200780c */ /* 0x000fe40003f06270 */
[C---:B------:R-:W-:Y:S01]  /*21a0*/  LOP3.LUT R249, R0.reuse, 0x20, RZ, 0x3c, !PT ;  /* 0x0000002000f97812 */ /* 0x040fe200078e3cff */
[----:B--2---:R0:W-:Y:S01]  /*21b0*/  STS.U16 [R0], R3 ;  /* 0x0000000300007388 */ /* 0x0041e20000000400 */
[----:B------:R-:W-:-:S03]  /*21c0*/  LOP3.LUT R2, R0, 0x40, RZ, 0x3c, !PT ;  /* 0x0000004000027812 */ /* 0x000fc600078e3cff */
[----:B------:R-:W-:Y:S04]  /*21d0*/  STS.U16 [R0+0x400], R9 ;  /* 0x0004000900007388 */ /* 0x000fe80000000400 */
[----:B------:R-:W-:Y:S01]  /*21e0*/  STS.U16 [R0+0x800], R13 ;  /* 0x0008000d00007388 */ /* 0x000fe20000000400 */
[----:B0-----:R-:W-:-:S03]  /*21f0*/  LOP3.LUT R3, R0, 0x60, RZ, 0x3c, !PT ;  /* 0x0000006000037812 */ /* 0x001fc600078e3cff */
[----:B------:R-:W-:Y:S04]  /*2200*/  STS.U16 [R0+0xc00], R17 ;  /* 0x000c001100007388 */ /* 0x000fe80000000400 */
        /* <DEDUP_REMOVED lines=13> */
[----:B---3--:R-:W-:Y:S04]  /*22e0*/  STS.U16 [R0+0x4400], R73 ;  /* 0x0044004900007388 */ /* 0x008fe80000000400 */
[----:B------:R-:W-:Y:S04]  /*22f0*/  STS.U16 [R0+0x4800], R77 ;  /* 0x0048004d00007388 */ /* 0x000fe80000000400 */
[----:B------:R-:W-:Y:S04]  /*2300*/  STS.U16 [R0+0x4c00], R93 ;  /* 0x004c005d00007388 */ /* 0x000fe80000000400 */
[----:B------:R-:W-:Y:S04]  /*2310*/  STS.U16 [R0+0x5000], R99 ;  /* 0x0050006300007388 */ /* 0x000fe80000000400 */
[----:B------:R-:W-:Y:S04]  /*2320*/  STS.U16 [R0+0x5400], R107 ;  /* 0x0054006b00007388 */ /* 0x000fe80000000400 */
[----:B----4-:R-:W-:Y:S01]  /*2330*/  STS.U16 [R0+0x5800], R111 ;  /* 0x0058006f00007388 */ /* 0x010fe20000000400 */
[----:B------:R-:W-:-:S03]  /*2340*/  MOV R248, 0x3f800000 ;  /* 0x3f80000000f87802 */ /* 0x000fc60000000f00 */
[----:B-----5:R-:W-:Y:S04]  /*2350*/  STS.U16 [R0+0x5c00], R157 ;  /* 0x005c009d00007388 */ /* 0x020fe80000000400 */
        /* <DEDUP_REMOVED lines=55> */
[----:B------:R0:W-:Y:S04]  /*26d0*/  STS.U16 [R2+0x3e00], R67 ;  /* 0x003e004302007388 */ /* 0x0001e80000000400 */
        /* <DEDUP_REMOVED lines=25> */
[----:B------:R-:W-:Y:S01]  /*2870*/  STS.U16 [R3+0x6700], R94 ;  /* 0x0067005e03007388 */ /* 0x000fe20000000400 */
[----:B------:R-:W-:Y:S01]  /*2880*/  IMAD.MOV.U32 R204, RZ, RZ, -0x800000 ;  /* 0xff800000ffcc7424 */ /* 0x000fe200078e00ff */
[----:B------:R-:W-:Y:S01]  /*2890*/  MOV R203, 0xff800000 ;  /* 0xff80000000cb7802 */ /* 0x000fe20000000f00 */
[----:B------:R-:W-:Y:S01]  /*28a0*/  IMAD.MOV.U32 R202, RZ, RZ, -0x800000 ;  /* 0xff800000ffca7424 */ /* 0x000fe200078e00ff */
[----:B------:R-:W-:Y:S01]  /*28b0*/  STS.U16 [R3+0x7f00], R105 ;  /* 0x007f006903007388 */ /* 0x000fe20000000400 */
[----:B------:R-:W-:Y:S01]  /*28c0*/  MOV R201, 0xff800000 ;  /* 0xff80000000c97802 */ /* 0x000fe20000000f00 */
[----:B------:R-:W-:Y:S01]  /*28d0*/  IMAD.MOV.U32 R200, RZ, RZ, -0x800000 ;  /* 0xff800000ffc87424 */ /* 0x000fe200078e00ff */
[----:B------:R-:W-:Y:S01]  /*28e0*/  MOV R199, 0xff800000 ;  /* 0xff80000000c77802 */ /* 0x000fe20000000f00 */
[----:B------:R-:W-:Y:S01]  /*28f0*/  STS.U16 [R3+0x2300], R40 ;  /* 0x0023002803007388 */ /* 0x000fe20000000400 */
[----:B------:R-:W-:Y:S01]  /*2900*/  IMAD.MOV.U32 R198, RZ, RZ, -0x800000 ;  /* 0xff800000ffc67424 */ /* 0x000fe200078e00ff */
[----:B------:R-:W-:Y:S01]  /*2910*/  MOV R197, 0xff800000 ;  /* 0xff80000000c57802 */ /* 0x000fe20000000f00 */
[----:B------:R-:W-:Y:S01]  /*2920*/  IMAD.MOV.U32 R247, RZ, RZ, 0x3f800000 ;  /* 0x3f800000fff77424 */ /* 0x000fe200078e00ff */
[----:B------:R-:W-:Y:S01]  /*2930*/  STS.U16 [R3+0x2700], R44 ;  /* 0x0027002c03007388 */ /* 0x000fe20000000400 */
[----:B------:R-:W-:Y:S01]  /*2940*/  MOV R246, 0x3f800000 ;  /* 0x3f80000000f67802 */ /* 0x000fe20000000f00 */
[----:B------:R-:W-:Y:S01]  /*2950*/  IMAD.MOV.U32 R245, RZ, RZ, 0x3f800000 ;  /* 0x3f800000fff57424 */ /* 0x000fe200078e00ff */
[----:B------:R-:W-:Y:S01]  /*2960*/  MOV R244, 0x3f800000 ;  /* 0x3f80000000f47802 */ /* 0x000fe20000000f00 */
[----:B------:R1:W-:Y:S01]  /*2970*/  STS.U16 [R3+0x2b00], R48 ;  /* 0x002b003003007388 */ /* 0x0003e20000000400 */
[----:B------:R-:W-:Y:S01]  /*2980*/  IMAD.MOV.U32 R243, RZ, RZ, 0x3f800000 ;  /* 0x3f800000fff37424 */ /* 0x000fe200078e00ff */
[----:B------:R-:W-:Y:S01]  /*2990*/  MOV R242, 0x3f800000 ;  /* 0x3f80000000f27802 */ /* 0x000fe20000000f00 */
[----:B------:R-:W-:Y:S01]  /*29a0*/  IMAD.MOV.U32 R241, RZ, RZ, 0x3f800000 ;  /* 0x3f800000fff17424 */ /* 0x000fe200078e00ff */
[----:B------:R2:W-:Y:S01]  /*29b0*/  STS.U16 [R3+0x2f00], R52 ;  /* 0x002f003403007388 */ /* 0x0005e20000000400 */
[----:B0-----:R-:W-:Y:S01]  /*29c0*/  CS2R R66, SRZ ;  /* 0x0000000000427805 */ /* 0x001fe2000001ff00 */
[----:B------:R-:W-:Y:S01]  /*29d0*/  CS2R R62, SRZ ;  /* 0x00000000003e7805 */ /* 0x000fe2000001ff00 */
[----:B------:R-:W-:Y:S01]  /*29e0*/  CS2R R58, SRZ ;  /* 0x00000000003a7805 */ /* 0x000fe2000001ff00 */
[----:B------:R0:W-:Y:S01]  /*29f0*/  STS.U16 [R3+0x3300], R56 ;  /* 0x0033003803007388 */ /* 0x0001e20000000400 */
[----:B------:R-:W-:Y:S01]  /*2a00*/  CS2R R54, SRZ ;  /* 0x0000000000367805 */ /* 0x000fe2000001ff00 */
[----:B-1----:R-:W-:Y:S01]  /*2a10*/  CS2R R48, SRZ ;  /* 0x0000000000307805 */ /* 0x002fe2000001ff00 */
[----:B------:R-:W-:Y:S01]  /*2a20*/  CS2R R50, SRZ ;  /* 0x0000000000327805 */ /* 0x000fe2000001ff00 */
[----:B------:R1:W-:Y:S01]  /*2a30*/  STS.U16 [R3+0x3700], R60 ;  /* 0x0037003c03007388 */ /* 0x0003e20000000400 */
[----:B------:R-:W-:Y:S01]  /*2a40*/  CS2R R44, SRZ ;  /* 0x00000000002c7805 */ /* 0x000fe2000001ff00 */
[----:B--2---:R-:W-:Y:S01]  /*2a50*/  CS2R R52, SRZ ;  /* 0x0000000000347805 */ /* 0x004fe2000001ff00 */
[----:B------:R-:W-:Y:S01]  /*2a60*/  CS2R R46, SRZ ;  /* 0x00000000002e7805 */ /* 0x000fe2000001ff00 */
[----:B------:R2:W-:Y:S01]  /*2a70*/  STS.U16 [R3+0x3b00], R64 ;  /* 0x003b004003007388 */ /* 0x0005e20000000400 */
[----:B------:R-:W-:Y:S01]  /*2a80*/  CS2R R40, SRZ ;  /* 0x0000000000287805 */ /* 0x000fe2000001ff00 */
[----:B0-----:R-:W-:Y:S01]  /*2a90*/  CS2R R56, SRZ ;  /* 0x0000000000387805 */ /* 0x001fe2000001ff00 */
[----:B------:R-:W-:Y:S01]  /*2aa0*/  CS2R R42, SRZ ;  /* 0x00000000002a7805 */ /* 0x000fe2000001ff00 */
[----:B------:R-:W-:Y:S01]  /*2ab0*/  STS.U16 [R3+0x3f00], R68 ;  /* 0x003f004403007388 */ /* 0x000fe20000000400 */
        /* <DEDUP_REMOVED lines=9> */
[----:B------:R-:W-:Y:S01]  /*2b50*/  CS2R R158, SRZ ;  /* 0x00000000009e7805 */ /* 0x000fe2000001ff00 */
[----:B------:R-:W-:Y:S01]  /*2b60*/  CS2R R74, SRZ ;  /* 0x00000000004a7805 */ /* 0x000fe2000001ff00 */
[----:B------:R2:W-:Y:S01]  /*2b70*/  STS.U16 [R3+0x4f00], R98 ;  /* 0x004f006203007388 */ /* 0x0005e20000000400 */
[----:B------:R-:W-:Y:S01]  /*2b80*/  CS2R R88, SRZ ;  /* 0x0000000000587805 */ /* 0x000fe2000001ff00 */
[----:B0-----:R-:W-:Y:S01]  /*2b90*/  CS2R R72, SRZ ;  /* 0x0000000000487805 */ /* 0x001fe2000001ff00 */
[----:B------:R-:W-:Y:S01]  /*2ba0*/  CS2R R172, SRZ ;  /* 0x0000000000ac7805 */ /* 0x000fe2000001ff00 */
[----:B------:R0:W-:Y:S01]  /*2bb0*/  STS.U16 [R3+0x5300], R104 ;  /* 0x0053006803007388 */ /* 0x0001e20000000400 */
[----:B------:R-:W-:Y:S01]  /*2bc0*/  CS2R R174, SRZ ;  /* 0x0000000000ae7805 */ /* 0x000fe2000001ff00 */
[----:B-1----:R-:W-:Y:S01]  /*2bd0*/  CS2R R76, SRZ ;  /* 0x00000000004c7805 */ /* 0x002fe2000001ff00 */
[----:B------:R-:W-:Y:S01]  /*2be0*/  CS2R R68, SRZ ;  /* 0x0000000000447805 */ /* 0x000fe2000001ff00 */
[----:B------:R1:W-:Y:S01]  /*2bf0*/  STS.U16 [R3+0x5700], R110 ;  /* 0x0057006e03007388 */ /* 0x0003e20000000400 */
[----:B------:R-:W-:Y:S01]  /*2c00*/  CS2R R70, SRZ ;  /* 0x0000000000467805 */ /* 0x000fe2000001ff00 */
[----:B------:R-:W-:Y:S01]  /*2c10*/  CS2R R96, SRZ ;  /* 0x0000000000607805 */ /* 0x000fe2000001ff00 */
[----:B--2---:R-:W-:Y:S01]  /*2c20*/  CS2R R98, SRZ ;  /* 0x0000000000627805 */ /* 0x004fe2000001ff00 */
[----:B------:R2:W-:Y:S01]  /*2c30*/  STS.U16 [R3+0x5b00], R114 ;  /* 0x005b007203007388 */ /* 0x0005e20000000400 */
[----:B------:R-:W-:Y:S01]  /*2c40*/  CS2R R102, SRZ ;  /* 0x0000000000667805 */ /* 0x000fe2000001ff00 */
[----:B0-----:R-:W-:Y:S01]  /*2c50*/  CS2R R104, SRZ ;  /* 0x0000000000687805 */ /* 0x001fe2000001ff00 */
[----:B------:R-:W-:Y:S01]  /*2c60*/  CS2R R106, SRZ ;  /* 0x00000000006a7805 */ /* 0x000fe2000001ff00 */
[----:B------:R0:W-:Y:S01]  /*2c70*/  STS.U16 [R3+0x5f00], R84 ;  /* 0x005f005403007388 */ /* 0x0001e20000000400 */
[----:B------:R-:W-:Y:S01]  /*2c80*/  CS2R R136, SRZ ;  /* 0x0000000000887805 */ /* 0x000fe2000001ff00 */
[----:B------:R-:W-:Y:S01]  /*2c90*/  CS2R R138, SRZ ;  /* 0x00000000008a7805 */ /* 0x000fe2000001ff00 */
[----:B------:R-:W-:Y:S01]  /*2ca0*/  CS2R R108, SRZ ;  /* 0x00000000006c7805 */ /* 0x000fe2000001ff00 */
[----:B------:R3:W-:Y:S01]  /*2cb0*/  STS.U16 [R3+0x6300], R100 ;  /* 0x0063006403007388 */ /* 0x0007e20000000400 */
[----:B-1----:R-:W-:Y:S01]  /*2cc0*/  CS2R R110, SRZ ;  /* 0x00000000006e7805 */ /* 0x002fe2000001ff00 */
        /* <DEDUP_REMOVED lines=8> */
[----:B---3--:R-:W-:Y:S01]  /*2d50*/  CS2R R100, SRZ ;  /* 0x0000000000647805 */ /* 0x008fe2000001ff00 */
[----:B------:R-:W-:Y:S01]  /*2d60*/  CS2R R118, SRZ ;  /* 0x0000000000767805 */ /* 0x000fe2000001ff00 */
[----:B------:R2:W-:Y:S01]  /*2d70*/  STS.U16 [R3+0x7300], R82 ;  /* 0x0073005203007388 */ /* 0x0005e20000000400 */
[----:B------:R-:W-:Y:S01]  /*2d80*/  CS2R R120, SRZ ;  /* 0x0000000000787805 */ /* 0x000fe2000001ff00 */
[----:B-1----:R-:W-:Y:S01]  /*2d90*/  CS2R R78, SRZ ;  /* 0x00000000004e7805 */ /* 0x002fe2000001ff00 */
[----:B------:R-:W-:Y:S01]  /*2da0*/  CS2R R122, SRZ ;  /* 0x00000000007a7805 */ /* 0x000fe2000001ff00 */
[----:B------:R1:W-:Y:S01]  /*2db0*/  STS.U16 [R3+0x7700], R86 ;  /* 0x0077005603007388 */ /* 0x0003e20000000400 */
[----:B------:R-:W-:Y:S01]  /*2dc0*/  CS2R R124, SRZ ;  /* 0x00000000007c7805 */ /* 0x000fe2000001ff00 */
[----:B0-----:R-:W-:Y:S01]  /*2dd0*/  CS2R R80, SRZ ;  /* 0x0000000000507805 */ /* 0x001fe2000001ff00 */
[----:B------:R-:W-:Y:S01]  /*2de0*/  CS2R R126, SRZ ;  /* 0x00000000007e7805 */ /* 0x000fe2000001ff00 */
[----:B------:R0:W-:Y:S01]  /*2df0*/  STS.U16 [R3+0x7b00], R90 ;  /* 0x007b005a03007388 */ /* 0x0001e20000000400 */
[----:B------:R-:W-:Y:S01]  /*2e00*/  CS2R R128, SRZ ;  /* 0x0000000000807805 */ /* 0x000fe2000001ff00 */
[----:B--2---:R-:W-:Y:S01]  /*2e10*/  CS2R R82, SRZ ;  /* 0x0000000000527805 */ /* 0x004fe2000001ff00 */
[----:B------:R-:W-:Y:S01]  /*2e20*/  CS2R R130, SRZ ;  /* 0x0000000000827805 */ /* 0x000fe2000001ff00 */
[----:B------:R-:W-:Y:S01]  /*2e30*/  CS2R R132, SRZ ;  /* 0x0000000000847805 */ /* 0x000fe2000001ff00 */
[----:B------:R-:W-:Y:S01]  /*2e40*/  CS2R R134, SRZ ;  /* 0x0000000000867805 */ /* 0x000fe2000001ff00 */
[----:B-1----:R-:W-:Y:S01]  /*2e50*/  CS2R R86, SRZ ;  /* 0x0000000000567805 */ /* 0x002fe2000001ff00 */
[----:B------:R-:W-:Y:S01]  /*2e60*/  CS2R R140, SRZ ;  /* 0x00000000008c7805 */ /* 0x000fe2000001ff00 */
[----:B------:R-:W-:Y:S01]  /*2e70*/  CS2R R142, SRZ ;  /* 0x00000000008e7805 */ /* 0x000fe2000001ff00 */
[----:B------:R-:W-:Y:S01]  /*2e80*/  CS2R R144, SRZ ;  /* 0x0000000000907805 */ /* 0x000fe2000001ff00 */
[----:B0-----:R-:W-:Y:S01]  /*2e90*/  CS2R R90, SRZ ;  /* 0x00000000005a7805 */ /* 0x001fe2000001ff00 */
[----:B------:R-:W-:Y:S01]  /*2ea0*/  CS2R R146, SRZ ;  /* 0x0000000000927805 */ /* 0x000fe2000001ff00 */
[----:B------:R-:W-:Y:S01]  /*2eb0*/  CS2R R148, SRZ ;  /* 0x0000000000947805 */ /* 0x000fe2000001ff00 */
[----:B------:R-:W-:Y:S01]  /*2ec0*/  CS2R R150, SRZ ;  /* 0x0000000000967805 */ /* 0x000fe2000001ff00 */
[----:B------:R-:W-:-:S02]  /*2ed0*/  LOP3.LUT R168, R170, 0x7f, RZ, 0xc0, !PT ;  /* 0x0000007faaa87812 */ /* 0x000fc400078ec0ff */
[C---:B------:R-:W-:Y:S02]  /*2ee0*/  LOP3.LUT R176, R170.reuse, 0x60, RZ, 0xc0, !PT ;  /* 0x00000060aab07812 */ /* 0x040fe400078ec0ff */
[----:B------:R-:W-:Y:S01]  /*2ef0*/  SHF.L.U32 R178, R170, 0x2, RZ ;  /* 0x00000002aab27819 */ /* 0x000fe200000006ff */
[----:B------:R-:W-:Y:S05]  /*2f00*/  @!P0 BRA `(.L_x_0) ;  /* 0x00006aa000008947 */ /* 0x000fea0003800000 */
[----:B------:R-:W-:Y:S01]  /*2f10*/  SHF.R.U32.HI R2, RZ, 0x5, R170 ;  /* 0x00000005ff027819 */ /* 0x000fe200000116aa */
[----:B------:R-:W-:Y:S01]  /*2f20*/  IMAD.MOV.U32 R35, RZ, RZ, c[0x0][0x1b8] ;  /* 0x00006e00ff237624 */ /* 0x000fe200078e00ff */
[----:B------:R-:W-:Y:S01]  /*2f30*/  SHF.R.U32.HI R3, RZ, 0x1, R176 ;  /* 0x00000001ff037819 */ /* 0x000fe200000116b0 */
[----:B------:R-:W-:Y:S01]  /*2f40*/  IMAD.SHL.U32 R30, R170, 0x2, RZ ;  /* 0x00000002aa1e7824 */ /* 0x000fe200078e00ff */
[----:B------:R-:W-:Y:S01]  /*2f50*/  SGXT.U32 R2, R2, 0x2 ;  /* 0x000000020202781a */ /* 0x000fe20000000000 */
[----:B------:R-:W-:Y:S01]  /*2f60*/  IMAD R4, R177, c[0x0][0x1b0], RZ ;  /* 0x00006c00b1047a24 */ /* 0x000fe200078e02ff */
[C---:B------:R-:W-:Y:S01]  /*2f70*/  LOP3.LUT R252, R170.reuse, 0x1c, RZ, 0xc0, !PT ;  /* 0x0000001caafc7812 */ /* 0x040fe200078ec0ff */
[----:B------:R-:W-:Y:S01]  /*2f80*/  IMAD.SHL.U32 R28, R170, 0x8, RZ ;  /* 0x00000008aa1c7824 */ /* 0x000fe200078e00ff */
[----:B------:R-:W-:Y:S01]  /*2f90*/  LOP3.LUT R5, R178, 0xc, RZ, 0xc0, !PT ;  /* 0x0000000cb2057812 */ /* 0x000fe200078ec0ff */
[----:B------:R-:W-:Y:S01]  /*2fa0*/  IMAD R10, R2, c[0x0][0x1b8], RZ ;  /* 0x00006e00020a7a24 */ /* 0x000fe200078e02ff */
[----:B------:R-:W-:Y:S01]  /*2fb0*/  SHF.R.U32.HI R2, RZ, 0x3, R168 ;  /* 0x00000003ff027819 */ /* 0x000fe200000116a8 */
[----:B------:R-:W-:Y:S01]  /*2fc0*/  IMAD.SHL.U32 R182, R168, 0x2, RZ ;  /* 0x00000002a8b67824 */ /* 0x000fe200078e00ff */
[----:B------:R-:W-:Y:S01]  /*2fd0*/  LOP3.LUT R192, R3, 0x30, R30, 0x78, !PT ;  /* 0x0000003003c07812 */ /* 0x000fe200078e781e */
[----:B------:R-:W-:Y:S01]  /*2fe0*/  IMAD R5, R252, 0x10, R5 ;  /* 0x00000010fc057824 */ /* 0x000fe200078e0205 */
[C---:B------:R-:W-:Y:S01]  /*2ff0*/  LEA R12, R35.reuse, R10, 0x2 ;  /* 0x0000000a230c7211 */ /* 0x040fe200078e10ff */
[----:B------:R-:W-:Y:S01]  /*3000*/  IMAD.MOV.U32 R189, RZ, RZ, -0x800000 ;  /* 0xff800000ffbd7424 */ /* 0x000fe200078e00ff */
[----:B------:R-:W-:Y:S01]  /*3010*/  LOP3.LUT R2, R2, 0xc, RZ, 0xc0, !PT ;  /* 0x0000000c02027812 */ /* 0x000fe200078ec0ff */
[----:B------:R-:W-:Y:S01]  /*3020*/  IMAD.MOV.U32 R185, RZ, RZ, -0x800000 ;  /* 0xff800000ffb97424 */ /* 0x000fe200078e00ff */
[----:B------:R-:W-:Y:S01]  /*3030*/  SHF.L.U32 R3, R252, 0x2, RZ ;  /* 0x00000002fc037819 */ /* 0x000fe200000006ff */
[----:B------:R-:W-:Y:S01]  /*3040*/  IMAD R13, R35, 0x4, R12 ;  /* 0x00000004230d7824 */ /* 0x000fe200078e020c */
[----:B------:R-:W-:Y:S01]  /*3050*/  IADD3 R192, R192, R5, RZ ;  /* 0x00000005c0c07210 */ /* 0x000fe20007ffe0ff */
[----:B------:R-:W-:Y:S01]  /*3060*/  IMAD R5, R168, c[0x0][0x1a8], RZ ;  /* 0x00006a00a8057a24 */ /* 0x000fe200078e02ff */
[----:B------:R-:W-:Y:S01]  /*3070*/  MOV R8, c[0x0][0x1a8] ;  /* 0x00006a0000087a02 */ /* 0x000fe20000000f00 */
[----:B------:R-:W-:Y:S01]  /*3080*/  IMAD.IADD R3, R3, 0x1, R2 ;  /* 0x0000000103037824 */ /* 0x000fe200078e0202 */
[----:B------:R-:W-:Y:S01]  /*3090*/  LEA R14, R35, R13, 0x2 ;  /* 0x0000000d230e7211 */ /* 0x000fe200078e10ff */
[----:B------:R-:W-:Y:S01]  /*30a0*/  IMAD R2, R177, c[0x0][0x1a0], RZ ;  /* 0x00006800b1027a24 */ /* 0x000fe200078e02ff */
[----:B------:R-:W-:Y:S01]  /*30b0*/  LOP3.LUT R6, R170, 0x1f, RZ, 0xc0, !PT ;  /* 0x0000001faa067812 */ /* 0x000fe200078ec0ff */
[----:B------:R-:W-:Y:S01]  /*30c0*/  IMAD.MOV.U32 R168, RZ, RZ, -0x800000 ;  /* 0xff800000ffa87424 */ /* 0x000fe200078e00ff */
[----:B------:R-:W-:Y:S01]  /*30d0*/  LEA R7, R8, R5, 0x7 ;  /* 0x0000000508077211 */ /* 0x000fe200078e38ff */
[C---:B------:R-:W-:Y:S01]  /*30e0*/  IMAD R15, R35.reuse, 0x4, R14 ;  /* 0x00000004230f7824 */ /* 0x040fe200078e020e */
[----:B------:R-:W-:Y:S01]  /*30f0*/  LEA R26, P0, R2, c[0x0][0x168], 0x1 ;  /* 0x00005a00021a7a11 */ /* 0x000fe200078008ff */
[----:B------:R-:W-:Y:S01]  /*3100*/  IMAD R9, R6, c[0x0][0x1b4], RZ ;  /* 0x00006d0006097a24 */ /* 0x000fe200078e02ff */
[----:B------:R-:W-:Y:S01]  /*3110*/  SHF.L.U32 R8, R4, 0x1, RZ ;  /* 0x0000000104087819 */ /* 0x000fe200000006ff */
[----:B------:R-:W-:Y:S01]  /*3120*/  IMAD.MOV.U32 R237, RZ, RZ, -0x800000 ;  /* 0xff800000ffed7424 */ /* 0x000fe200078e00ff */
[----:B------:R-:W-:Y:S01]  /*3130*/  LEA R16, R35, R15, 0x2 ;  /* 0x0000000f23107211 */ /* 0x000fe200078e10ff */
[C---:B------:R-:W-:Y:S01]  /*3140*/  IMAD.SHL.U32 R11, R9.reuse, 0x2, RZ ;  /* 0x00000002090b7824 */ /* 0x040fe200078e00ff */
[----:B------:R-:W-:Y:S01]  /*3150*/  LEA.HI.X.SX32 R2, R2, c[0x0][0x16c], 0x1, P0 ;  /* 0x00005b0002027a11 */ /* 0x000fe200000f0eff */
[----:B------:R-:W-:Y:S01]  /*3160*/  IMAD.HI R9, R9, 0x2, RZ ;  /* 0x0000000209097827 */ /* 0x000fe200078e02ff */
[-C--:B------:R-:W-:Y:S01]  /*3170*/  LEA R180, P0, R5, R26.reuse, 0x1 ;  /* 0x0000001a05b47211 */ /* 0x080fe200078008ff */
[----:B------:R-:W-:Y:S01]  /*3180*/  CS2R R64, SRZ ;  /* 0x0000000000407805 */ /* 0x000fe2000001ff00 */
[----:B------:R-:W-:Y:S01]  /*3190*/  LEA R6, P1, R7, R26, 0x1 ;  /* 0x0000001a07067211 */ /* 0x000fe200078208ff */
[----:B------:R-:W-:Y:S01]  /*31a0*/  IMAD R17, R35, 0x4, R16 ;  /* 0x0000000423117824 */ /* 0x000fe200078e0210 */
[-C--:B------:R-:W-:Y:S01]  /*31b0*/  LEA.HI.X.SX32 R181, R5, R2.reuse, 0x1, P0 ;  /* 0x0000000205b57211 */ /* 0x080fe200000f0eff */
[----:B------:R-:W-:Y:S01]  /*31c0*/  IMAD.MOV.U32 R240, RZ, RZ, RZ ;  /* 0x000000fffff07224 */ /* 0x000fe200078e00ff */
[----:B------:R-:W-:Y:S01]  /*31d0*/  LEA.HI.X.SX32 R7, R7, R2, 0x1, P1 ;  /* 0x0000000207077211 */ /* 0x000fe200008f0eff */
[----:B------:R-:W-:Y:S01]  /*31e0*/  IMAD.HI R2, R4, 0x2, RZ ;  /* 0x0000000204027827 */ /* 0x000fe200078e02ff */
[----:B------:R-:W-:Y:S01]  /*31f0*/  LEA R18, R35, R17, 0x2 ;  /* 0x0000001123127211 */ /* 0x000fe200078e10ff */
[----:B------:R-:W-:Y:S01]  /*3200*/  CS2R R66, SRZ ;  /* 0x0000000000427805 */ /* 0x000fe2000001ff00 */
[----:B------:R-:W-:Y:S01]  /*3210*/  IADD3 R251, P0, P1, R11, c[0x0][0x170], R8 ;  /* 0x00005c000bfb7a10 */ /* 0x000fe2000791e008 */
[----:B------:R-:W-:Y:S01]  /*3220*/  IMAD.MOV.U32 R246, RZ, RZ, 0x3f800000 ;  /* 0x3f800000fff67424 */ /* 0x000fe200078e00ff */
[C---:B------:R-:W-:Y:S01]  /*3230*/  LEA R19, R35.reuse, R18, 0x2 ;  /* 0x0000001223137211 */ /* 0x040fe200078e10ff */
[----:B------:R-:W-:Y:S01]  /*3240*/  IMAD.MOV.U32 R244, RZ, RZ, 0x3f800000 ;  /* 0x3f800000fff47424 */ /* 0x000fe200078e00ff */
[C---:B------:R-:W-:Y:S01]  /*3250*/  LOP3.LUT R193, R170.reuse, 0x7, RZ, 0xc0, !PT ;  /* 0x00000007aac17812 */ /* 0x040fe200078ec0ff */
[----:B------:R-:W-:Y:S01]  /*3260*/  IMAD.MOV.U32 R242, RZ, RZ, 0x3f800000 ;  /* 0x3f800000fff27424 */ /* 0x000fe200078e00ff */
[C---:B------:R-:W-:Y:S01]  /*3270*/  LOP3.LUT R27, R170.reuse, 0x10, RZ, 0xc0, !PT ;  /* 0x00000010aa1b7812 */ /* 0x040fe200078ec0ff */
[----:B------:R-:W-:Y:S01]  /*3280*/  IMAD R20, R35, 0x4, R19 ;  /* 0x0000000423147824 */ /* 0x000fe200078e0213 */
[----:B------:R-:W-:Y:S01]  /*3290*/  SHF.L.U32 R196, R170, 0x6, RZ ;  /* 0x00000006aac47819 */ /* 0x000fe200000006ff */
[----:B------:R-:W-:Y:S01]  /*32a0*/  IMAD R31, R193, 0x90, RZ ;  /* 0x00000090c11f7824 */ /* 0x000fe200078e02ff */
[----:B------:R-:W-:Y:S01]  /*32b0*/  LOP3.LUT R29, R28, 0x30, RZ, 0xc0, !PT ;  /* 0x000000301c1d7812 */ /* 0x000fe200078ec0ff */
[----:B------:R-:W-:Y:S01]  /*32c0*/  IMAD.SHL.U32 R4, R27, 0x40, RZ ;  /* 0x000000401b047824 */ /* 0x000fe200078e00ff */
[----:B------:R-:W-:Y:S01]  /*32d0*/  LEA R21, R35, R20, 0x2 ;  /* 0x0000001423157211 */ /* 0x000fe200078e10ff */
[----:B------:R-:W-:Y:S01]  /*32e0*/  CS2R R60, SRZ ;  /* 0x00000000003c7805 */ /* 0x000fe2000001ff00 */
[----:B------:R-:W-:Y:S01]  /*32f0*/  LOP3.LUT R31, R31, 0x10, R30, 0x78, !PT ;  /* 0x000000101f1f7812 */ /* 0x000fe200078e781e */
[----:B------:R-:W-:Y:S01]  /*3300*/  CS2R R62, SRZ ;  /* 0x00000000003e7805 */ /* 0x000fe2000001ff00 */
[----:B------:R-:W-:Y:S01]  /*3310*/  LEA R33, R176, R193, 0x3 ;  /* 0x000000c1b0217211 */ /* 0x000fe200078e18ff */
[----:B------:R-:W-:Y:S01]  /*3320*/  IMAD R22, R35, 0x4, R21 ;  /* 0x0000000423167824 */ /* 0x000fe200078e0215 */
[----:B------:R-:W-:Y:S01]  /*3330*/  LOP3.LUT R4, R31, R4, RZ, 0xfc, !PT ;  /* 0x000000041f047212 */ /* 0x000fe200078efcff */
[----:B------:R-:W-:Y:S01]  /*3340*/  CS2R R56, SRZ ;  /* 0x0000000000387805 */ /* 0x000fe2000001ff00 */
[----:B------:R-:W-:Y:S01]  /*3350*/  IADD3.X R31, R9, c[0x0][0x174], R2, P0, P1 ;  /* 0x00005d00091f7a10 */ /* 0x000fe200007e2402 */
[----:B------:R-:W-:Y:S01]  /*3360*/  IMAD R23, R35, 0x4, R22 ;  /* 0x0000000423177824 */ /* 0x000fe200078e0216 */
[----:B------:R-:W-:Y:S01]  /*3370*/  LOP3.LUT R196, R29, 0x3c0, R196, 0xf8, !PT ;  /* 0x000003c01dc47812 */ /* 0x000fe200078ef8c4 */
[----:B------:R-:W-:Y:S01]  /*3380*/  CS2R R58, SRZ ;  /* 0x00000000003a7805 */ /* 0x000fe2000001ff00 */
[----:B------:R-:W-:Y:S01]  /*3390*/  SHF.L.U32 R33, R33, 0x4, RZ ;  /* 0x0000000421217819 */ /* 0x000fe200000006ff */
[----:B------:R-:W-:Y:S01]  /*33a0*/  IMAD R24, R35, 0x4, R23 ;  /* 0x0000000423187824 */ /* 0x000fe200078e0217 */
[----:B------:R-:W-:Y:S01]  /*33b0*/  LOP3.LUT R183, R29, 0x30, R30, 0x78, !PT ;  /* 0x000000301db77812 */ /* 0x000fe200078e781e */
[----:B------:R-:W-:Y:S01]  /*33c0*/  CS2R R52, SRZ ;  /* 0x0000000000347805 */ /* 0x000fe2000001ff00 */
[-C--:B------:R-:W-:Y:S01]  /*33d0*/  LEA R40, P0, R10, R251.reuse, 0x1 ;  /* 0x000000fb0a287211 */ /* 0x080fe200078008ff */
[----:B------:R-:W-:Y:S01]  /*33e0*/  IMAD R25, R35, 0x4, R24 ;  /* 0x0000000423197824 */ /* 0x000fe200078e0218 */
[-C--:B------:R-:W-:Y:S01]  /*33f0*/  LEA R38, P1, R12, R251.reuse, 0x1 ;  /* 0x000000fb0c267211 */ /* 0x080fe200078208ff */
[----:B------:R-:W-:Y:S01]  /*3400*/  CS2R R54, SRZ ;  /* 0x0000000000367805 */ /* 0x000fe2000001ff00 */
[----:B------:R-:W-:Y:S01]  /*3410*/  LEA R36, P2, R13, R251, 0x1 ;  /* 0x000000fb0d247211 */ /* 0x000fe200078408ff */
[----:B------:R-:W-:Y:S01]  /*3420*/  CS2R R48, SRZ ;  /* 0x0000000000307805 */ /* 0x000fe2000001ff00 */
[----:B------:R-:W-:Y:S01]  /*3430*/  LEA R26, R35, R25, 0x2 ;  /* 0x00000019231a7211 */ /* 0x000fe200078e10ff */
[----:B------:R-:W-:Y:S01]  /*3440*/  CS2R R50, SRZ ;  /* 0x0000000000327805 */ /* 0x000fe2000001ff00 */
[----:B------:R-:W-:Y:S01]  /*3450*/  LOP3.LUT R32, R33, 0x30, R30, 0x78, !PT ;  /* 0x0000003021207812 */ /* 0x000fe200078e781e */
[----:B------:R-:W-:Y:S01]  /*3460*/  CS2R R44, SRZ ;  /* 0x00000000002c7805 */ /* 0x000fe2000001ff00 */
[C---:B------:R-:W-:Y:S01]  /*3470*/  LEA R5, R35.reuse, R26, 0x2 ;  /* 0x0000001a23057211 */ /* 0x040fe200078e10ff */
[----:B------:R-:W-:Y:S01]  /*3480*/  CS2R R46, SRZ ;  /* 0x00000000002e7805 */ /* 0x000fe2000001ff00 */
[-C--:B------:R-:W-:Y:S01]  /*3490*/  LEA.HI.X.SX32 R41, R10, R31.reuse, 0x1, P0 ;  /* 0x0000001f0a297211 */ /* 0x080fe200000f0eff */
[----:B------:R-:W-:Y:S01]  /*34a0*/  CS2R R42, SRZ ;  /* 0x00000000002a7805 */ /* 0x000fe2000001ff00 */
[-C--:B------:R-:W-:Y:S01]  /*34b0*/  LEA.HI.X.SX32 R39, R12, R31.reuse, 0x1, P1 ;  /* 0x0000001f0c277211 */ /* 0x080fe200008f0eff */
[----:B------:R-:W-:Y:S01]  /*34c0*/  IMAD R8, R35, 0x4, R5 ;  /* 0x0000000423087824 */ /* 0x000fe200078e0205 */
[----:B------:R-:W-:Y:S01]  /*34d0*/  LEA.HI.X.SX32 R37, R13, R31, 0x1, P2 ;  /* 0x0000001f0d257211 */ /* 0x000fe200010f0eff */
[----:B------:R0:W-:Y:S01]  /*34e0*/  STL.64 [R1+0x1f0], R40 ;  /* 0x0001f02801007387 */ /* 0x0001e20000100a00 */
[----:B------:R-:W-:Y:S01]  /*34f0*/  LEA R34, R193, R176, 0x2 ;  /* 0x000000b0c1227211 */ /* 0x000fe200078e10ff */
[----:B------:R-:W-:Y:S01]  /*3500*/  CS2R R160, SRZ ;  /* 0x0000000000a07805 */ /* 0x000fe2000001ff00 */
[----:B------:R-:W-:Y:S01]  /*3510*/  LEA R11, R35, R8, 0x2 ;  /* 0x00000008230b7211 */ /* 0x000fe200078e10ff */
[----:B------:R1:W-:Y:S01]  /*3520*/  STL.64 [R1+0x1e8], R38 ;  /* 0x0001e82601007387 */ /* 0x0003e20000100a00 */
[----:B------:R-:W-:Y:S01]  /*3530*/  LEA R193, R193, R32, 0x9 ;  /* 0x00000020c1c17211 */ /* 0x000fe200078e48ff */
[----:B------:R-:W-:Y:S01]  /*3540*/  CS2R R162, SRZ ;  /* 0x0000000000a27805 */ /* 0x000fe2000001ff00 */
[----:B------:R-:W-:Y:S01]  /*3550*/  LEA R32, P2, R16, R251, 0x1 ;  /* 0x000000fb10207211 */ /* 0x000fe200078408ff */
[C---:B------:R-:W-:Y:S01]  /*3560*/  IMAD R27, R35.reuse, 0x4, R11 ;  /* 0x00000004231b7824 */ /* 0x040fe200078e020b */
[----:B------:R2:W-:Y:S01]  /*3570*/  STL.64 [R1+0x1e0], R36 ;  /* 0x0001e02401007387 */ /* 0x0005e20000100a00 */
[----:B------:R-:W-:Y:S01]  /*3580*/  LOP3.LUT R92, R182, 0x10, RZ, 0x3c, !PT ;  /* 0x00000010b65c7812 */ /* 0x000fe200078e3cff */
[----:B------:R-:W-:Y:S01]  /*3590*/  CS2R R164, SRZ ;  /* 0x0000000000a47805 */ /* 0x000fe2000001ff00 */
[C---:B------:R-:W-:Y:S01]  /*35a0*/  IMAD R28, R35.reuse, 0x4, R27 ;  /* 0x00000004231c7824 */ /* 0x040fe200078e021b */
[----:B------:R-:W-:Y:S01]  /*35b0*/  LEA.HI.X.SX32 R33, R16, R31, 0x1, P2 ;  /* 0x0000001f10217211 */ /* 0x000fe200010f0eff */
[----:B0-----:R-:W-:Y:S01]  /*35c0*/  CS2R R40, SRZ ;  /* 0x0000000000287805 */ /* 0x001fe2000001ff00 */
[----:B------:R-:W-:Y:S01]  /*35d0*/  LOP3.LUT R92, R182, 0x40, RZ, 0x3c, !PT ;  /* 0x00000040b65c7812 */ /* 0x000fe200078e3cff */
[C---:B------:R-:W-:Y:S01]  /*35e0*/  IMAD R29, R35.reuse, 0x4, R28 ;  /* 0x00000004231d7824 */ /* 0x040fe200078e021c */
[-C--:B-1----:R-:W-:Y:S01]  /*35f0*/  LEA R38, P0, R14, R251.reuse, 0x1 ;  /* 0x000000fb0e267211 */ /* 0x082fe200078008ff */
[----:B------:R-:W-:Y:S01]  /*3600*/  CS2R R166, SRZ ;  /* 0x0000000000a67805 */ /* 0x000fe2000001ff00 */
[----:B------:R-:W-:Y:S01]  /*3610*/  LOP3.LUT R93, R182, 0x20, RZ, 0x3c, !PT ;  /* 0x00000020b65d7812 */ /* 0x000fe200078e3cff */
[----:B------:R-:W-:Y:S01]  /*3620*/  IMAD R30, R35, 0x4, R29 ;  /* 0x00000004231e7824 */ /* 0x000fe200078e021d */
[----:B--2---:R-:W-:Y:S01]  /*3630*/  LEA R36, P1, R15, R251, 0x1 ;  /* 0x000000fb0f247211 */ /* 0x004fe200078208ff */
[----:B------:R-:W-:Y:S01]  /*3640*/  CS2R R156, SRZ ;  /* 0x00000000009c7805 */ /* 0x000fe2000001ff00 */
[-C--:B------:R-:W-:Y:S01]  /*3650*/  LEA.HI.X.SX32 R39, R14, R31.reuse, 0x1, P0 ;  /* 0x0000001f0e277211 */ /* 0x080fe200000f0eff */
[----:B------:R-:W-:Y:S01]  /*3660*/  IMAD R2, R35, 0x4, R30 ;  /* 0x0000000423027824 */ /* 0x000fe200078e021e */
[----:B------:R-:W-:Y:S01]  /*3670*/  LEA.HI.X.SX32 R37, R15, R31, 0x1, P1 ;  /* 0x0000001f0f257211 */ /* 0x000fe200008f0eff */
[----:B------:R-:W-:Y:S01]  /*3680*/  CS2R R158, SRZ ;  /* 0x00000000009e7805 */ /* 0x000fe2000001ff00 */
[C---:B------:R-:W-:Y:S01]  /*3690*/  LOP3.LUT R92, R182.reuse, 0x70, RZ, 0x3c, !PT ;  /* 0x00000070b65c7812 */ /* 0x040fe200078e3cff */
[----:B------:R0:W-:Y:S01]  /*36a0*/  STL.64 [R1+0x1d8], R38 ;  /* 0x0001d82601007387 */ /* 0x0001e20000100a00 */
[C---:B------:R-:W-:Y:S01]  /*36b0*/  LEA R9, R35.reuse, R2, 0x2 ;  /* 0x0000000223097211 */ /* 0x040fe200078e10ff */
[----:B------:R-:W-:Y:S01]  /*36c0*/  CS2R R72, SRZ ;  /* 0x0000000000487805 */ /* 0x000fe2000001ff00 */
[----:B------:R-:W-:Y:S01]  /*36d0*/  LOP3.LUT R93, R182, 0x50, RZ, 0x3c, !PT ;  /* 0x00000050b65d7812 */ /* 0x000fe200078e3cff */
[----:B------:R1:W-:Y:S01]  /*36e0*/  STL.64 [R1+0x1d0], R36 ;  /* 0x0001d02401007387 */ /* 0x0003e20000100a00 */
[C---:B------:R-:W-:Y:S01]  /*36f0*/  LOP3.LUT R92, R4.reuse, 0x40, RZ, 0x3c, !PT ;  /* 0x00000040045c7812 */ /* 0x040fe200078e3cff */
[C---:B------:R-:W-:Y:S01]  /*3700*/  IMAD R10, R35.reuse, 0x4, R9 ;  /* 0x00000004230a7824 */ /* 0x040fe200078e0209 */
[----:B------:R-:W-:Y:S01]  /*3710*/  LOP3.LUT R94, R4, 0x60, RZ, 0x3c, !PT ;  /* 0x00000060045e7812 */ /* 0x000fe200078e3cff */
[----:B------:R2:W-:Y:S01]  /*3720*/  STL.64 [R1+0x1c8], R32 ;  /* 0x0001c82001007387 */ /* 0x0005e20000100a00 */
[----:B------:R-:W-:Y:S01]  /*3730*/  LOP3.LUT R196, R196, 0x10, R170, 0x78, !PT ;  /* 0x00000010c4c47812 */ /* 0x000fe200078e78aa */
[----:B------:R-:W-:Y:S01]  /*3740*/  CS2R R74, SRZ ;  /* 0x00000000004a7805 */ /* 0x000fe2000001ff00 */
[----:B------:R-:W-:Y:S01]  /*3750*/  LEA R12, R35, R10, 0x2 ;  /* 0x0000000a230c7211 */ /* 0x000fe200078e10ff */
[----:B------:R-:W-:Y:S01]  /*3760*/  CS2R R76, SRZ ;  /* 0x00000000004c7805 */ /* 0x000fe2000001ff00 */
[----:B0-----:R-:W-:Y:S01]  /*3770*/  LEA R38, P0, R17, R251, 0x1 ;  /* 0x000000fb11267211 */ /* 0x001fe200078008ff */
[----:B------:R-:W-:Y:S01]  /*3780*/  CS2R R78, SRZ ;  /* 0x00000000004e7805 */ /* 0x000fe2000001ff00 */
[----:B------:R-:W-:Y:S01]  /*3790*/  LEA R183, R34, R183, 0x4 ;  /* 0x000000b722b77211 */ /* 0x000fe200078e20ff */
[----:B------:R-:W-:Y:S01]  /*37a0*/  IMAD R13, R35, 0x4, R12 ;  /* 0x00000004230d7824 */ /* 0x000fe200078e020c */
[C---:B-1----:R-:W-:Y:S01]  /*37b0*/  LEA R36, P1, R18.reuse, R251, 0x1 ;  /* 0x000000fb12247211 */ /* 0x042fe200078208ff */
[----:B------:R-:W-:Y:S01]  /*37c0*/  CS2R R80, SRZ ;  /* 0x0000000000507805 */ /* 0x000fe2000001ff00 */
[----:B------:R-:W-:Y:S01]  /*37d0*/  LEA.HI.X.SX32 R39, R17, R31, 0x1, P0 ;  /* 0x0000001f11277211 */ /* 0x000fe200000f0eff */
[----:B------:R-:W-:Y:S01]  /*37e0*/  CS2R R82, SRZ ;  /* 0x0000000000527805 */ /* 0x000fe2000001ff00 */
[C---:B--2---:R-:W-:Y:S01]  /*37f0*/  LEA R32, P2, R19.reuse, R251, 0x1 ;  /* 0x000000fb13207211 */ /* 0x044fe200078408ff */
[----:B------:R-:W-:Y:S01]  /*3800*/  CS2R R84, SRZ ;  /* 0x0000000000547805 */ /* 0x000fe2000001ff00 */
[-C--:B------:R-:W-:Y:S01]  /*3810*/  LEA.HI.X.SX32 R37, R18, R31.reuse, 0x1, P1 ;  /* 0x0000001f12257211 */ /* 0x080fe200008f0eff */
[----:B------:R0:W-:Y:S01]  /*3820*/  STL.64 [R1+0x1c0], R38 ;  /* 0x0001c02601007387 */ /* 0x0001e20000100a00 */
[----:B------:R-:W-:Y:S01]  /*3830*/  LEA.HI.X.SX32 R33, R19, R31, 0x1, P2 ;  /* 0x0000001f13217211 */ /* 0x000fe200010f0eff */
[----:B------:R-:W-:Y:S01]  /*3840*/  CS2R R86, SRZ ;  /* 0x0000000000567805 */ /* 0x000fe2000001ff00 */
[C---:B------:R-:W-:Y:S01]  /*3850*/  LEA R14, R35.reuse, R13, 0x2 ;  /* 0x0000000d230e7211 */ /* 0x040fe200078e10ff */
[----:B------:R1:W-:Y:S01]  /*3860*/  STL.64 [R1+0x1b8], R36 ;  /* 0x0001b82401007387 */ /* 0x0003e20000100a00 */
[----:B------:R-:W-:Y:S01]  /*3870*/  MOV R248, 0x3f800000 ;  /* 0x3f80000000f87802 */ /* 0x000fe20000000f00 */
[----:B------:R-:W-:Y:S01]  /*3880*/  CS2R R88, SRZ ;  /* 0x0000000000587805 */ /* 0x000fe2000001ff00 */
[----:B------:R-:W-:Y:S01]  /*3890*/  MOV R207, 0xff800000 ;  /* 0xff80000000cf7802 */ /* 0x000fe20000000f00 */
[----:B------:R2:W-:Y:S01]  /*38a0*/  STL.64 [R1+0x1b0], R32 ;  /* 0x0001b02001007387 */ /* 0x0005e20000100a00 */
[C---:B------:R-:W-:Y:S01]  /*38b0*/  IMAD R15, R35.reuse, 0x4, R14 ;  /* 0x00000004230f7824 */ /* 0x040fe200078e020e */
[----:B------:R-:W-:Y:S01]  /*38c0*/  MOV R188, 0xff800000 ;  /* 0xff80000000bc7802 */ /* 0x000fe20000000f00 */
[----:B------:R-:W-:Y:S01]  /*38d0*/  CS2R R90, SRZ ;  /* 0x00000000005a7805 */ /* 0x000fe2000001ff00 */
[C---:B0-----:R-:W-:Y:S01]  /*38e0*/  LEA R38, P0, R20.reuse, R251, 0x1 ;  /* 0x000000fb14267211 */ /* 0x041fe200078008ff */
[----:B------:R-:W-:Y:S01]  /*38f0*/  CS2R R172, SRZ ;  /* 0x0000000000ac7805 */ /* 0x000fe2000001ff00 */
[----:B------:R-:W-:Y:S01]  /*3900*/  LEA R16, R35, R15, 0x2 ;  /* 0x0000000f23107211 */ /* 0x000fe200078e10ff */
[----:B------:R-:W-:Y:S01]  /*3910*/  CS2R R174, SRZ ;  /* 0x0000000000ae7805 */ /* 0x000fe2000001ff00 */
[----:B-1----:R-:W-:Y:S01]  /*3920*/  LEA R36, P1, R21, R251, 0x1 ;  /* 0x000000fb15247211 */ /* 0x002fe200078208ff */
[----:B------:R-:W-:Y:S01]  /*3930*/  CS2R R68, SRZ ;  /* 0x0000000000447805 */ /* 0x000fe2000001ff00 */
[----:B------:R-:W-:Y:S01]  /*3940*/  LEA.HI.X.SX32 R39, R20, R31, 0x1, P0 ;  /* 0x0000001f14277211 */ /* 0x000fe200000f0eff */
[----:B------:R-:W-:Y:S01]  /*3950*/  IMAD R17, R35, 0x4, R16 ;  /* 0x0000000423117824 */ /* 0x000fe200078e0210 */
[C---:B--2---:R-:W-:Y:S01]  /*3960*/  LEA R32, P2, R22.reuse, R251, 0x1 ;  /* 0x000000fb16207211 */ /* 0x044fe200078408ff */
[----:B------:R-:W-:Y:S01]  /*3970*/  CS2R R70, SRZ ;  /* 0x0000000000467805 */ /* 0x000fe2000001ff00 */
[-C--:B------:R-:W-:Y:S01]  /*3980*/  LEA.HI.X.SX32 R37, R21, R31.reuse, 0x1, P1 ;  /* 0x0000001f15257211 */ /* 0x080fe200008f0eff */
[----:B------:R0:W-:Y:S01]  /*3990*/  STL.64 [R1+0x1a8], R38 ;  /* 0x0001a82601007387 */ /* 0x0001e20000100a00 */
[----:B------:R-:W-:Y:S01]  /*39a0*/  LEA.HI.X.SX32 R33, R22, R31, 0x1, P2 ;  /* 0x0000001f16217211 */ /* 0x000fe200010f0eff */
[----:B------:R-:W-:Y:S01]  /*39b0*/  CS2R R96, SRZ ;  /* 0x0000000000607805 */ /* 0x000fe2000001ff00 */
[----:B------:R-:W-:Y:S01]  /*39c0*/  LEA R20, P2, R25, R251, 0x1 ;  /* 0x000000fb19147211 */ /* 0x000fe200078408ff */
[----:B------:R1:W-:Y:S01]  /*39d0*/  STL.64 [R1+0x1a0], R36 ;  /* 0x0001a02401007387 */ /* 0x0003e20000100a00 */
[----:B------:R-:W-:Y:S01]  /*39e0*/  LEA R18, R35, R17, 0x2 ;  /* 0x0000001123127211 */ /* 0x000fe200078e10ff */
[----:B------:R-:W-:Y:S01]  /*39f0*/  CS2R R98, SRZ ;  /* 0x0000000000627805 */ /* 0x000fe2000001ff00 */
[----:B------:R-:W-:Y:S01]  /*3a00*/  LEA.HI.X.SX32 R21, R25, R31, 0x1, P2 ;  /* 0x0000001f19157211 */ /* 0x000fe200010f0eff */
[----:B------:R2:W-:Y:S01]  /*3a10*/  STL.64 [R1+0x198], R32 ;  /* 0x0001982001007387 */ /* 0x0005e20000100a00 */
[-C--:B------:R-:W-:Y:S01]  /*3a20*/  LEA R22, P2, R8, R251.reuse, 0x1 ;  /* 0x000000fb08167211 */ /* 0x080fe200078408ff */
[----:B------:R-:W-:Y:S01]  /*3a30*/  IMAD R19, R35, 0x4, R18 ;  /* 0x0000000423137824 */ /* 0x000fe200078e0212 */
[----:B------:R-:W-:Y:S01]  /*3a40*/  MOV R220, 0xff800000 ;  /* 0xff80000000dc7802 */ /* 0x000fe20000000f00 */
[----:B------:R-:W-:Y:S01]  /*3a50*/  CS2R R100, SRZ ;  /* 0x0000000000647805 */ /* 0x000fe2000001ff00 */
[C---:B0-----:R-:W-:Y:S01]  /*3a60*/  LOP3.LUT R39, R182.reuse, 0x30, RZ, 0x3c, !PT ;  /* 0x00000030b6277812 */ /* 0x041fe200078e3cff */
[----:B------:R-:W-:Y:S01]  /*3a70*/  CS2R R102, SRZ ;  /* 0x0000000000667805 */ /* 0x000fe2000001ff00 */
[----:B------:R-:W-:Y:S01]  /*3a80*/  LOP3.LUT R39, R182, 0x60, RZ, 0x3c, !PT ;  /* 0x00000060b6277812 */ /* 0x000fe200078e3cff */
[----:B------:R-:W-:Y:S01]  /*3a90*/  CS2R R104, SRZ ;  /* 0x0000000000687805 */ /* 0x000fe2000001ff00 */
[CC--:B-1----:R-:W-:Y:S01]  /*3aa0*/  LEA R36, P0, R23.reuse, R251.reuse, 0x1 ;  /* 0x000000fb17247211 */ /* 0x0c2fe200078008ff */
[----:B------:R-:W-:Y:S01]  /*3ab0*/  CS2R R106, SRZ ;  /* 0x00000000006a7805 */ /* 0x000fe2000001ff00 */
[----:B------:R-:W-:Y:S01]  /*3ac0*/  LOP3.LUT R39, R4, 0x20, RZ, 0x3c, !PT ;  /* 0x0000002004277812 */ /* 0x000fe200078e3cff */
[----:B------:R-:W-:Y:S01]  /*3ad0*/  CS2R R136, SRZ ;  /* 0x0000000000887805 */ /* 0x000fe2000001ff00 */
[C---:B--2---:R-:W-:Y:S01]  /*3ae0*/  LEA R32, P1, R24.reuse, R251, 0x1 ;  /* 0x000000fb18207211 */ /* 0x044fe200078208ff */
[----:B------:R-:W-:Y:S01]  /*3af0*/  CS2R R138, SRZ ;  /* 0x00000000008a7805 */ /* 0x000fe2000001ff00 */
[-C--:B------:R-:W-:Y:S01]  /*3b00*/  LEA.HI.X.SX32 R37, R23, R31.reuse, 0x1, P0 ;  /* 0x0000001f17257211 */ /* 0x080fe200000f0eff */
[----:B------:R-:W-:Y:S01]  /*3b10*/  CS2R R108, SRZ ;  /* 0x00000000006c7805 */ /* 0x000fe2000001ff00 */
[-C--:B------:R-:W-:Y:S01]  /*3b20*/  LEA.HI.X.SX32 R33, R24, R31.reuse, 0x1, P1 ;  /* 0x0000001f18217211 */ /* 0x080fe200008f0eff */
[----:B------:R-:W-:Y:S01]  /*3b30*/  CS2R R110, SRZ ;  /* 0x00000000006e7805 */ /* 0x000fe2000001ff00 */
[----:B------:R-:W-:Y:S01]  /*3b40*/  LEA.HI.X.SX32 R23, R8, R31, 0x1, P2 ;  /* 0x0000001f08177211 */ /* 0x000fe200010f0eff */
[----:B------:R0:W-:Y:S01]  /*3b50*/  STL.64 [R1+0x190], R36 ;  /* 0x0001902401007387 */ /* 0x0001e20000100a00 */
[----:B------:R-:W-:Y:S01]  /*3b60*/  MOV R238, 0xff800000 ;  /* 0xff80000000ee7802 */ /* 0x000fe20000000f00 */
[----:B------:R-:W-:Y:S01]  /*3b70*/  CS2R R112, SRZ ;  /* 0x0000000000707805 */ /* 0x000fe2000001ff00 */
[----:B------:R-:W-:Y:S01]  /*3b80*/  MOV R247, 0x3f800000 ;  /* 0x3f80000000f77802 */ /* 0x000fe20000000f00 */
[----:B------:R1:W-:Y:S01]  /*3b90*/  STL.64 [R1+0x188], R32 ;  /* 0x0001882001007387 */ /* 0x0003e20000100a00 */
[----:B------:R-:W-:Y:S01]  /*3ba0*/  MOV R245, 0x3f800000 ;  /* 0x3f80000000f57802 */ /* 0x000fe20000000f00 */
[----:B------:R-:W-:Y:S01]  /*3bb0*/  CS2R R114, SRZ ;  /* 0x0000000000727805 */ /* 0x000fe2000001ff00 */
[----:B------:R-:W-:Y:S01]  /*3bc0*/  MOV R243, 0x3f800000 ;  /* 0x3f80000000f37802 */ /* 0x000fe20000000f00 */
[----:B------:R2:W-:Y:S01]  /*3bd0*/  STL.64 [R1+0x180], R20 ;  /* 0x0001801401007387 */ /* 0x0005e20000100a00 */
[----:B------:R-:W-:Y:S01]  /*3be0*/  MOV R241, 0x3f800000 ;  /* 0x3f80000000f17802 */ /* 0x000fe20000000f00 */
[----:B------:R-:W-:Y:S01]  /*3bf0*/  CS2R R152, SRZ ;  /* 0x0000000000987805 */ /* 0x000fe2000001ff00 */
[----:B------:R-:W-:Y:S01]  /*3c00*/  CS2R R154, SRZ ;  /* 0x00000000009a7805 */ /* 0x000fe2000001ff00 */
[CC--:B0-----:R-:W-:Y:S01]  /*3c10*/  LEA R36, P0, R26.reuse, R251.reuse, 0x1 ;  /* 0x000000fb1a247211 */ /* 0x0c1fe200078008ff */
[----:B------:R-:W-:Y:S01]  /*3c20*/  CS2R R116, SRZ ;  /* 0x0000000000747805 */ /* 0x000fe2000001ff00 */
[----:B------:R-:W-:Y:S01]  /*3c30*/  CS2R R118, SRZ ;  /* 0x0000000000767805 */ /* 0x000fe2000001ff00 */
[----:B------:R-:W-:Y:S01]  /*3c40*/  CS2R R120, SRZ ;  /* 0x0000000000787805 */ /* 0x000fe2000001ff00 */
[C---:B-1----:R-:W-:Y:S01]  /*3c50*/  LEA R32, P1, R5.reuse, R251, 0x1 ;  /* 0x000000fb05207211 */ /* 0x042fe200078208ff */
[----:B------:R-:W-:Y:S01]  /*3c60*/  CS2R R122, SRZ ;  /* 0x00000000007a7805 */ /* 0x000fe2000001ff00 */
[-C--:B------:R-:W-:Y:S01]  /*3c70*/  LEA.HI.X.SX32 R37, R26, R31.reuse, 0x1, P0 ;  /* 0x0000001f1a257211 */ /* 0x080fe200000f0eff */
[----:B------:R-:W-:Y:S01]  /*3c80*/  CS2R R124, SRZ ;  /* 0x00000000007c7805 */ /* 0x000fe2000001ff00 */
[----:B------:R-:W-:Y:S01]  /*3c90*/  LEA.HI.X.SX32 R33, R5, R31, 0x1, P1 ;  /* 0x0000001f05217211 */ /* 0x000fe200008f0eff */
[----:B------:R-:W-:Y:S01]  /*3ca0*/  CS2R R126, SRZ ;  /* 0x00000000007e7805 */ /* 0x000fe2000001ff00 */
[----:B--2---:R-:W-:Y:S01]  /*3cb0*/  LEA R20, R35, R19, 0x2 ;  /* 0x0000001323147211 */ /* 0x004fe200078e10ff */
[----:B------:R-:W-:Y:S01]  /*3cc0*/  STL.64 [R1+0x178], R36 ;  /* 0x0001782401007387 */ /* 0x000fe20000100a00 */
[C---:B------:R-:W-:Y:S01]  /*3cd0*/  LEA R24, P1, R27.reuse, R251, 0x1 ;  /* 0x000000fb1b187211 */ /* 0x040fe200078208ff */
[----:B------:R-:W-:Y:S01]  /*3ce0*/  CS2R R128, SRZ ;  /* 0x0000000000807805 */ /* 0x000fe2000001ff00 */
[----:B------:R-:W-:Y:S01]  /*3cf0*/  CS2R R130, SRZ ;  /* 0x0000000000827805 */ /* 0x000fe2000001ff00 */
[----:B------:R0:W-:Y:S01]  /*3d00*/  STL.64 [R1+0x170], R32 ;  /* 0x0001702001007387 */ /* 0x0001e20000100a00 */
[----:B------:R-:W-:Y:S01]  /*3d10*/  LEA.HI.X.SX32 R25, R27, R31, 0x1, P1 ;  /* 0x0000001f1b197211 */ /* 0x000fe200008f0eff */
[C---:B------:R-:W-:Y:S01]  /*3d20*/  IMAD R5, R35.reuse, 0x4, R20 ;  /* 0x0000000423057824 */ /* 0x040fe200078e0214 */
[----:B------:R-:W-:Y:S01]  /*3d30*/  CS2R R132, SRZ ;  /* 0x0000000000847805 */ /* 0x000fe2000001ff00 */
[----:B------:R1:W-:Y:S01]  /*3d40*/  STL.64 [R1+0x168], R22 ;  /* 0x0001681601007387 */ /* 0x0003e20000100a00 */
[----:B------:R-:W-:Y:S01]  /*3d50*/  CS2R R134, SRZ ;  /* 0x0000000000867805 */ /* 0x000fe2000001ff00 */
[----:B------:R-:W-:Y:S01]  /*3d60*/  CS2R R140, SRZ ;  /* 0x00000000008c7805 */ /* 0x000fe2000001ff00 */
[----:B------:R-:W-:Y:S01]  /*3d70*/  LEA R8, R35, R5, 0x2 ;  /* 0x0000000523087211 */ /* 0x000fe200078e10ff */
[----:B------:R-:W-:Y:S01]  /*3d80*/  CS2R R142, SRZ ;  /* 0x00000000008e7805 */ /* 0x000fe2000001ff00 */
[----:B------:R-:W-:Y:S01]  /*3d90*/  CS2R R144, SRZ ;  /* 0x0000000000907805 */ /* 0x000fe2000001ff00 */
[----:B------:R-:W-:Y:S01]  /*3da0*/  CS2R R146, SRZ ;  /* 0x0000000000927805 */ /* 0x000fe2000001ff00 */
[----:B------:R-:W-:Y:S01]  /*3db0*/  CS2R R148, SRZ ;  /* 0x0000000000947805 */ /* 0x000fe2000001ff00 */
[----:B0-----:R-:W-:Y:S01]  /*3dc0*/  LEA R32, P0, R11, R251, 0x1 ;  /* 0x000000fb0b207211 */ /* 0x001fe200078008ff */
[----:B------:R-:W-:Y:S01]  /*3dd0*/  CS2R R150, SRZ ;  /* 0x0000000000967805 */ /* 0x000fe2000001ff00 */
[----:B------:R-:W-:-:S02]  /*3de0*/  LOP3.LUT R39, R196, 0x20, RZ, 0x3c, !PT ;  /* 0x00000020c4277812 */ /* 0x000fc400078e3cff */
[----:B------:R-:W-:Y:S01]  /*3df0*/  LEA.HI.X.SX32 R33, R11, R31, 0x1, P0 ;  /* 0x0000001f0b217211 */ /* 0x000fe200000f0eff */
[----:B------:R-:W-:Y:S01]  /*3e00*/  IMAD R11, R35, 0x4, R8 ;  /* 0x00000004230b7824 */ /* 0x000fe200078e0208 */
[CC--:B-1----:R-:W-:Y:S02]  /*3e10*/  LEA R22, P2, R28.reuse, R251.reuse, 0x1 ;  /* 0x000000fb1c167211 */ /* 0x0c2fe400078408ff */
[C---:B------:R-:W-:Y:S01]  /*3e20*/  LEA R26, P0, R29.reuse, R251, 0x1 ;  /* 0x000000fb1d1a7211 */ /* 0x040fe200078008ff */
[----:B------:R-:W-:Y:S01]  /*3e30*/  STL.64 [R1+0x160], R32 ;  /* 0x0001602001007387 */ /* 0x000fe20000100a00 */
[-C--:B------:R-:W-:Y:S02]  /*3e40*/  LEA.HI.X.SX32 R23, R28, R31.reuse, 0x1, P2 ;  /* 0x0000001f1c177211 */ /* 0x080fe400010f0eff */
[----:B------:R-:W-:Y:S01]  /*3e50*/  LEA.HI.X.SX32 R27, R29, R31, 0x1, P0 ;  /* 0x0000001f1d1b7211 */ /* 0x000fe200000f0eff */
[----:B------:R0:W-:Y:S01]  /*3e60*/  STL.64 [R1+0x158], R24 ;  /* 0x0001581801007387 */ /* 0x0001e20000100a00 */
[----:B------:R-:W-:-:S02]  /*3e70*/  LEA R28, P0, R9, R251, 0x1 ;  /* 0x000000fb091c7211 */ /* 0x000fc400078008ff */
[----:B------:R-:W-:Y:S01]  /*3e80*/  LEA R21, R35, R11, 0x2 ;  /* 0x0000000b23157211 */ /* 0x000fe200078e10ff */
[----:B------:R1:W-:Y:S01]  /*3e90*/  STL.64 [R1+0x150], R22 ;  /* 0x0001501601007387 */ /* 0x0003e20000100a00 */
[----:B------:R-:W-:-:S03]  /*3ea0*/  LEA.HI.X.SX32 R29, R9, R31, 0x1, P0 ;  /* 0x0000001f091d7211 */ /* 0x000fc600000f0eff */
[----:B------:R2:W-:Y:S01]  /*3eb0*/  STL.64 [R1+0x148], R26 ;  /* 0x0001481a01007387 */ /* 0x0005e20000100a00 */
[----:B0-----:R-:W-:-:S04]  /*3ec0*/  LEA R24, P1, R30, R251, 0x1 ;  /* 0x000000fb1e187211 */ /* 0x001fc800078208ff */
[----:B------:R-:W-:Y:S02]  /*3ed0*/  LEA.HI.X.SX32 R25, R30, R31, 0x1, P1 ;  /* 0x0000001f1e197211 */ /* 0x000fe400008f0eff */
[-C--:B-1----:R-:W-:Y:S02]  /*3ee0*/  LEA R22, P2, R2, R251.reuse, 0x1 ;  /* 0x000000fb02167211 */ /* 0x082fe400078408ff */
[----:B--2---:R-:W-:Y:S01]  /*3ef0*/  LEA R26, P1, R10, R251, 0x1 ;  /* 0x000000fb0a1a7211 */ /* 0x004fe200078208ff */
[----:B------:R0:W-:Y:S01]  /*3f00*/  STL.64 [R1+0x140], R24 ;  /* 0x0001401801007387 */ /* 0x0001e20000100a00 */
[-C--:B------:R-:W-:Y:S01]  /*3f10*/  LEA.HI.X.SX32 R23, R2, R31.reuse, 0x1, P2 ;  /* 0x0000001f02177211 */ /* 0x080fe200010f0eff */
[----:B------:R-:W-:Y:S01]  /*3f20*/  IMAD R2, R35, 0x4, R21 ;  /* 0x0000000423027824 */ /* 0x000fe200078e0215 */
[----:B------:R-:W-:-:S03]  /*3f30*/  LEA.HI.X.SX32 R27, R10, R31, 0x1, P1 ;  /* 0x0000001f0a1b7211 */ /* 0x000fc600008f0eff */
[----:B------:R1:W-:Y:S04]  /*3f40*/  STL.64 [R1+0x138], R22 ;  /* 0x0001381601007387 */ /* 0x0003e80000100a00 */
[----:B------:R2:W-:Y:S01]  /*3f50*/  STL.64 [R1+0x130], R28 ;  /* 0x0001301c01007387 */ /* 0x0005e20000100a00 */
[----:B0-----:R-:W-:-:S03]  /*3f60*/  LEA R24, P2, R12, R251, 0x1 ;  /* 0x000000fb0c187211 */ /* 0x001fc600078408ff */
[----:B------:R0:W-:Y:S01]  /*3f70*/  STL.64 [R1+0x128], R26 ;  /* 0x0001281a01007387 */ /* 0x0001e20000100a00 */
[----:B------:R-:W-:Y:S02]  /*3f80*/  LEA.HI.X.SX32 R25, R12, R31, 0x1, P2 ;  /* 0x0000001f0c197211 */ /* 0x000fe400010f0eff */
[----:B-1----:R-:W-:-:S03]  /*3f90*/  LEA R22, R35, R2, 0x2 ;  /* 0x0000000223167211 */ /* 0x002fc600078e10ff */
[----:B------:R1:W-:Y:S01]  /*3fa0*/  STL.64 [R1+0x120], R24 ;  /* 0x0001201801007387 */ /* 0x0003e20000100a00 */
[-C--:B--2---:R-:W-:Y:S01]  /*3fb0*/  LEA R28, P0, R13, R251.reuse, 0x1 ;  /* 0x000000fb0d1c7211 */ /* 0x084fe200078008ff */
[----:B------:R-:W-:Y:S01]  /*3fc0*/  IMAD R9, R35, 0x4, R22 ;  /* 0x0000000423097824 */ /* 0x000fe200078e0216 */
[C---:B0-----:R-:W-:Y:S02]  /*3fd0*/  LEA R26, P1, R14.reuse, R251, 0x1 ;  /* 0x000000fb0e1a7211 */ /* 0x041fe400078208ff */
[-C--:B------:R-:W-:Y:S02]  /*3fe0*/  LEA.HI.X.SX32 R29, R13, R31.reuse, 0x1, P0 ;  /* 0x0000001f0d1d7211 */ /* 0x080fe400000f0eff */
[----:B------:R-:W-:Y:S02]  /*3ff0*/  LEA.HI.X.SX32 R27, R14, R31, 0x1, P1 ;  /* 0x0000001f0e1b7211 */ /* 0x000fe400008f0eff */
[----:B------:R-:W-:Y:S01]  /*4000*/  LEA R10, R35, R9, 0x2 ;  /* 0x00000009230a7211 */ /* 0x000fe200078e10ff */
[----:B------:R0:W-:Y:S01]  /*4010*/  STL.64 [R1+0x118], R28 ;  /* 0x0001181c01007387 */ /* 0x0001e20000100a00 */
[----:B-1----:R-:W-:-:S03]  /*4020*/  LEA R24, P2, R15, R251, 0x1 ;  /* 0x000000fb0f187211 */ /* 0x002fc600078408ff */
[----:B------:R1:W-:Y:S01]  /*4030*/  STL.64 [R1+0x110], R26 ;  /* 0x0001101a01007387 */ /* 0x0003e20000100a00 */
[----:B------:R-:W-:Y:S01]  /*4040*/  LEA.HI.X.SX32 R25, R15, R31, 0x1, P2 ;  /* 0x0000001f0f197211 */ /* 0x000fe200010f0eff */
[----:B------:R-:W-:-:S04]  /*4050*/  IMAD R12, R35, 0x4, R10 ;  /* 0x00000004230c7824 */ /* 0x000fc800078e020a */
[----:B------:R2:W-:Y:S01]  /*4060*/  STL.64 [R1+0x108], R24 ;  /* 0x0001081801007387 */ /* 0x0005e20000100a00 */
[----:B------:R-:W-:Y:S02]  /*4070*/  LEA R13, R35, R12, 0x2 ;  /* 0x0000000c230d7211 */ /* 0x000fe400078e10ff */
[CC--:B0-----:R-:W-:Y:S02]  /*4080*/  LEA R28, P0, R16.reuse, R251.reuse, 0x1 ;  /* 0x000000fb101c7211 */ /* 0x0c1fe400078008ff */
[----:B-1----:R-:W-:Y:S01]  /*4090*/  LEA R26, P1, R17, R251, 0x1 ;  /* 0x000000fb111a7211 */ /* 0x002fe200078208ff */
[----:B------:R-:W-:Y:S01]  /*40a0*/  IMAD R14, R35, 0x4, R13 ;  /* 0x00000004230e7824 */ /* 0x000fe200078e020d */
[-C--:B------:R-:W-:Y:S02]  /*40b0*/  LEA.HI.X.SX32 R29, R16, R31.reuse, 0x1, P0 ;  /* 0x0000001f101d7211 */ /* 0x080fe400000f0eff */
[----:B------:R-:W-:Y:S02]  /*40c0*/  LEA.HI.X.SX32 R27, R17, R31, 0x1, P1 ;  /* 0x0000001f111b7211 */ /* 0x000fe400008f0eff */
[----:B--2---:R-:W-:Y:S01]  /*40d0*/  LEA R24, P2, R18, R251, 0x1 ;  /* 0x000000fb12187211 */ /* 0x004fe200078408ff */
[----:B------:R-:W-:Y:S01]  /*40e0*/  STL.64 [R1+0x100], R28 ;  /* 0x0001001c01007387 */ /* 0x000fe20000100a00 */
[----:B------:R-:W-:-:S02]  /*40f0*/  LEA R15, R35, R14, 0x2 ;  /* 0x0000000e230f7211 */ /* 0x000fc400078e10ff */
[----:B------:R-:W-:Y:S01]  /*4100*/  LEA.HI.X.SX32 R25, R18, R31, 0x1, P2 ;  /* 0x0000001f12197211 */ /* 0x000fe200010f0eff */
[----:B------:R0:W-:Y:S01]  /*4110*/  STL.64 [R1+0xf8], R26 ;  /* 0x0000f81a01007387 */ /* 0x0001e20000100a00 */
[----:B------:R-:W-:-:S03]  /*4120*/  LEA R16, P2, R5, R251, 0x1 ;  /* 0x000000fb05107211 */ /* 0x000fc600078408ff */
[----:B------:R1:W-:Y:S01]  /*4130*/  STL.64 [R1+0xf0], R24 ;  /* 0x0000f01801007387 */ /* 0x0003e20000100a00 */
[----:B------:R-:W-:Y:S01]  /*4140*/  LEA.HI.X.SX32 R17, R5, R31, 0x1, P2 ;  /* 0x0000001f05117211 */ /* 0x000fe200010f0eff */
[----:B------:R-:W-:Y:S01]  /*4150*/  IMAD R5, R35, 0x4, R15 ;  /* 0x0000000423057824 */ /* 0x000fe200078e020f */
[-C--:B------:R-:W-:Y:S02]  /*4160*/  LEA R18, P2, R21, R251.reuse, 0x1 ;  /* 0x000000fb15127211 */ /* 0x080fe400078408ff */
[CC--:B0-----:R-:W-:Y:S02]  /*4170*/  LEA R26, P0, R19.reuse, R251.reuse, 0x1 ;  /* 0x000000fb131a7211 */ /* 0x0c1fe400078008ff */
[C---:B-1----:R-:W-:Y:S02]  /*4180*/  LEA R24, P1, R20.reuse, R251, 0x1 ;  /* 0x000000fb14187211 */ /* 0x042fe400078208ff */
[-C--:B------:R-:W-:Y:S02]  /*4190*/  LEA.HI.X.SX32 R27, R19, R31.reuse, 0x1, P0 ;  /* 0x0000001f131b7211 */ /* 0x080fe400000f0eff */
[----:B------:R-:W-:-:S02]  /*41a0*/  LEA.HI.X.SX32 R25, R20, R31, 0x1, P1 ;  /* 0x0000001f14197211 */ /* 0x000fc400008f0eff */
[----:B------:R-:W-:Y:S01]  /*41b0*/  LEA.HI.X.SX32 R19, R21, R31, 0x1, P2 ;  /* 0x0000001f15137211 */ /* 0x000fe200010f0eff */
[----:B------:R0:W-:Y:S04]  /*41c0*/  STL.64 [R1+0xe8], R26 ;  /* 0x0000e81a01007387 */ /* 0x0001e80000100a00 */
[----:B------:R1:W-:Y:S04]  /*41d0*/  STL.64 [R1+0xe0], R24 ;  /* 0x0000e01801007387 */ /* 0x0003e80000100a00 */
[----:B------:R2:W-:Y:S01]  /*41e0*/  STL.64 [R1+0xd8], R16 ;  /* 0x0000d81001007387 */ /* 0x0005e20000100a00 */
[----:B0-----:R-:W-:-:S02]  /*41f0*/  LEA R26, P0, R8, R251, 0x1 ;  /* 0x000000fb081a7211 */ /* 0x001fc400078008ff */
[C---:B-1----:R-:W-:Y:S02]  /*4200*/  LEA R24, P1, R11.reuse, R251, 0x1 ;  /* 0x000000fb0b187211 */ /* 0x042fe400078208ff */
[-C--:B------:R-:W-:Y:S02]  /*4210*/  LEA.HI.X.SX32 R27, R8, R31.reuse, 0x1, P0 ;  /* 0x0000001f081b7211 */ /* 0x080fe400000f0eff */
[----:B------:R-:W-:Y:S02]  /*4220*/  LEA.HI.X.SX32 R25, R11, R31, 0x1, P1 ;  /* 0x0000001f0b197211 */ /* 0x000fe400008f0eff */
[C---:B--2---:R-:W-:Y:S01]  /*4230*/  LEA R16, R35.reuse, R5, 0x2 ;  /* 0x0000000523107211 */ /* 0x044fe200078e10ff */
[----:B------:R0:W-:Y:S04]  /*4240*/  STL.64 [R1+0xd0], R26 ;  /* 0x0000d01a01007387 */ /* 0x0001e80000100a00 */
[----:B------:R1:W-:Y:S01]  /*4250*/  STL.64 [R1+0xc8], R24 ;  /* 0x0000c81801007387 */ /* 0x0003e20000100a00 */
[----:B------:R-:W-:-:S03]  /*4260*/  IMAD R8, R35, 0x4, R16 ;  /* 0x0000000423087824 */ /* 0x000fc600078e0210 */
[----:B------:R2:W-:Y:S02]  /*4270*/  STL.64 [R1+0xc0], R18 ;  /* 0x0000c01201007387 */ /* 0x0005e40000100a00 */
[C---:B------:R-:W-:Y:S02]  /*4280*/  LEA R11, R35.reuse, R8, 0x2 ;  /* 0x00000008230b7211 */ /* 0x040fe400078e10ff */
[-C--:B0-----:R-:W-:Y:S02]  /*4290*/  LEA R26, P0, R2, R251.reuse, 0x1 ;  /* 0x000000fb021a7211 */ /* 0x081fe400078008ff */
[----:B-1----:R-:W-:Y:S02]  /*42a0*/  LEA R24, P1, R22, R251, 0x1 ;  /* 0x000000fb16187211 */ /* 0x002fe400078208ff */
[----:B------:R-:W-:Y:S01]  /*42b0*/  LEA.HI.X.SX32 R27, R2, R31, 0x1, P0 ;  /* 0x0000001f021b7211 */ /* 0x000fe200000f0eff */
[----:B------:R-:W-:Y:S01]  /*42c0*/  IMAD R2, R35, 0x4, R11 ;  /* 0x0000000423027824 */ /* 0x000fe200078e020b */
[----:B--2---:R-:W-:-:S02]  /*42d0*/  LEA R18, P2, R9, R251, 0x1 ;  /* 0x000000fb09127211 */ /* 0x004fc400078408ff */
[-C--:B------:R-:W-:Y:S01]  /*42e0*/  LEA.HI.X.SX32 R25, R22, R31.reuse, 0x1, P1 ;  /* 0x0000001f16197211 */ /* 0x080fe200008f0eff */
[----:B------:R-:W-:Y:S01]  /*42f0*/  STL.64 [R1+0xb8], R26 ;  /* 0x0000b81a01007387 */ /* 0x000fe20000100a00 */
[----:B------:R-:W-:Y:S02]  /*4300*/  LEA.HI.X.SX32 R19, R9, R31, 0x1, P2 ;  /* 0x0000001f09137211 */ /* 0x000fe400010f0eff */
[-C--:B------:R-:W-:Y:S01]  /*4310*/  LEA R22, P0, R10, R251.reuse, 0x1 ;  /* 0x000000fb0a167211 */ /* 0x080fe200078008ff */
[----:B------:R-:W-:Y:S01]  /*4320*/  STL.64 [R1+0xb0], R24 ;  /* 0x0000b01801007387 */ /* 0x000fe20000100a00 */
[----:B------:R-:W-:Y:S02]  /*4330*/  LEA R20, P1, R12, R251, 0x1 ;  /* 0x000000fb0c147211 */ /* 0x000fe400078208ff */
[-C--:B------:R-:W-:Y:S01]  /*4340*/  LEA.HI.X.SX32 R23, R10, R31.reuse, 0x1, P0 ;  /* 0x0000001f0a177211 */ /* 0x080fe200000f0eff */
[----:B------:R0:W-:Y:S01]  /*4350*/  STL.64 [R1+0xa8], R18 ;  /* 0x0000a81201007387 */ /* 0x0001e20000100a00 */
[----:B------:R-:W-:-:S02]  /*4360*/  LEA.HI.X.SX32 R21, R12, R31, 0x1, P1 ;  /* 0x0000001f0c157211 */ /* 0x000fc400008f0eff */
[C---:B------:R-:W-:Y:S01]  /*4370*/  LEA R9, R35.reuse, R2, 0x2 ;  /* 0x0000000223097211 */ /* 0x040fe200078e10ff */
[----:B------:R1:W-:Y:S04]  /*4380*/  STL.64 [R1+0xa0], R22 ;  /* 0x0000a01601007387 */ /* 0x0003e80000100a00 */
[----:B------:R2:W-:Y:S01]  /*4390*/  STL.64 [R1+0x98], R20 ;  /* 0x0000981401007387 */ /* 0x0005e20000100a00 */
[----:B------:R-:W-:Y:S01]  /*43a0*/  IMAD R10, R35, 0x4, R9 ;  /* 0x00000004230a7824 */ /* 0x000fe200078e0209 */
[----:B0-----:R-:W-:-:S04]  /*43b0*/  LEA R18, P2, R13, R251, 0x1 ;  /* 0x000000fb0d127211 */ /* 0x001fc800078408ff */
[----:B------:R-:W-:Y:S02]  /*43c0*/  LEA R12, R35, R10, 0x2 ;  /* 0x0000000a230c7211 */ /* 0x000fe400078e10ff */
[----:B------:R-:W-:Y:S02]  /*43d0*/  LEA.HI.X.SX32 R19, R13, R31, 0x1, P2 ;  /* 0x0000001f0d137211 */ /* 0x000fe400010f0eff */
[CC--:B-1----:R-:W-:Y:S02]  /*43e0*/  LEA R22, P0, R14.reuse, R251.reuse, 0x1 ;  /* 0x000000fb0e167211 */ /* 0x0c2fe400078008ff */
[C---:B--2---:R-:W-:Y:S01]  /*43f0*/  LEA R20, P1, R15.reuse, R251, 0x1 ;  /* 0x000000fb0f147211 */ /* 0x044fe200078208ff */
[----:B------:R0:W-:Y:S01]  /*4400*/  STL.64 [R1+0x90], R18 ;  /* 0x0000901201007387 */ /* 0x0001e20000100a00 */
[-C--:B------:R-:W-:Y:S02]  /*4410*/  LEA.HI.X.SX32 R23, R14, R31.reuse, 0x1, P0 ;  /* 0x0000001f0e177211 */ /* 0x080fe400000f0eff */
[----:B------:R-:W-:-:S03]  /*4420*/  LEA.HI.X.SX32 R21, R15, R31, 0x1, P1 ;  /* 0x0000001f0f157211 */ /* 0x000fc600008f0eff */
[----:B------:R-:W-:Y:S04]  /*4430*/  STL.64 [R1+0x88], R22 ;  /* 0x0000881601007387 */ /* 0x000fe80000100a00 */
[----:B------:R1:W-:Y:S01]  /*4440*/  STL.64 [R1+0x80], R20 ;  /* 0x0000801401007387 */ /* 0x0003e20000100a00 */
[----:B0-----:R-:W-:-:S04]  /*4450*/  LEA R18, P2, R5, R251, 0x1 ;  /* 0x000000fb05127211 */ /* 0x001fc800078408ff */
[----:B------:R-:W-:Y:S01]  /*4460*/  LEA.HI.X.SX32 R19, R5, R31, 0x1, P2 ;  /* 0x0000001f05137211 */ /* 0x000fe200010f0eff */
[----:B------:R-:W-:Y:S01]  /*4470*/  IMAD R5, R35, 0x4, R12 ;  /* 0x0000000423057824 */ /* 0x000fe200078e020c */
[----:B------:R-:W-:-:S03]  /*4480*/  LEA R14, P2, R11, R251, 0x1 ;  /* 0x000000fb0b0e7211 */ /* 0x000fc600078408ff */
[----:B------:R0:W-:Y:S01]  /*4490*/  STL.64 [R1+0x78], R18 ;  /* 0x0000781201007387 */ /* 0x0001e20000100a00 */
[C---:B-1----:R-:W-:Y:S02]  /*44a0*/  LEA R20, P0, R16.reuse, R251, 0x1 ;  /* 0x000000fb10147211 */ /* 0x042fe400078008ff */
[-C--:B------:R-:W-:Y:S02]  /*44b0*/  LEA.HI.X.SX32 R15, R11, R31.reuse, 0x1, P2 ;  /* 0x0000001f0b0f7211 */ /* 0x080fe400010f0eff */
[----:B------:R-:W-:Y:S02]  /*44c0*/  LEA.HI.X.SX32 R21, R16, R31, 0x1, P0 ;  /* 0x0000001f10157211 */ /* 0x000fe400000f0eff */
[----:B------:R-:W-:-:S03]  /*44d0*/  LEA R13, R35, R5, 0x2 ;  /* 0x00000005230d7211 */ /* 0x000fc600078e10ff */
[----:B------:R-:W-:Y:S01]  /*44e0*/  STL.64 [R1+0x70], R20 ;  /* 0x0000701401007387 */ /* 0x000fe20000100a00 */
[----:B0-----:R-:W-:-:S04]  /*44f0*/  LEA R18, P1, R8, R251, 0x1 ;  /* 0x000000fb08127211 */ /* 0x001fc800078208ff */
[----:B------:R-:W-:Y:S01]  /*4500*/  LEA.HI.X.SX32 R19, R8, R31, 0x1, P1 ;  /* 0x0000001f08137211 */ /* 0x000fe200008f0eff */
[----:B------:R-:W-:Y:S01]  /*4510*/  IMAD R8, R35, 0x4, R13 ;  /* 0x0000000423087824 */ /* 0x000fe200078e020d */
[----:B------:R-:W-:-:S03]  /*4520*/  LEA R16, P1, R9, R251, 0x1 ;  /* 0x000000fb09107211 */ /* 0x000fc600078208ff */
[----:B------:R0:W-:Y:S01]  /*4530*/  STL.64 [R1+0x68], R18 ;  /* 0x0000681201007387 */ /* 0x0001e20000100a00 */
[----:B------:R-:W-:Y:S02]  /*4540*/  LEA.HI.X.SX32 R17, R9, R31, 0x1, P1 ;  /* 0x0000001f09117211 */ /* 0x000fe400008f0eff */
[C---:B------:R-:W-:Y:S01]  /*4550*/  LEA R11, R35.reuse, R8, 0x2 ;  /* 0x00000008230b7211 */ /* 0x040fe200078e10ff */
[----:B------:R1:W-:Y:S01]  /*4560*/  STL.64 [R1+0x60], R14 ;  /* 0x0000600e01007387 */ /* 0x0003e20000100a00 */
[-C--:B0-----:R-:W-:Y:S02]  /*4570*/  LEA R18, P0, R2, R251.reuse, 0x1 ;  /* 0x000000fb02127211 */ /* 0x081fe400078008ff */
[----:B-1----:R-:W-:Y:S02]  /*4580*/  LEA R14, P2, R10, R251, 0x1 ;  /* 0x000000fb0a0e7211 */ /* 0x002fe400078408ff */
[-C--:B------:R-:W-:Y:S01]  /*4590*/  LEA.HI.X.SX32 R19, R2, R31.reuse, 0x1, P0 ;  /* 0x0000001f02137211 */ /* 0x080fe200000f0eff */
[----:B------:R-:W-:Y:S01]  /*45a0*/  IMAD R2, R35, 0x4, R11 ;  /* 0x0000000423027824 */ /* 0x000fe200078e020b */
[----:B------:R-:W-:-:S03]  /*45b0*/  LEA.HI.X.SX32 R15, R10, R31, 0x1, P2 ;  /* 0x0000001f0a0f7211 */ /* 0x000fc600010f0eff */
[----:B------:R0:W-:Y:S01]  /*45c0*/  STL.64 [R1+0x58], R18 ;  /* 0x0000581201007387 */ /* 0x0001e20000100a00 */
[----:B------:R-:W-:-:S03]  /*45d0*/  LEA R9, R35, R2, 0x2 ;  /* 0x0000000223097211 */ /* 0x000fc600078e10ff */
[----:B------:R1:W-:Y:S04]  /*45e0*/  STL.64 [R1+0x50], R16 ;  /* 0x0000501001007387 */ /* 0x0003e80000100a00 */
[----:B------:R2:W-:Y:S01]  /*45f0*/  STL.64 [R1+0x48], R14 ;  /* 0x0000480e01007387 */ /* 0x0005e20000100a00 */
[CC--:B0-----:R-:W-:Y:S02]  /*4600*/  LEA R18, P0, R12.reuse, R251.reuse, 0x1 ;  /* 0x000000fb0c127211 */ /* 0x0c1fe400078008ff */
[----:B-1----:R-:W-:Y:S02]  /*4610*/  LEA R16, P1, R5, R251, 0x1 ;  /* 0x000000fb05107211 */ /* 0x002fe400078208ff */
[----:B------:R-:W-:Y:S02]  /*4620*/  LEA.HI.X.SX32 R19, R12, R31, 0x1, P0 ;  /* 0x0000001f0c137211 */ /* 0x000fe400000f0eff */
[----:B--2---:R-:W-:-:S02]  /*4630*/  LEA R14, P2, R13, R251, 0x1 ;  /* 0x000000fb0d0e7211 */ /* 0x004fc400078408ff */
[-C--:B------:R-:W-:Y:S01]  /*4640*/  LEA.HI.X.SX32 R17, R5, R31.reuse, 0x1, P1 ;  /* 0x0000001f05117211 */ /* 0x080fe200008f0eff */
[----:B------:R0:W-:Y:S01]  /*4650*/  STL.64 [R1+0x40], R18 ;  /* 0x0000401201007387 */ /* 0x0001e20000100a00 */
[----:B------:R-:W-:Y:S01]  /*4660*/  LEA.HI.X.SX32 R15, R13, R31, 0x1, P2 ;  /* 0x0000001f0d0f7211 */ /* 0x000fe200010f0eff */
[C---:B------:R-:W-:Y:S02]  /*4670*/  IMAD R5, R35.reuse, 0x4, R9 ;  /* 0x0000000423057824 */ /* 0x040fe400078e0209 */
[----:B------:R1:W-:Y:S03]  /*4680*/  STL.64 [R1+0x38], R16 ;  /* 0x0000381001007387 */ /* 0x0003e60000100a00 */
[----:B------:R-:W-:Y:S01]  /*4690*/  LEA R10, R35, R5, 0x2 ;  /* 0x00000005230a7211 */ /* 0x000fe200078e10ff */
[----:B------:R2:W-:Y:S01]  /*46a0*/  STL.64 [R1+0x30], R14 ;  /* 0x0000300e01007387 */ /* 0x0005e20000100a00 */
[----:B0-----:R-:W-:-:S02]  /*46b0*/  LEA R18, P0, R8, R251, 0x1 ;  /* 0x000000fb08127211 */ /* 0x001fc400078008ff */
[C---:B-1----:R-:W-:Y:S02]  /*46c0*/  LEA R16, P1, R11.reuse, R251, 0x1 ;  /* 0x000000fb0b107211 */ /* 0x042fe400078208ff */
[----:B------:R-:W-:Y:S02]  /*46d0*/  LEA.HI.X.SX32 R19, R8, R31, 0x1, P0 ;  /* 0x0000001f08137211 */ /* 0x000fe400000f0eff */
[C---:B--2---:R-:W-:Y:S02]  /*46e0*/  LEA R14, P2, R2.reuse, R251, 0x1 ;  /* 0x000000fb020e7211 */ /* 0x044fe400078408ff */
[-C--:B------:R-:W-:Y:S01]  /*46f0*/  LEA.HI.X.SX32 R17, R11, R31.reuse, 0x1, P1 ;  /* 0x0000001f0b117211 */ /* 0x080fe200008f0eff */
[----:B------:R-:W-:Y:S01]  /*4700*/  STL.64 [R1+0x28], R18 ;  /* 0x0000281201007387 */ /* 0x000fe20000100a00 */
[----:B------:R-:W-:Y:S01]  /*4710*/  LEA.HI.X.SX32 R15, R2, R31, 0x1, P2 ;  /* 0x0000001f020f7211 */ /* 0x000fe200010f0eff */
[----:B------:R-:W-:Y:S01]  /*4720*/  IMAD R2, R35, 0x4, R10 ;  /* 0x0000000423027824 */ /* 0x000fe200078e020a */
[----:B------:R-:W-:Y:S01]  /*4730*/  LEA R12, P2, R10, R251, 0x1 ;  /* 0x000000fb0a0c7211 */ /* 0x000fe200078408ff */
[----:B------:R0:W-:Y:S01]  /*4740*/  STL.64 [R1+0x20], R16 ;  /* 0x0000201001007387 */ /* 0x0001e20000100a00 */
[----:B------:R-:W-:-:S02]  /*4750*/  MOV R8, c[0x0][0x1a4] ;  /* 0x0000690000087a02 */ /* 0x000fc40000000f00 */
[----:B------:R-:W-:Y:S01]  /*4760*/  LEA.HI.X.SX32 R13, R10, R31, 0x1, P2 ;  /* 0x0000001f0a0d7211 */ /* 0x000fe200010f0eff */
[----:B------:R1:W-:Y:S01]  /*4770*/  STL.64 [R1+0x18], R14 ;  /* 0x0000180e01007387 */ /* 0x0003e20000100a00 */
[-C--:B------:R-:W-:Y:S01]  /*4780*/  LEA R250, P3, R2, R251.reuse, 0x1 ;  /* 0x000000fb02fa7211 */ /* 0x080fe200078608ff */
[C---:B------:R-:W-:Y:S01]  /*4790*/  IMAD.WIDE R92, R8.reuse, 0x2, R180 ;  /* 0x00000002085c7825 */ /* 0x040fe200078e02b4 */
[C---:B------:R-:W-:Y:S02]  /*47a0*/  SHF.L.U32 R11, R8.reuse, 0x2, RZ ;  /* 0x00000002080b7819 */ /* 0x040fe400000006ff */
[C---:B------:R-:W-:Y:S01]  /*47b0*/  SHF.L.U32 R23, R8.reuse, 0x4, RZ ;  /* 0x0000000408177819 */ /* 0x040fe200000006ff */
[----:B------:R-:W-:Y:S01]  /*47c0*/  IMAD.WIDE R94, R8, 0x2, R6 ;  /* 0x00000002085e7825 */ /* 0x000fe200078e0206 */
[----:B0-----:R-:W-:-:S03]  /*47d0*/  LEA R16, P0, R9, R251, 0x1 ;  /* 0x000000fb09107211 */ /* 0x001fc600078008ff */
[C---:B------:R-:W-:Y:S01]  /*47e0*/  IMAD R10, R8.reuse, 0x3, RZ ;  /* 0x00000003080a7824 */ /* 0x040fe200078e02ff */
[----:B-1----:R-:W-:Y:S01]  /*47f0*/  LEA R14, P1, R5, R251, 0x1 ;  /* 0x000000fb050e7211 */ /* 0x002fe200078208ff */
[C---:B------:R-:W-:Y:S01]  /*4800*/  IMAD R18, R8.reuse, 0xb, RZ ;  /* 0x0000000b08127824 */ /* 0x040fe200078e02ff */
[-C--:B------:R-:W-:Y:S01]  /*4810*/  LEA.HI.X.SX32 R17, R9, R31.reuse, 0x1, P0 ;  /* 0x0000001f09117211 */ /* 0x080fe200000f0eff */
[C---:B------:R-:W-:Y:S01]  /*4820*/  IMAD.SHL.U32 R9, R8.reuse, 0x2, RZ ;  /* 0x0000000208097824 */ /* 0x040fe200078e00ff */
[-C--:B------:R-:W-:Y:S01]  /*4830*/  LEA.HI.X.SX32 R15, R5, R31.reuse, 0x1, P1 ;  /* 0x0000001f050f7211 */ /* 0x080fe200008f0eff */
[----:B------:R-:W-:Y:S01]  /*4840*/  IMAD R19, R8, 0xc, RZ ;  /* 0x0000000c08137824 */ /* 0x000fe200078e02ff */
[----:B------:R-:W-:Y:S01]  /*4850*/  LOP3.LUT P0, RZ, R170, 0x3, RZ, 0xc0, !PT ;  /* 0x00000003aaff7812 */ /* 0x000fe2000780c0ff */
[----:B------:R0:W-:Y:S01]  /*4860*/  STL.64 [R1+0x10], R16 ;  /* 0x0000101001007387 */ /* 0x0001e20000100a00 */
[----:B------:R-:W-:Y:S01]  /*4870*/  IMAD.WIDE R170, R9, 0x2, R180 ;  /* 0x0000000209aa7825 */ /* 0x000fe200078e02b4 */
[----:B------:R-:W-:-:S02]  /*4880*/  LEA.HI.X.SX32 R251, R2, R31, 0x1, P3 ;  /* 0x0000001f02fb7211 */ /* 0x000fc400018f0eff */
[----:B------:R1:W-:Y:S01]  /*4890*/  STL.64 [R1+0x8], R14 ;  /* 0x0000080e01007387 */ /* 0x0003e20000100a00 */
[C---:B------:R-:W-:Y:S01]  /*48a0*/  IMAD R20, R8.reuse, 0xd, RZ ;  /* 0x0000000d08147824 */ /* 0x040fe200078e02ff */
[----:B------:R-:W-:Y:S01]  /*48b0*/  MOV R2, RZ ;  /* 0x000000ff00027202 */ /* 0x000fe20000000f00 */
[C---:B------:R-:W-:Y:S01]  /*48c0*/  IMAD R21, R8.reuse, 0xe, RZ ;  /* 0x0000000e08157824 */ /* 0x040fe200078e02ff */
[----:B------:R2:W-:Y:S01]  /*48d0*/  STL.64 [R1], R12 ;  /* 0x0000000c01007387 */ /* 0x0005e20000100a00 */
[C---:B------:R-:W-:Y:S02]  /*48e0*/  IMAD R22, R8.reuse, 0xf, RZ ;  /* 0x0000000f08167824 */ /* 0x040fe400078e02ff */
[C---:B------:R-:W-:Y:S01]  /*48f0*/  IMAD R24, R8.reuse, 0x11, RZ ;  /* 0x0000001108187824 */ /* 0x040fe200078e02ff */
[----:B------:R3:W-:Y:S01]  /*4900*/  STL.64 [R1+0x3f0], R92 ;  /* 0x0003f05c01007387 */ /* 0x0007e20000100a00 */
[C---:B0-----:R-:W-:Y:S02]  /*4910*/  IMAD R16, R8.reuse, 0x9, RZ ;  /* 0x0000000908107824 */ /* 0x041fe400078e02ff */
[C---:B------:R-:W-:Y:S01]  /*4920*/  IMAD R17, R8.reuse, 0xa, RZ ;  /* 0x0000000a08117824 */ /* 0x040fe200078e02ff */
[----:B------:R0:W-:Y:S01]  /*4930*/  STL.64 [R1+0x3e8], R94 ;  /* 0x0003e85e01007387 */ /* 0x0001e20000100a00 */
[----:B-1----:R-:W-:-:S02]  /*4940*/  IMAD R14, R8, 0x7, RZ ;  /* 0x00000007080e7824 */ /* 0x002fc400078e02ff */
[C---:B------:R-:W-:Y:S01]  /*4950*/  IMAD.SHL.U32 R15, R8.reuse, 0x8, RZ ;  /* 0x00000008080f7824 */ /* 0x040fe200078e00ff */
[----:B------:R-:W-:Y:S01]  /*4960*/  STL.64 [R1+0x3e0], R170 ;  /* 0x0003e0aa01007387 */ /* 0x000fe20000100a00 */
[C---:B--2---:R-:W-:Y:S02]  /*4970*/  IMAD R12, R8.reuse, 0x5, RZ ;  /* 0x00000005080c7824 */ /* 0x044fe400078e02ff */
[----:B------:R-:W-:Y:S02]  /*4980*/  IMAD R13, R8, 0x6, RZ ;  /* 0x00000006080d7824 */ /* 0x000fe400078e02ff */
[----:B---3--:R-:W-:-:S04]  /*4990*/  IMAD.WIDE R92, R9, 0x2, R6 ;  /* 0x00000002095c7825 */ /* 0x008fc800078e0206 */
[C---:B------:R-:W-:Y:S01]  /*49a0*/  IMAD R25, R8.reuse, 0x12, RZ ;  /* 0x0000001208197824 */ /* 0x040fe200078e02ff */
[----:B------:R1:W-:Y:S01]  /*49b0*/  STL.64 [R1+0x3d0], R92 ;  /* 0x0003d05c01007387 */ /* 0x0003e20000100a00 */
[C---:B------:R-:W-:Y:S02]  /*49c0*/  IMAD R26, R8.reuse, 0x13, RZ ;  /* 0x00000013081a7824 */ /* 0x040fe400078e02ff */
[C---:B------:R-:W-:Y:S02]  /*49d0*/  IMAD R27, R8.reuse, 0x14, RZ ;  /* 0x00000014081b7824 */ /* 0x040fe400078e02ff */
[C---:B------:R-:W-:Y:S02]  /*49e0*/  IMAD R28, R8.reuse, 0x15, RZ ;  /* 0x00000015081c7824 */ /* 0x040fe400078e02ff */
[C---:B------:R-:W-:Y:S02]  /*49f0*/  IMAD R29, R8.reuse, 0x16, RZ ;  /* 0x00000016081d7824 */ /* 0x040fe400078e02ff */
[----:B------:R-:W-:-:S02]  /*4a00*/  IMAD R30, R8, 0x17, RZ ;  /* 0x00000017081e7824 */ /* 0x000fc400078e02ff */
[C---:B------:R-:W-:Y:S02]  /*4a10*/  IMAD R31, R8.reuse, 0x18, RZ ;  /* 0x00000018081f7824 */ /* 0x040fe400078e02ff */
[C---:B------:R-:W-:Y:S02]  /*4a20*/  IMAD R32, R8.reuse, 0x19, RZ ;  /* 0x0000001908207824 */ /* 0x040fe400078e02ff */
[C---:B------:R-:W-:Y:S02]  /*4a30*/  IMAD R33, R8.reuse, 0x1a, RZ ;  /* 0x0000001a08217824 */ /* 0x040fe400078e02ff */
[C---:B------:R-:W-:Y:S02]  /*4a40*/  IMAD R34, R8.reuse, 0x1b, RZ ;  /* 0x0000001b08227824 */ /* 0x040fe400078e02ff */
[C---:B------:R-:W-:Y:S02]  /*4a50*/  IMAD R35, R8.reuse, 0x1c, RZ ;  /* 0x0000001c08237824 */ /* 0x040fe400078e02ff */
[----:B------:R-:W-:-:S02]  /*4a60*/  IMAD R36, R8, 0x1d, RZ ;  /* 0x0000001d08247824 */ /* 0x000fc400078e02ff */
[C---:B------:R-:W-:Y:S02]  /*4a70*/  IMAD R37, R8.reuse, 0x1e, RZ ;  /* 0x0000001e08257824 */ /* 0x040fe400078e02ff */
[----:B------:R-:W-:Y:S02]  /*4a80*/  IMAD R38, R8, 0x1f, RZ ;  /* 0x0000001f08267824 */ /* 0x000fe400078e02ff */
[----:B0-----:R-:W-:-:S04]  /*4a90*/  IMAD.WIDE R94, R10, 0x2, R180 ;  /* 0x000000020a5e7825 */ /* 0x001fc800078e02b4 */
[----:B------:R-:W-:Y:S01]  /*4aa0*/  IMAD.WIDE R8, R10, 0x2, R6 ;  /* 0x000000020a087825 */ /* 0x000fe200078e0206 */
[----:B------:R-:W-:Y:S03]  /*4ab0*/  STL.64 [R1+0x3c8], R94 ;  /* 0x0003c85e01007387 */ /* 0x000fe60000100a00 */
[C---:B-1----:R-:W-:Y:S01]  /*4ac0*/  IMAD.WIDE R92, R11.reuse, 0x2, R180 ;  /* 0x000000020b5c7825 */ /* 0x042fe200078e02b4 */
[----:B------:R0:W-:Y:S03]  /*4ad0*/  STL.64 [R1+0x3c0], R8 ;  /* 0x0003c00801007387 */ /* 0x0001e60000100a00 */
[----:B------:R-:W-:Y:S01]  /*4ae0*/  IMAD.WIDE R10, R11, 0x2, R6 ;  /* 0x000000020b0a7825 */ /* 0x000fe200078e0206 */
[----:B------:R1:W-:Y:S03]  /*4af0*/  STL.64 [R1+0x3b8], R92 ;  /* 0x0003b85c01007387 */ /* 0x0003e60000100a00 */
[----:B------:R-:W-:Y:S01]  /*4b00*/  IMAD.MOV.U32 R5, RZ, RZ, RZ ;  /* 0x000000ffff057224 */ /* 0x000fe200078e00ff */
[----:B------:R2:W-:Y:S01]  /*4b10*/  STL.64 [R1+0x3b0], R10 ;  /* 0x0003b00a01007387 */ /* 0x0005e20000100a00 */
[----:B0-----:R-:W-:-:S04]  /*4b20*/  IMAD.WIDE R8, R12, 0x2, R180 ;  /* 0x000000020c087825 */ /* 0x001fc800078e02b4 */
[----:B-1----:R-:W-:Y:S01]  /*4b30*/  IMAD.WIDE R92, R12, 0x2, R6 ;  /* 0x000000020c5c7825 */ /* 0x002fe200078e0206 */
[----:B------:R0:W-:Y:S03]  /*4b40*/  STL.64 [R1+0x3a8], R8 ;  /* 0x0003a80801007387 */ /* 0x0001e60000100a00 */
[C---:B--2---:R-:W-:Y:S01]  /*4b50*/  IMAD.WIDE R10, R13.reuse, 0x2, R180 ;  /* 0x000000020d0a7825 */ /* 0x044fe200078e02b4 */
[----:B------:R-:W-:Y:S04]  /*4b60*/  STL.64 [R1+0x3a0], R92 ;  /* 0x0003a05c01007387 */ /* 0x000fe80000100a00 */
[----:B------:R1:W-:Y:S01]  /*4b70*/  STL.64 [R1+0x398], R10 ;  /* 0x0003980a01007387 */ /* 0x0003e20000100a00 */
[----:B0-----:R-:W-:-:S04]  /*4b80*/  IMAD.WIDE R8, R13, 0x2, R6 ;  /* 0x000000020d087825 */ /* 0x001fc800078e0206 */
[C---:B------:R-:W-:Y:S01]  /*4b90*/  IMAD.WIDE R12, R14.reuse, 0x2, R180 ;  /* 0x000000020e0c7825 */ /* 0x040fe200078e02b4 */
[----:B------:R0:W-:Y:S03]  /*4ba0*/  STL.64 [R1+0x390], R8 ;  /* 0x0003900801007387 */ /* 0x0001e60000100a00 */
[----:B-1----:R-:W-:Y:S01]  /*4bb0*/  IMAD.WIDE R10, R14, 0x2, R6 ;  /* 0x000000020e0a7825 */ /* 0x002fe200078e0206 */
[----:B------:R1:W-:Y:S04]  /*4bc0*/  STL.64 [R1+0x388], R12 ;  /* 0x0003880c01007387 */ /* 0x0003e80000100a00 */
[----:B------:R2:W-:Y:S01]  /*4bd0*/  STL.64 [R1+0x380], R10 ;  /* 0x0003800a01007387 */ /* 0x0005e20000100a00 */
[----:B0-----:R-:W-:-:S04]  /*4be0*/  IMAD.WIDE R8, R15, 0x2, R180 ;  /* 0x000000020f087825 */ /* 0x001fc800078e02b4 */
[----:B-1----:R-:W-:Y:S01]  /*4bf0*/  IMAD.WIDE R12, R15, 0x2, R6 ;  /* 0x000000020f0c7825 */ /* 0x002fe200078e0206 */
[----:B------:R0:W-:Y:S03]  /*4c00*/  STL.64 [R1+0x378], R8 ;  /* 0x0003780801007387 */ /* 0x0001e60000100a00 */
[C---:B--2---:R-:W-:Y:S01]  /*4c10*/  IMAD.WIDE R10, R16.reuse, 0x2, R180 ;  /* 0x00000002100a7825 */ /* 0x044fe200078e02b4 */
[----:B------:R1:W-:Y:S04]  /*4c20*/  STL.64 [R1+0x370], R12 ;  /* 0x0003700c01007387 */ /* 0x0003e80000100a00 */
[----:B------:R2:W-:Y:S01]  /*4c30*/  STL.64 [R1+0x368], R10 ;  /* 0x0003680a01007387 */ /* 0x0005e20000100a00 */
[----:B0-----:R-:W-:-:S04]  /*4c40*/  IMAD.WIDE R8, R16, 0x2, R6 ;  /* 0x0000000210087825 */ /* 0x001fc800078e0206 */
[C---:B-1----:R-:W-:Y:S01]  /*4c50*/  IMAD.WIDE R12, R17.reuse, 0x2, R180 ;  /* 0x00000002110c7825 */ /* 0x042fe200078e02b4 */
[----:B------:R0:W-:Y:S03]  /*4c60*/  STL.64 [R1+0x360], R8 ;  /* 0x0003600801007387 */ /* 0x0001e60000100a00 */
[----:B--2---:R-:W-:Y:S01]  /*4c70*/  IMAD.WIDE R10, R17, 0x2, R6 ;  /* 0x00000002110a7825 */ /* 0x004fe200078e0206 */
        /* <DEDUP_REMOVED lines=86> */
[----:B0-----:R-:W-:-:S03]  /*51e0*/  LOP3.LUT R8, R193, 0x40, RZ, 0x3c, !PT ;  /* 0x00000040c1087812 */ /* 0x001fc600078e3cff */
.L_x_1:
[----:B------:R-:W2:Y:S04]  /*51f0*/  LDL.64 R14, [R1+0x3d0] ;  /* 0x0003d000010e7983 */ /* 0x000ea80000100a00 */
[----:B------:R-:W3:Y:S04]  /*5200*/  LDL.64 R30, [R1+0x3e0] ;  /* 0x0003e000011e7983 */ /* 0x000ee80000100a00 */
[----:B------:R-:W4:Y:S04]  /*5210*/  LDL.64 R176, [R1+0x3a0] ;  /* 0x0003a00001b07983 */ /* 0x000f280000100a00 */
[----:B------:R-:W5:Y:S04]  /*5220*/  LDL.64 R18, [R1+0x3f0] ;  /* 0x0003f00001127983 */ /* 0x000f680000100a00 */
[----:B------:R-:W4:Y:S04]  /*5230*/  LDL.64 R26, [R1+0x3c0] ;  /* 0x0003c000011a7983 */ /* 0x000f280000100a00 */
[----:B------:R-:W5:Y:S04]  /*5240*/  LDL.64 R190, [R1+0x390] ;  /* 0x0003900001be7983 */ /* 0x000f680000100a00 */
[----:B------:R-:W5:Y:S04]  /*5250*/  LDL.64 R210, [R1+0x330] ;  /* 0x0003300001d27983 */ /* 0x000f680000100a00 */
[----:B-1----:R-:W5:Y:S04]  /*5260*/  LDL.64 R10, [R1+0x3e8] ;  /* 0x0003e800010a7983 */ /* 0x002f680000100a00 */
[----:B------:R-:W5:Y:S01]  /*5270*/  LDL.64 R22, [R1+0x3b0] ;  /* 0x0003b00001167983 */ /* 0x000f620000100a00 */
[----:B------:R-:W-:-:S03]  /*5280*/  IMAD.WIDE R8, R2, 0x2, R180 ;  /* 0x0000000202087825 */ /* 0x000fc600078e02b4 */
[----:B------:R-:W5:Y:S01]  /*5290*/  LDL.64 R38, [R1+0x360] ;  /* 0x0003600001267983 */ /* 0x000f620000100a00 */
[----:B------:R-:W-:-:S03]  /*52a0*/  IMAD.WIDE R12, R2, 0x2, R6 ;  /* 0x00000002020c7825 */ /* 0x000fc600078e0206 */
[----:B------:R-:W5:Y:S04]  /*52b0*/  LDL.64 R170, [R1+0x380] ;  /* 0x0003800001aa7983 */ /* 0x000f680000100a00 */
[----:B------:R-:W5:Y:S04]  /*52c0*/  LDL.64 R28, [R1+0x3c8] ;  /* 0x0003c800011c7983 */ /* 0x000f680000100a00 */
[----:B------:R-:W5:Y:S04]  /*52d0*/  LDL.64 R92, [R1+0x368] ;  /* 0x00036800015c7983 */ /* 0x000f680000100a00 */
[----:B------:R-:W5:Y:S04]  /*52e0*/  LDL.64 R212, [R1+0x338] ;  /* 0x0003380001d47983 */ /* 0x000f680000100a00 */
[----:B------:R-:W5:Y:S04]  /*52f0*/  LDL.64 R94, [R1+0x370] ;  /* 0x00037000015e7983 */ /* 0x000f680000100a00 */
[----:B------:R-:W5:Y:S04]  /*5300*/  LDL.64 R216, [R1+0x350] ;  /* 0x0003500001d87983 */ /* 0x000f680000100a00 */
[----:B------:R0:W5:Y:S04]  /*5310*/  LDG.E.U16 R8, [R8.64] ;  /* 0x0000000408087981 */ /* 0x000168000c1e1500 */
[----:B------:R-:W5:Y:S04]  /*5320*/  LDL.64 R24, [R1+0x3b8] ;  /* 0x0003b80001187983 */ /* 0x000f680000100a00 */
[----:B------:R-:W5:Y:S04]  /*5330*/  LDL.64 R186, [R1+0x378] ;  /* 0x0003780001ba7983 */ /* 0x000f680000100a00 */
[----:B0-----:R0:W5:Y:S04]  /*5340*/  LDG.E.U16 R9, [R12.64] ;  /* 0x000000040c097981 */ /* 0x001168000c1e1500 */
[----:B------:R-:W5:Y:S04]  /*5350*/  LDL.64 R178, [R1+0x340] ;  /* 0x0003400001b27983 */ /* 0x000f680000100a00 */
        /* <DEDUP_REMOVED lines=13> */
[----:B------:R-:W5:Y:S01]  /*5430*/  LDL.64 R222, [R1+0x230] ;  /* 0x0002300001de7983 */ /* 0x000f620000100a00 */
[----:B--2---:R-:W-:-:S04]  /*5440*/  IMAD.WIDE R14, R2, 0x2, R14 ;  /* 0x00000002020e7825 */ /* 0x004fc800078e020e */
[C---:B---3--:R-:W-:Y:S02]  /*5450*/  IMAD.WIDE R32, R2.reuse, 0x2, R30 ;  /* 0x0000000202207825 */ /* 0x048fe400078e021e */
[----:B------:R4:W2:Y:S04]  /*5460*/  LDG.E.U16 R31, [R14.64] ;  /* 0x000000040e1f7981 */ /* 0x0008a8000c1e1500 */
[----:B------:R1:W3:Y:S01]  /*5470*/  LDG.E.U16 R32, [R32.64] ;  /* 0x0000000420207981 */ /* 0x0002e2000c1e1500 */
[----:B----4-:R-:W-:-:S03]  /*5480*/  IMAD.WIDE R14, R2, 0x2, R176 ;  /* 0x00000002020e7825 */ /* 0x010fc600078e02b0 */
[----:B------:R-:W4:Y:S01]  /*5490*/  LDL.64 R176, [R1+0x358] ;  /* 0x0003580001b07983 */ /* 0x000f220000100a00 */
[----:B-----5:R-:W-:-:S03]  /*54a0*/  IMAD.WIDE R36, R2, 0x2, R18 ;  /* 0x0000000202247825 */ /* 0x020fc600078e0212 */
[----:B------:R-:W5:Y:S01]  /*54b0*/  LDL.64 R18, [R1+0x388] ;  /* 0x0003880001127983 */ /* 0x000f620000100a00 */
[----:B0-----:R-:W-:-:S03]  /*54c0*/  IMAD.WIDE R12, R2, 0x2, R26 ;  /* 0x00000002020c7825 */ /* 0x001fc600078e021a */
[----:B------:R0:W2:Y:S04]  /*54d0*/  LDG.E.U16 R36, [R36.64] ;  /* 0x0000000424247981 */ /* 0x0000a8000c1e1500 */
[----:B------:R0:W2:Y:S02]  /*54e0*/  LDG.E.U16 R27, [R12.64] ;  /* 0x000000040c1b7981 */ /* 0x0000a4000c1e1500 */
[C---:B0-----:R-:W-:Y:S02]  /*54f0*/  IMAD.WIDE R12, R2.reuse, 0x2, R190 ;  /* 0x00000002020c7825 */ /* 0x041fe400078e02be */
[----:B------:R-:W2:Y:S02]  /*5500*/  LDL.64 R190, [R1+0x308] ;  /* 0x0003080001be7983 */ /* 0x000ea40000100a00 */
[----:B------:R-:W-:-:S05]  /*5510*/  IMAD.WIDE R10, R2, 0x2, R10 ;  /* 0x00000002020a7825 */ /* 0x000fca00078e020a */
[----:B------:R0:W2:Y:S01]  /*5520*/  LDG.E.U16 R35, [R10.64] ;  /* 0x000000040a237981 */ /* 0x0000a2000c1e1500 */
[----:B----4-:R-:W-:-:S05]  /*5530*/  IMAD.WIDE R176, R2, 0x2, R176 ;  /* 0x0000000202b07825 */ /* 0x010fca00078e02b0 */
[----:B------:R4:W3:Y:S02]  /*5540*/  LDG.E.U16 R30, [R176.64] ;  /* 0x00000004b01e7981 */ /* 0x0008e4000c1e1500 */
[C---:B----4-:R-:W-:Y:S02]  /*5550*/  IMAD.WIDE R176, R2.reuse, 0x2, R210 ;  /* 0x0000000202b07825 */ /* 0x050fe400078e02d2 */
[----:B------:R-:W4:Y:S02]  /*5560*/  LDL.64 R210, [R1+0x2e0] ;  /* 0x0002e00001d27983 */ /* 0x000f240000100a00 */
[----:B0-----:R-:W-:-:S04]  /*5570*/  IMAD.WIDE R10, R2, 0x2, R22 ;  /* 0x00000002020a7825 */ /* 0x001fc800078e0216 */
[C---:B------:R-:W-:Y:S01]  /*5580*/  IMAD.WIDE R38, R2.reuse, 0x2, R38 ;  /* 0x0000000202267825 */ /* 0x040fe200078e0226 */
[----:B------:R5:W3:Y:S03]  /*5590*/  LDG.E.U16 R23, [R10.64] ;  /* 0x000000040a177981 */ /* 0x000ae6000c1e1500 */
[C---:B------:R-:W-:Y:S01]  /*55a0*/  IMAD.WIDE R170, R2.reuse, 0x2, R170 ;  /* 0x0000000202aa7825 */ /* 0x040fe200078e02aa */
[----:B-1----:R0:W3:Y:S03]  /*55b0*/  LDG.E.U16 R33, [R38.64] ;  /* 0x0000000426217981 */ /* 0x0020e6000c1e1500 */
[C---:B-----5:R-:W-:Y:S02]  /*55c0*/  IMAD.WIDE R10, R2.reuse, 0x2, R18 ;  /* 0x00000002020a7825 */ /* 0x060fe400078e0212 */
[----:B------:R1:W5:Y:S02]  /*55d0*/  LDG.E.U16 R19, [R14.64] ;  /* 0x000000040e137981 */ /* 0x000364000c1e1500 */
[----:B------:R-:W-:-:S02]  /*55e0*/  IMAD.WIDE R28, R2, 0x2, R28 ;  /* 0x00000002021c7825 */ /* 0x000fc400078e021c */
[----:B------:R2:W3:Y:S02]  /*55f0*/  LDG.E.U16 R11, [R10.64] ;  /* 0x000000040a0b7981 */ /* 0x0004e4000c1e1500 */
[C---:B------:R-:W-:Y:S02]  /*5600*/  IMAD.WIDE R92, R2.reuse, 0x2, R92 ;  /* 0x00000002025c7825 */ /* 0x040fe400078e025c */
[----:B------:R2:W3:Y:S02]  /*5610*/  LDG.E.U16 R28, [R28.64] ;  /* 0x000000041c1c7981 */ /* 0x0004e4000c1e1500 */
[C---:B0-----:R-:W-:Y:S02]  /*5620*/  IMAD.WIDE R38, R2.reuse, 0x2, R212 ;  /* 0x0000000202267825 */ /* 0x041fe400078e02d4 */
[----:B-1----:R0:W3:Y:S02]  /*5630*/  LDG.E.U16 R15, [R12.64] ;  /* 0x000000040c0f7981 */ /* 0x0020e4000c1e1500 */
[----:B------:R-:W-:-:S02]  /*5640*/  IMAD.WIDE R94, R2, 0x2, R94 ;  /* 0x00000002025e7825 */ /* 0x000fc400078e025e */
[----:B--2---:R1:W2:Y:S02]  /*5650*/  LDG.E.U16 R10, [R170.64] ;  /* 0x00000004aa0a7981 */ /* 0x0042a4000c1e1500 */
[C---:B------:R-:W-:Y:S02]  /*5660*/  IMAD.WIDE R24, R2.reuse, 0x2, R24 ;  /* 0x0000000202187825 */ /* 0x040fe400078e0218 */
[----:B------:R1:W2:Y:S02]  /*5670*/  LDG.E.U16 R34, [R92.64] ;  /* 0x000000045c227981 */ /* 0x0002a4000c1e1500 */
[C---:B0-----:R-:W-:Y:S02]  /*5680*/  IMAD.WIDE R12, R2.reuse, 0x2, R186 ;  /* 0x00000002020c7825 */ /* 0x041fe400078e02ba */
[----:B------:R0:W2:Y:S02]  /*5690*/  LDG.E.U16 R22, [R38.64] ;  /* 0x0000000426167981 */ /* 0x0000a4000c1e1500 */
[----:B-1----:R-:W-:-:S02]  /*56a0*/  IMAD.WIDE R170, R2, 0x2, R216 ;  /* 0x0000000202aa7825 */ /* 0x002fc400078e02d8 */
[----:B------:R1:W2:Y:S02]  /*56b0*/  LDG.E.U16 R37, [R94.64] ;  /* 0x000000045e257981 */ /* 0x0002a4000c1e1500 */
[C---:B------:R-:W-:Y:S02]  /*56c0*/  IMAD.WIDE R92, R2.reuse, 0x2, R178 ;  /* 0x00000002025c7825 */ /* 0x040fe400078e02b2 */
[----:B------:R-:W2:Y:S02]  /*56d0*/  LDL.64 R178, [R1+0x2e8] ;  /* 0x0002e80001b27983 */ /* 0x000ea40000100a00 */
[C---:B0-----:R-:W-:Y:S02]  /*56e0*/  IMAD.WIDE R38, R2.reuse, 0x2, R194 ;  /* 0x0000000202267825 */ /* 0x041fe400078e02c2 */
[----:B------:R0:W3:Y:S02]  /*56f0*/  LDG.E.U16 R29, [R170.64] ;  /* 0x00000004aa1d7981 */ /* 0x0000e4000c1e1500 */
[----:B-1----:R-:W-:-:S02]  /*5700*/  IMAD.WIDE R94, R2, 0x2, R214 ;  /* 0x00000002025e7825 */ /* 0x002fc400078e02d6 */
[----:B------:R1:W3:Y:S04]  /*5710*/  LDG.E.U16 R24, [R24.64] ;  /* 0x0000000418187981 */ /* 0x0002e8000c1e1500 */
[----:B------:R1:W3:Y:S01]  /*5720*/  LDG.E.U16 R12, [R12.64] ;  /* 0x000000040c0c7981 */ /* 0x0002e2000c1e1500 */
[----:B0-----:R-:W-:-:S03]  /*5730*/  IMAD.WIDE R170, R2, 0x2, R204 ;  /* 0x0000000202aa7825 */ /* 0x001fc600078e02cc */
[----:B------:R-:W3:Y:S04]  /*5740*/  LDL.64 R204, [R1+0x2d8] ;  /* 0x0002d80001cc7983 */ /* 0x000ee80000100a00 */
[----:B------:R-:W5:Y:S04]  /*5750*/  LDL.64 R186, [R1+0x2f0] ;  /* 0x0002f00001ba7983 */ /* 0x000f680000100a00 */
[----:B-1----:R0:W5:Y:S04]  /*5760*/  LDG.E.U16 R25, [R92.64] ;  /* 0x000000045c197981 */ /* 0x002168000c1e1500 */
[----:B------:R1:W5:Y:S04]  /*5770*/  LDG.E.U16 R13, [R38.64] ;  /* 0x00000004260d7981 */ /* 0x000368000c1e1500 */
[----:B------:R1:W5:Y:S01]  /*5780*/  LDG.E.U16 R26, [R94.64] ;  /* 0x000000045e1a7981 */ /* 0x000362000c1e1500 */
[----:B0-----:R-:W-:-:S03]  /*5790*/  IMAD.WIDE R92, R2, 0x2, R202 ;  /* 0x00000002025c7825 */ /* 0x001fc600078e02ca */
[----:B------:R-:W5:Y:S01]  /*57a0*/  LDL.64 R202, [R1+0x2d0] ;  /* 0x0002d00001ca7983 */ /* 0x000f620000100a00 */
[----:B-1----:R-:W-:-:S03]  /*57b0*/  IMAD.WIDE R38, R2, 0x2, R190 ;  /* 0x0000000202267825 */ /* 0x002fc600078e02be */
[----:B------:R-:W5:Y:S01]  /*57c0*/  LDL.64 R190, [R1+0x2c0] ;  /* 0x0002c00001be7983 */ /* 0x000f620000100a00 */
[----:B------:R-:W-:-:S03]  /*57d0*/  IMAD.WIDE R94, R2, 0x2, R208 ;  /* 0x00000002025e7825 */ /* 0x000fc600078e02d0 */
[----:B------:R-:W5:Y:S04]  /*57e0*/  LDL.64 R208, [R1+0x2b0] ;  /* 0x0002b00001d07983 */ /* 0x000f680000100a00 */
[----:B------:R4:W5:Y:S01]  /*57f0*/  LDG.E.U16 R169, [R38.64] ;  /* 0x0000000426a97981 */ /* 0x000962000c1e1500 */
[----:B------:R-:W-:-:S03]  /*5800*/  IMAD.WIDE R16, R2, 0x2, R16 ;  /* 0x0000000202107825 */ /* 0x000fc600078e0210 */
[----:B------:R-:W5:Y:S04]  /*5810*/  LDL.64 R216, [R1+0x2a8] ;  /* 0x0002a80001d87983 */ /* 0x000f680000100a00 */
[----:B------:R0:W5:Y:S04]  /*5820*/  LDG.E.U16 R16, [R16.64] ;  /* 0x0000000410107981 */ /* 0x000168000c1e1500 */
[----:B------:R-:W5:Y:S04]  /*5830*/  LDL.64 R194, [R1+0x2c8] ;  /* 0x0002c80001c27983 */ /* 0x000f680000100a00 */
[----:B------:R-:W5:Y:S04]  /*5840*/  LDL.64 R212, [R1+0x280] ;  /* 0x0002800001d47983 */ /* 0x000f680000100a00 */
[----:B0-----:R0:W5:Y:S04]  /*5850*/  LDG.E.U16 R17, [R94.64] ;  /* 0x000000045e117981 */ /* 0x001168000c1e1500 */
[----:B------:R-:W5:Y:S01]  /*5860*/  LDL.64 R214, [R1+0x288] ;  /* 0x0002880001d67983 */ /* 0x000f620000100a00 */
[----:B------:R-:W-:-:S03]  /*5870*/  IMAD.WIDE R20, R2, 0x2, R20 ;  /* 0x0000000202147825 */ /* 0x000fc600078e0214 */
[----:B------:R1:W5:Y:S01]  /*5880*/  LDG.E.U16 R14, [R92.64] ;  /* 0x000000045c0e7981 */ /* 0x000362000c1e1500 */
[----:B0-----:R-:W-:-:S03]  /*5890*/  IMAD.WIDE R94, R2, 0x2, R198 ;  /* 0x00000002025e7825 */ /* 0x001fc600078e02c6 */
[----:B------:R-:W5:Y:S04]  /*58a0*/  LDL.64 R198, [R1+0x298] ;  /* 0x0002980001c67983 */ /* 0x000f680000100a00 */
[----:B------:R0:W5:Y:S04]  /*58b0*/  LDG.E.U16 R20, [R20.64] ;  /* 0x0000000414147981 */ /* 0x000168000c1e1500 */
[----:B------:R5:W5:Y:S01]  /*58c0*/  LDG.E.U16 R18, [R170.64] ;  /* 0x00000004aa127981 */ /* 0x000b62000c1e1500 */
[----:B----4-:R-:W-:-:S03]  /*58d0*/  IMAD.WIDE R38, R2, 0x2, R210 ;  /* 0x0000000202267825 */ /* 0x010fc600078e02d2 */
[----:B0-----:R2:W4:Y:S04]  /*58e0*/  LDG.E.U16 R21, [R176.64] ;  /* 0x00000004b0157981 */ /* 0x001528000c1e1500 */
[----:B------:R-:W4:Y:S01]  /*58f0*/  LDL.64 R210, [R1+0x290] ;  /* 0x0002900001d27983 */ /* 0x000f220000100a00 */
[----:B-1----:R-:W-:-:S03]  /*5900*/  IMAD.WIDE R92, R2, 0x2, R200 ;  /* 0x00000002025c7825 */ /* 0x002fc600078e02c8 */
[----:B------:R-:W4:Y:S01]  /*5910*/  LDL.64 R200, [R1+0x2a0] ;  /* 0x0002a00001c87983 */ /* 0x000f220000100a00 */
[----:B--2---:R-:W-:-:S03]  /*5920*/  IMAD.WIDE R176, R2, 0x2, R178 ;  /* 0x0000000202b07825 */ /* 0x004fc600078e02b2 */
[----:B------:R3:W2:Y:S04]  /*5930*/  LDG.E.U16 R178, [R92.64] ;  /* 0x000000045cb27981 */ /* 0x0006a8000c1e1500 */
[----:B------:R0:W2:Y:S01]  /*5940*/  LDG.E.U16 R179, [R94.64] ;  /* 0x000000045eb37981 */ /* 0x0000a2000c1e1500 */
[----:B---3--:R-:W-:-:S03]  /*5950*/  IMAD.WIDE R92, R2, 0x2, R204 ;  /* 0x00000002025c7825 */ /* 0x008fc600078e02cc */
[----:B------:R-:W3:Y:S01]  /*5960*/  LDL.64 R204, [R1+0x278] ;  /* 0x0002780001cc7983 */ /* 0x000ee20000100a00 */
[----:B-----5:R-:W-:-:S03]  /*5970*/  IMAD.WIDE R170, R2, 0x2, R186 ;  /* 0x0000000202aa7825 */ /* 0x020fc600078e02ba */
[----:B------:R1:W5:Y:S04]  /*5980*/  LDG.E.U16 R186, [R176.64] ;  /* 0x00000004b0ba7981 */ /* 0x000368000c1e1500 */
[----:B------:R0:W2:Y:S04]  /*5990*/  LDG.E.U16 R187, [R38.64] ;  /* 0x0000000426bb7981 */ /* 0x0000a8000c1e1500 */
[----:B------:R1:W2:Y:S01]  /*59a0*/  LDG.E.U16 R184, [R170.64] ;  /* 0x00000004aab87981 */ /* 0x0002a2000c1e1500 */
[----:B0-----:R-:W-:-:S03]  /*59b0*/  IMAD.WIDE R94, R2, 0x2, R202 ;  /* 0x00000002025e7825 */ /* 0x001fc600078e02ca */
[----:B------:R-:W2:Y:S01]  /*59c0*/  LDL.64 R202, [R1+0x270] ;  /* 0x0002700001ca7983 */ /* 0x000ea20000100a00 */
[----:B-1----:R-:W-:-:S03]  /*59d0*/  IMAD.WIDE R176, R2, 0x2, R190 ;  /* 0x0000000202b07825 */ /* 0x002fc600078e02be */
[----:B------:R0:W3:Y:S01]  /*59e0*/  LDG.E.U16 R190, [R92.64] ;  /* 0x000000045cbe7981 */ /* 0x0000e2000c1e1500 */
[----:B------:R-:W-:-:S03]  /*59f0*/  IMAD.WIDE R38, R2, 0x2, R218 ;  /* 0x0000000202267825 */ /* 0x000fc600078e02da */
[----:B------:R1:W5:Y:S04]  /*5a00*/  LDG.E.U16 R191, [R94.64] ;  /* 0x000000045ebf7981 */ /* 0x000368000c1e1500 */
[----:B------:R4:W5:Y:S01]  /*5a10*/  LDG.E.U16 R197, [R38.64] ;  /* 0x0000000426c57981 */ /* 0x000962000c1e1500 */
[----:B0-----:R-:W-:-:S03]  /*5a20*/  IMAD.WIDE R92, R2, 0x2, R208 ;  /* 0x00000002025c7825 */ /* 0x001fc600078e02d0 */
[----:B------:R-:W5:Y:S01]  /*5a30*/  LDL.64 R208, [R1+0x268] ;  /* 0x0002680001d07983 */ /* 0x000f620000100a00 */
[----:B-1----:R-:W-:-:S03]  /*5a40*/  IMAD.WIDE R94, R2, 0x2, R216 ;  /* 0x00000002025e7825 */ /* 0x002fc600078e02d8 */
[----:B------:R-:W5:Y:S01]  /*5a50*/  LDL.64 R218, [R1+0x220] ;  /* 0x0002200001da7983 */ /* 0x000f620000100a00 */
[----:B------:R-:W-:-:S03]  /*5a60*/  IMAD.WIDE R170, R2, 0x2, R194 ;  /* 0x0000000202aa7825 */ /* 0x000fc600078e02c2 */
[----:B------:R0:W5:Y:S04]  /*5a70*/  LDG.E.U16 R195, [R176.64] ;  /* 0x00000004b0c37981 */ /* 0x000168000c1e1500 */
[----:B------:R1:W5:Y:S04]  /*5a80*/  LDG.E.U16 R194, [R170.64] ;  /* 0x00000004aac27981 */ /* 0x000368000c1e1500 */
[----:B------:R-:W5:Y:S01]  /*5a90*/  LDL.64 R216, [R1+0x210] ;  /* 0x0002100001d87983 */ /* 0x000f620000100a00 */
[----:B0-----:R-:W-:-:S03]  /*5aa0*/  IMAD.WIDE R176, R2, 0x2, R198 ;  /* 0x0000000202b07825 */ /* 0x001fc600078e02c6 */
[----:B------:R0:W5:Y:S04]  /*5ab0*/  LDG.E.U16 R199, [R94.64] ;  /* 0x000000045ec77981 */ /* 0x000168000c1e1500 */
[----:B------:R1:W5:Y:S01]  /*5ac0*/  LDG.E.U16 R198, [R92.64] ;  /* 0x000000045cc67981 */ /* 0x000362000c1e1500 */
[----:B0-----:R-:W-:-:S03]  /*5ad0*/  IMAD.WIDE R94, R2, 0x2, R212 ;  /* 0x00000002025e7825 */ /* 0x001fc600078e02d4 */
[----:B------:R-:W5:Y:S01]  /*5ae0*/  LDL.64 R212, [R1+0x258] ;  /* 0x0002580001d47983 */ /* 0x000f620000100a00 */
[----:B-1----:R-:W-:-:S03]  /*5af0*/  IMAD.WIDE R92, R2, 0x2, R214 ;  /* 0x00000002025c7825 */ /* 0x002fc600078e02d6 */
[----:B------:R-:W5:Y:S01]  /*5b00*/  LDL.64 R214, [R1+0x250] ;  /* 0x0002500001d67983 */ /* 0x000f620000100a00 */
[----:B----4-:R-:W-:-:S03]  /*5b10*/  IMAD.WIDE R38, R2, 0x2, R210 ;  /* 0x0000000202267825 */ /* 0x010fc600078e02d2 */
[----:B------:R-:W4:Y:S01]  /*5b20*/  LDL.64 R210, [R1+0x260] ;  /* 0x0002600001d27983 */ /* 0x000f220000100a00 */
[----:B------:R-:W-:-:S03]  /*5b30*/  IMAD.WIDE R170, R2, 0x2, R200 ;  /* 0x0000000202aa7825 */ /* 0x000fc600078e02c8 */
[----:B------:R2:W4:Y:S04]  /*5b40*/  LDG.E.U16 R201, [R176.64] ;  /* 0x00000004b0c97981 */ /* 0x000528000c1e1500 */
[----:B------:R3:W4:Y:S01]  /*5b50*/  LDG.E.U16 R200, [R170.64] ;  /* 0x00000004aac87981 */ /* 0x000722000c1e1500 */
[----:B--2---:R-:W-:-:S03]  /*5b60*/  IMAD.WIDE R176, R2, 0x2, R202 ;  /* 0x0000000202b07825 */ /* 0x004fc600078e02ca */
[----:B------:R5:W2:Y:S04]  /*5b70*/  LDG.E.U16 R202, [R38.64] ;  /* 0x0000000426ca7981 */ /* 0x000aa8000c1e1500 */
[----:B------:R4:W2:Y:S01]  /*5b80*/  LDG.E.U16 R203, [R92.64] ;  /* 0x000000045ccb7981 */ /* 0x0008a2000c1e1500 */
[----:B---3--:R-:W-:-:S03]  /*5b90*/  IMAD.WIDE R170, R2, 0x2, R204 ;  /* 0x0000000202aa7825 */ /* 0x008fc600078e02cc */
[----:B------:R0:W3:Y:S04]  /*5ba0*/  LDG.E.U16 R204, [R94.64] ;  /* 0x000000045ecc7981 */ /* 0x0000e8000c1e1500 */
[----:B------:R1:W2:Y:S01]  /*5bb0*/  LDG.E.U16 R170, [R170.64] ;  /* 0x00000004aaaa7981 */ /* 0x0002a2000c1e1500 */
[----:B-----5:R-:W-:-:S03]  /*5bc0*/  IMAD.WIDE R38, R2, 0x2, R208 ;  /* 0x0000000202267825 */ /* 0x020fc600078e02d0 */
[----:B------:R-:W5:Y:S04]  /*5bd0*/  LDL.64 R208, [R1+0x228] ;  /* 0x0002280001d07983 */ /* 0x000f680000100a00 */
[----:B------:R0:W2:Y:S04]  /*5be0*/  LDG.E.U16 R176, [R176.64] ;  /* 0x00000004b0b07981 */ /* 0x0000a8000c1e1500 */
[----:B-1----:R1:W2:Y:S01]  /*5bf0*/  LDG.E.U16 R171, [R38.64] ;  /* 0x0000000426ab7981 */ /* 0x0022a2000c1e1500 */
[----:B0-----:R-:W-:-:S03]  /*5c00*/  IMAD.WIDE R94, R2, 0x2, R212 ;  /* 0x00000002025e7825 */ /* 0x001fc600078e02d4 */
[----:B------:R-:W2:Y:S01]  /*5c10*/  LDL.64 R212, [R1+0x208] ;  /* 0x0002080001d47983 */ /* 0x000ea20000100a00 */
[----:B-1----:R-:W-:-:S03]  /*5c20*/  IMAD.WIDE R38, R2, 0x2, R214 ;  /* 0x0000000202267825 */ /* 0x002fc600078e02d6 */
[----:B------:R-:W2:Y:S04]  /*5c30*/  LDL.64 R214, [R1+0x200] ;  /* 0x0002000001d67983 */ /* 0x000ea80000100a00 */
[----:B------:R0:W2:Y:S04]  /*5c40*/  LDG.E.U16 R94, [R94.64] ;  /* 0x000000045e5e7981 */ /* 0x0000a8000c1e1500 */
[----:B0-----:R0:W2:Y:S01]  /*5c50*/  LDG.E.U16 R95, [R38.64] ;  /* 0x00000004265f7981 */ /* 0x0010a2000c1e1500 */
[----:B----4-:R-:W-:-:S03]  /*5c60*/  IMAD.WIDE R92, R2, 0x2, R210 ;  /* 0x00000002025c7825 */ /* 0x010fc600078e02d2 */
[----:B------:R-:W4:Y:S04]  /*5c70*/  LDL.64 R210, [R1+0x218] ;  /* 0x0002180001d27983 */ /* 0x000f280000100a00 */
[----:B------:R1:W2:Y:S01]  /*5c80*/  LDG.E.U16 R177, [R92.64] ;  /* 0x000000045cb17981 */ /* 0x0002a2000c1e1500 */
[----:B0-----:R-:W-:-:S04]  /*5c90*/  IMAD.WIDE R38, R2, 0x2, R226 ;  /* 0x0000000202267825 */ /* 0x001fc800078e02e2 */
[----:B-1----:R-:W-:-:S06]  /*5ca0*/  IMAD.WIDE R92, R2, 0x2, R228 ;  /* 0x00000002025c7825 */ /* 0x002fcc00078e02e4 */
[----:B------:R0:W2:Y:S04]  /*5cb0*/  LDG.E.U16 R92, [R92.64] ;  /* 0x000000045c5c7981 */ /* 0x0000a8000c1e1500 */
[----:B0-----:R0:W2:Y:S02]  /*5cc0*/  LDG.E.U16 R93, [R38.64] ;  /* 0x00000004265d7981 */ /* 0x0010a4000c1e1500 */
[----:B0-----:R-:W-:-:S05]  /*5cd0*/  IMAD.WIDE R38, R2, 0x2, R224 ;  /* 0x0000000202267825 */ /* 0x001fca00078e02e0 */
[----:B------:R0:W3:Y:S02]  /*5ce0*/  LDG.E.U16 R205, [R38.64] ;  /* 0x0000000426cd7981 */ /* 0x0000e4000c1e1500 */
[----:B0-----:R-:W-:-:S05]  /*5cf0*/  IMAD.WIDE R38, R2, 0x2, R222 ;  /* 0x0000000202267825 */ /* 0x001fca00078e02de */
[----:B------:R5:W3:Y:S02]  /*5d00*/  LDG.E.U16 R206, [R38.64] ;  /* 0x0000000426ce7981 */ /* 0x000ae4000c1e1500 */
[----:B-----5:R-:W-:-:S05]  /*5d10*/  IMAD.WIDE R38, R2, 0x2, R208 ;  /* 0x0000000202267825 */ /* 0x020fca00078e02d0 */
[----:B------:R0:W5:Y:S02]  /*5d20*/  LDG.E.U16 R208, [R38.64] ;  /* 0x0000000426d07981 */ /* 0x000164000c1e1500 */
[C---:B0-----:R-:W-:Y:S02]  /*5d30*/  IMAD.WIDE R38, R2.reuse, 0x2, R218 ;  /* 0x0000000202267825 */ /* 0x041fe400078e02da */
[----:B------:R-:W0:Y:S04]  /*5d40*/  S2R R221, SR_TID.X ;  /* 0x0000000000dd7919 */ /* 0x000e280000002100 */
[----:B------:R4:W3:Y:S04]  /*5d50*/  LDG.E.U16 R209, [R38.64] ;  /* 0x0000000426d17981 */ /* 0x0008e8000c1e1500 */
[----:B------:R-:W3:Y:S01]  /*5d60*/  LDL.64 R218, [R1+0x1e0] ;  /* 0x0001e00001da7983 */ /* 0x000ee20000100a00 */
[----:B----4-:R-:W-:-:S05]  /*5d70*/  IMAD.WIDE R38, R2, 0x2, R210 ;  /* 0x0000000202267825 */ /* 0x010fca00078e02d2 */
[----:B------:R1:W4:Y:S02]  /*5d80*/  LDG.E.U16 R210, [R38.64] ;  /* 0x0000000426d27981 */ /* 0x000324000c1e1500 */
[C---:B-1----:R-:W-:Y:S02]  /*5d90*/  IMAD.WIDE R38, R2.reuse, 0x2, R216 ;  /* 0x0000000202267825 */ /* 0x042fe400078e02d8 */
[----:B------:R-:W4:Y:S04]  /*5da0*/  LDL.64 R216, [R1+0x1d8] ;  /* 0x0001d80001d87983 */ /* 0x000f280000100a00 */
[----:B------:R2:W4:Y:S02]  /*5db0*/  LDG.E.U16 R211, [R38.64] ;  /* 0x0000000426d37981 */ /* 0x000524000c1e1500 */
[----:B--2---:R-:W-:-:S05]  /*5dc0*/  IMAD.WIDE R38, R2, 0x2, R212 ;  /* 0x0000000202267825 */ /* 0x004fca00078e02d4 */
[----:B------:R1:W2:Y:S02]  /*5dd0*/  LDG.E.U16 R212, [R38.64] ;  /* 0x0000000426d47981 */ /* 0x0002a4000c1e1500 */
[----:B-1----:R-:W-:-:S06]  /*5de0*/  IMAD.WIDE R38, R2, 0x2, R214 ;  /* 0x0000000202267825 */ /* 0x002fcc00078e02d6 */
[----:B------:R-:W2:Y:S04]  /*5df0*/  LDG.E.U16 R38, [R38.64] ;  /* 0x0000000426267981 */ /* 0x000ea8000c1e1500 */
[----:B------:R-:W-:Y:S01]  /*5e00*/  BAR.SYNC.DEFER_BLOCKING 0x0 ;  /* 0x0000000000007b1d */ /* 0x000fe20000010000 */
[C---:B------:R-:W-:Y:S02]  /*5e10*/  LOP3.LUT R213, R182.reuse, 0x10, RZ, 0x3c, !PT ;  /* 0x00000010b6d57812 */ /* 0x040fe400078e3cff */
[----:B------:R-:W-:-:S03]  /*5e20*/  LOP3.LUT R214, R182, 0x20, RZ, 0x3c, !PT ;  /* 0x00000020b6d67812 */ /* 0x000fc600078e3cff */
        /* <DEDUP_REMOVED lines=17> */
[----:B------:R-:W-:Y:S01]  /*5f40*/  STS.U16 [R214+0x8500], R31 ;  /* 0x0085001fd6007388 */ /* 0x000fe20000000400 */
[----:B-1----:R-:W-:-:S03]  /*5f50*/  LOP3.LUT R213, R182, 0x30, RZ, 0x3c, !PT ;  /* 0x00000030b6d57812 */ /* 0x002fc600078e3cff */
        /* <DEDUP_REMOVED lines=22> */
[----:B---3--:R-:W-:Y:S04]  /*60c0*/  STS.U16 [R214+0xb800], R205 ;  /* 0x00b800cdd6007388 */ /* 0x008fe80000000400 */
[----:B------:R-:W-:Y:S01]  /*60d0*/  STS.U16 [R214+0xb900], R206 ;  /* 0x00b900ced6007388 */ /* 0x000fe20000000400 */
[----:B------:R-:W-:-:S03]  /*60e0*/  LOP3.LUT R9, R182, 0x60, RZ, 0x3c, !PT ;  /* 0x00000060b6097812 */ /* 0x000fc600078e3cff */
[----:B------:R-:W-:Y:S04]  /*60f0*/  STS.U16 [R213+0x8a00], R20 ;  /* 0x008a0014d5007388 */ /* 0x000fe80000000400 */
[----:B------:R-:W-:Y:S04]  /*6100*/  STS.U16 [R213+0x8b00], R19 ;  /* 0x008b0013d5007388 */ /* 0x000fe80000000400 */
[----:B------:R-:W-:Y:S04]  /*6110*/  STS.U16 [R213+0x9a00], R18 ;  /* 0x009a0012d5007388 */ /* 0x000fe80000000400 */
[----:B------:R-:W-:Y:S04]  /*6120*/  STS.U16 [R213+0x9b00], R17 ;  /* 0x009b0011d5007388 */ /* 0x000fe80000000400 */
[----:B------:R-:W-:Y:S04]  /*6130*/  STS.U16 [R213+0xaa00], R199 ;  /* 0x00aa00c7d5007388 */ /* 0x000fe80000000400 */
[----:B------:R-:W-:Y:S04]  /*6140*/  STS.U16 [R213+0xab00], R200 ;  /* 0x00ab00c8d5007388 */ /* 0x000fe80000000400 */
[----:B-----5:R-:W-:Y:S04]  /*6150*/  STS.U16 [R213+0xba00], R208 ;  /* 0x00ba00d0d5007388 */ /* 0x020fe80000000400 */
[----:B------:R-:W-:Y:S01]  /*6160*/  STS.U16 [R213+0xbb00], R209 ;  /* 0x00bb00d1d5007388 */ /* 0x000fe20000000400 */
[----:B------:R-:W-:-:S03]  /*6170*/  LOP3.LUT R8, R182, 0x70, RZ, 0x3c, !PT ;  /* 0x00000070b6087812 */ /* 0x000fc600078e3cff */
[----:B------:R-:W-:Y:S04]  /*6180*/  STS.U16 [R9+0x8c00], R16 ;  /* 0x008c001009007388 */ /* 0x000fe80000000400 */
[----:B------:R-:W-:Y:S04]  /*6190*/  STS.U16 [R9+0x8d00], R15 ;  /* 0x008d000f09007388 */ /* 0x000fe80000000400 */
[----:B------:R-:W-:Y:S04]  /*61a0*/  STS.U16 [R9+0x9c00], R14 ;  /* 0x009c000e09007388 */ /* 0x000fe80000000400 */
[----:B------:R-:W-:Y:S04]  /*61b0*/  STS.U16 [R9+0x9d00], R13 ;  /* 0x009d000d09007388 */ /* 0x000fe80000000400 */
[----:B------:R-:W-:Y:S04]  /*61c0*/  STS.U16 [R9+0xac00], R201 ;  /* 0x00ac00c909007388 */ /* 0x000fe80000000400 */
[----:B------:R-:W-:Y:S01]  /*61d0*/  STS.U16 [R9+0xad00], R202 ;  /* 0x00ad00ca09007388 */ /* 0x000fe20000000400 */
[----:B------:R-:W-:-:S02]  /*61e0*/  LOP3.LUT R184, R4, 0x20, RZ, 0x3c, !PT ;  /* 0x0000002004b87812 */ /* 0x000fc400078e3cff */
[C---:B------:R-:W-:Y:S01]  /*61f0*/  LOP3.LUT R171, R4.reuse, 0x40, RZ, 0x3c, !PT ;  /* 0x0000004004ab7812 */ /* 0x040fe200078e3cff */
[----:B------:R-:W3:Y:S01]  /*6200*/  LDL.64 R190, [R1+0x1b0] ;  /* 0x0001b00001be7983 */ /* 0x000ee20000100a00 */
[----:B------:R-:W-:Y:S02]  /*6210*/  LOP3.LUT R170, R4, 0x60, RZ, 0x3c, !PT ;  /* 0x0000006004aa7812 */ /* 0x000fe400078e3cff */
[----:B------:R-:W-:Y:S01]  /*6220*/  LOP3.LUT R186, R193, 0x40, RZ, 0x3c, !PT ;  /* 0x00000040c1ba7812 */ /* 0x000fe200078e3cff */
[----:B------:R-:W3:Y:S04]  /*6230*/  LDL.64 R194, [R1+0x1b8] ;  /* 0x0001b80001c27983 */ /* 0x000ee80000100a00 */
[----:B----4-:R-:W-:Y:S04]  /*6240*/  STS.U16 [R9+0xbc00], R210 ;  /* 0x00bc00d209007388 */ /* 0x010fe80000000400 */
[----:B------:R-:W-:Y:S04]  /*6250*/  STS.U16 [R9+0xbd00], R211 ;  /* 0x00bd00d309007388 */ /* 0x000fe80000000400 */
[----:B------:R-:W-:Y:S04]  /*6260*/  STS.U16 [R8+0x8e00], R11 ;  /* 0x008e000b08007388 */ /* 0x000fe80000000400 */
[----:B------:R-:W-:Y:S04]  /*6270*/  STS.U16 [R8+0x8f00], R10 ;  /* 0x008f000a08007388 */ /* 0x000fe80000000400 */
[----:B------:R-:W-:Y:S04]  /*6280*/  STS.U16 [R8+0x9e00], R169 ;  /* 0x009e00a908007388 */ /* 0x000fe80000000400 */
[----:B------:R-:W-:Y:S04]  /*6290*/  STS.U16 [R8+0x9f00], R178 ;  /* 0x009f00b208007388 */ /* 0x000fe80000000400 */
[----:B------:R-:W-:Y:S04]  /*62a0*/  STS.U16 [R8+0xae00], R203 ;  /* 0x00ae00cb08007388 */ /* 0x000fe80000000400 */
[----:B------:R-:W-:Y:S04]  /*62b0*/  STS.U16 [R8+0xaf00], R204 ;  /* 0x00af00cc08007388 */ /* 0x000fe80000000400 */
[----:B--2---:R-:W-:Y:S04]  /*62c0*/  STS.U16 [R8+0xbe00], R212 ;  /* 0x00be00d408007388 */ /* 0x004fe80000000400 */
[----:B------:R-:W-:Y:S04]  /*62d0*/  STS.U16 [R8+0xbf00], R38 ;  /* 0x00bf002608007388 */ /* 0x000fe80000000400 */
[----:B------:R-:W-:Y:S06]  /*62e0*/  BAR.SYNC.DEFER_BLOCKING 0x0 ;  /* 0x0000000000007b1d */ /* 0x000fec0000010000 */
[----:B------:R-:W-:Y:S04]  /*62f0*/  LDSM.16.MT88.4 R208, [R4] ;  /* 0x0000000004d0783b */ /* 0x000fe80000004200 */
[----:B------:R-:W1:Y:S04]  /*6300*/  LDSM.16.M88.4 R212, [R193+0x8000] ;  /* 0x00800000c1d4783b */ /* 0x000e680000000200 */
[----:B------:R-:W2:Y:S04]  /*6310*/  LDSM.16.MT88.4 R12, [R184] ;  /* 0x00000000b80c783b */ /* 0x000ea80000004200 */
[----:B------:R-:W4:Y:S04]  /*6320*/  LDSM.16.MT88.4 R16, [R171] ;  /* 0x00000000ab10783b */ /* 0x000f280000004200 */
[----:B------:R-:W0:Y:S04]  /*6330*/  LDSM.16.MT88.4 R92, [R170] ;  /* 0x00000000aa5c783b */ /* 0x000e280000004200 */
[----:B------:R-:W0:Y:S04]  /*6340*/  LDSM.16.MT88.4 R28, [R4+0x800] ;  /* 0x00080000041c783b */ /* 0x000e280000004200 */
[----:B------:R-:W0:Y:S04]  /*6350*/  LDSM.16.MT88.4 R36, [R184+0x800] ;  /* 0x00080000b824783b */ /* 0x000e280000004200 */
[----:B------:R-:W0:Y:S04]  /*6360*/  LDSM.16.MT88.4 R200, [R171+0x800] ;  /* 0x00080000abc8783b */ /* 0x000e280000004200 */
[----:B------:R-:W0:Y:S04]  /*6370*/  LDSM.16.MT88.4 R20, [R170+0x800] ;  /* 0x00080000aa14783b */ /* 0x000e280000004200 */
[----:B------:R-:W-:Y:S04]  /*6380*/  LDSM.16.MT88.4 R24, [R4+0x1000] ;  /* 0x001000000418783b */ /* 0x000fe80000004200 */
[----:B------:R-:W0:Y:S01]  /*6390*/  LDSM.16.M88.4 R8, [R186+0x8000] ;  /* 0x00800000ba08783b */ /* 0x000e220000000200 */
[-C--:B-1----:R-:W-:Y:S03]  /*63a0*/  HMMA.16816.F32 R208, R208, R212.reuse, RZ ;  /* 0x000000d4d0d0723c */ /* 0x082fe600000018ff */
[----:B------:R-:W1:Y:S04]  /*63b0*/  LDSM.16.MT88.4 R32, [R184+0x1000] ;  /* 0x00100000b820783b */ /* 0x000e680000004200 */
[----:B------:R-:W1:Y:S01]  /*63c0*/  LDSM.16.MT88.4 R176, [R171+0x1000] ;  /* 0x00100000abb0783b */ /* 0x000e620000004200 */
[-C--:B--2---:R-:W-:Y:S08]  /*63d0*/  HMMA.16816.F32 R12, R12, R212.reuse, RZ ;  /* 0x000000d40c0c723c */ /* 0x084ff000000018ff */
[-C--:B----4-:R-:W-:Y:S08]  /*63e0*/  HMMA.16816.F32 R16, R16, R212.reuse, RZ ;  /* 0x000000d41010723c */ /* 0x090ff000000018ff */
[----:B0-----:R-:W-:Y:S08]  /*63f0*/  HMMA.16816.F32 R92, R92, R212, RZ ;  /* 0x000000d45c5c723c */ /* 0x001ff000000018ff */
[-C--:B------:R-:W-:Y:S01]  /*6400*/  HMMA.16816.F32 R28, R28, R214.reuse, R208 ;  /* 0x000000d61c1c723c */ /* 0x080fe200000018d0 */
[----:B------:R-:W0:Y:S07]  /*6410*/  LDSM.16.MT88.4 R208, [R170+0x1000] ;  /* 0x00100000aad0783b */ /* 0x000e2e0000004200 */
[-C--:B------:R-:W-:Y:S01]  /*6420*/  HMMA.16816.F32 R36, R36, R214.reuse, R12 ;  /* 0x000000d62424723c */ /* 0x080fe2000000180c */
[----:B------:R-:W2:Y:S07]  /*6430*/  LDSM.16.MT88.4 R12, [R4+0x1800] ;  /* 0x00180000040c783b */ /* 0x000eae0000004200 */
[-C--:B------:R-:W-:Y:S01]  /*6440*/  HMMA.16816.F32 R200, R200, R214.reuse, R16 ;  /* 0x000000d6c8c8723c */ /* 0x080fe20000001810 */
[----:B------:R-:W4:Y:S07]  /*6450*/  LDSM.16.MT88.4 R16, [R184+0x1800] ;  /* 0x00180000b810783b */ /* 0x000f2e0000004200 */
[----:B------:R-:W-:Y:S01]  /*6460*/  HMMA.16816.F32 R212, R20, R214, R92 ;  /* 0x000000d614d4723c */ /* 0x000fe2000000185c */
[----:B------:R-:W4:Y:S04]  /*6470*/  LDSM.16.MT88.4 R20, [R171+0x1800] ;  /* 0x00180000ab14783b */ /* 0x000f280000004200 */
[----:B------:R-:W-:Y:S03]  /*6480*/  LDSM.16.M88.4 R92, [R193+0x8080] ;  /* 0x00808000c15c783b */ /* 0x000fe60000000200 */
[-C--:B------:R-:W-:Y:S01]  /*6490*/  HMMA.16816.F32 R24, R24, R8.reuse, R28 ;  /* 0x000000081818723c */ /* 0x080fe2000000181c */
[----:B------:R-:W4:Y:S07]  /*64a0*/  LDSM.16.MT88.4 R28, [R170+0x1800] ;  /* 0x00180000aa1c783b */ /* 0x000f2e0000004200 */
[-C--:B-1----:R-:W-:Y:S01]  /*64b0*/  HMMA.16816.F32 R32, R32, R8.reuse, R36 ;  /* 0x000000082020723c */ /* 0x082fe20000001824 */
[----:B------:R-:W1:Y:S07]  /*64c0*/  LDSM.16.MT88.4 R36, [R4+0x2000] ;  /* 0x002000000424783b */ /* 0x000e6e0000004200 */
[-C--:B------:R-:W-:Y:S01]  /*64d0*/  HMMA.16816.F32 R176, R176, R8.reuse, R200 ;  /* 0x00000008b0b0723c */ /* 0x080fe200000018c8 */
[----:B------:R-:W1:Y:S07]  /*64e0*/  LDSM.16.MT88.4 R200, [R184+0x2000] ;  /* 0x00200000b8c8783b */ /* 0x000e6e0000004200 */
[----:B0-----:R-:W-:Y:S01]  /*64f0*/  HMMA.16816.F32 R208, R208, R8, R212 ;  /* 0x00000008d0d0723c */ /* 0x001fe200000018d4 */
[----:B------:R-:W0:Y:S07]  /*6500*/  LDSM.16.MT88.4 R212, [R171+0x2000] ;  /* 0x00200000abd4783b */ /* 0x000e2e0000004200 */
[-C--:B--2---:R-:W-:Y:S01]  /*6510*/  HMMA.16816.F32 R12, R12, R10.reuse, R24 ;  /* 0x0000000a0c0c723c */ /* 0x084fe20000001818 */
[----:B------:R-:W2:Y:S07]  /*6520*/  LDSM.16.MT88.4 R24, [R170+0x2000] ;  /* 0x00200000aa18783b */ /* 0x000eae0000004200 */
[-C--:B----4-:R-:W-:Y:S01]  /*6530*/  HMMA.16816.F32 R16, R16, R10.reuse, R32 ;  /* 0x0000000a1010723c */ /* 0x090fe20000001820 */
[----:B------:R-:W4:Y:S07]  /*6540*/  LDSM.16.MT88.4 R32, [R4+0x2800] ;  /* 0x002800000420783b */ /* 0x000f2e0000004200 */
[-C--:B------:R-:W-:Y:S01]  /*6550*/  HMMA.16816.F32 R20, R20, R10.reuse, R176 ;  /* 0x0000000a1414723c */ /* 0x080fe200000018b0 */
[----:B------:R-:W4:Y:S07]  /*6560*/  LDSM.16.MT88.4 R176, [R184+0x2800] ;  /* 0x00280000b8b0783b */ /* 0x000f2e0000004200 */
[----:B------:R-:W-:Y:S01]  /*6570*/  HMMA.16816.F32 R28, R28, R10, R208 ;  /* 0x0000000a1c1c723c */ /* 0x000fe200000018d0 */
[----:B------:R-:W3:Y:S04]  /*6580*/  LDSM.16.MT88.4 R8, [R171+0x2800] ;  /* 0x00280000ab08783b */ /* 0x000ee80000004200 */
[----:B------:R-:W-:Y:S03]  /*6590*/  LDSM.16.M88.4 R208, [R186+0x8080] ;  /* 0x00808000bad0783b */ /* 0x000fe60000000200 */
[-C--:B-1----:R-:W-:Y:S01]  /*65a0*/  HMMA.16816.F32 R12, R36, R92.reuse, R12 ;  /* 0x0000005c240c723c */ /* 0x082fe2000000180c */
[----:B------:R-:W1:Y:S07]  /*65b0*/  LDSM.16.MT88.4 R36, [R170+0x2800] ;  /* 0x00280000aa24783b */ /* 0x000e6e0000004200 */
[-C--:B------:R-:W-:Y:S01]  /*65c0*/  HMMA.16816.F32 R200, R200, R92.reuse, R16 ;  /* 0x0000005cc8c8723c */ /* 0x080fe20000001810 */
[----:B------:R-:W1:Y:S07]  /*65d0*/  LDSM.16.MT88.4 R16, [R4+0x3000] ;  /* 0x003000000410783b */ /* 0x000e6e0000004200 */
[-C--:B0-----:R-:W-:Y:S01]  /*65e0*/  HMMA.16816.F32 R20, R212, R92.reuse, R20 ;  /* 0x0000005cd414723c */ /* 0x081fe20000001814 */
[----:B------:R-:W0:Y:S07]  /*65f0*/  LDSM.16.MT88.4 R212, [R184+0x3000] ;  /* 0x00300000b8d4783b */ /* 0x000e2e0000004200 */
[----:B--2---:R-:W-:Y:S01]  /*6600*/  HMMA.16816.F32 R24, R24, R92, R28 ;  /* 0x0000005c1818723c */ /* 0x004fe2000000181c */
[----:B------:R-:W2:Y:S07]  /*6610*/  LDSM.16.MT88.4 R28, [R171+0x3000] ;  /* 0x00300000ab1c783b */ /* 0x000eae0000004200 */
[-C--:B----4-:R-:W-:Y:S01]  /*6620*/  HMMA.16816.F32 R12, R32, R94.reuse, R12 ;  /* 0x0000005e200c723c */ /* 0x090fe2000000180c */
[----:B------:R-:W4:Y:S07]  /*6630*/  LDSM.16.MT88.4 R32, [R170+0x3000] ;  /* 0x00300000aa20783b */ /* 0x000f2e0000004200 */
[-C--:B------:R-:W-:Y:S01]  /*6640*/  HMMA.16816.F32 R176, R176, R94.reuse, R200 ;  /* 0x0000005eb0b0723c */ /* 0x080fe200000018c8 */
[----:B------:R-:W-:Y:S07]  /*6650*/  LDSM.16.MT88.4 R200, [R4+0x4000] ;  /* 0x0040000004c8783b */ /* 0x000fee0000004200 */
[-C--:B---3--:R-:W-:Y:S01]  /*6660*/  HMMA.16816.F32 R8, R8, R94.reuse, R20 ;  /* 0x0000005e0808723c */ /* 0x088fe20000001814 */
[----:B------:R-:W3:Y:S07]  /*6670*/  LDSM.16.MT88.4 R20, [R4+0x3800] ;  /* 0x003800000414783b */ /* 0x000eee0000004200 */
[----:B-1----:R-:W-:Y:S01]  /*6680*/  HMMA.16816.F32 R36, R36, R94, R24 ;  /* 0x0000005e2424723c */ /* 0x002fe20000001818 */
[----:B------:R-:W1:Y:S04]  /*6690*/  LDSM.16.MT88.4 R24, [R184+0x3800] ;  /* 0x00380000b818783b */ /* 0x000e680000004200 */
[----:B------:R-:W-:Y:S03]  /*66a0*/  LDSM.16.MT88.4 R92, [R170+0x3800] ;  /* 0x00380000aa5c783b */ /* 0x000fe60000004200 */
[-C--:B------:R-:W-:Y:S01]  /*66b0*/  HMMA.16816.F32 R16, R16, R208.reuse, R12 ;  /* 0x000000d01010723c */ /* 0x080fe2000000180c */
[----:B------:R-:W3:Y:S07]  /*66c0*/  LDSM.16.MT88.4 R12, [R171+0x3800] ;  /* 0x00380000ab0c783b */ /* 0x000eee0000004200 */
[-C--:B0-----:R-:W-:Y:S01]  /*66d0*/  HMMA.16816.F32 R176, R212, R208.reuse, R176 ;  /* 0x000000d0d4b0723c */ /* 0x081fe200000018b0 */
[----:B------:R-:W-:Y:S01]  /*66e0*/  LOP3.LUT R169, R221, 0x7f, RZ, 0xc0, !PT ;  /* 0x0000007fdda97812 */ /* 0x000fe200078ec0ff */
[----:B------:R-:W5:Y:S04]  /*66f0*/  LDL.64 R212, [R1+0x1c0] ;  /* 0x0001c00001d47983 */ /* 0x000f680000100a00 */
[----:B------:R-:W5:Y:S02]  /*6700*/  LDL.64 R214, [R1+0x1c8] ;  /* 0x0001c80001d67983 */ /* 0x000f640000100a00 */
[-C--:B--2---:R-:W-:Y:S02]  /*6710*/  HMMA.16816.F32 R8, R28, R208.reuse, R8 ;  /* 0x000000d01c08723c */ /* 0x084fe40000001808 */
[----:B------:R-:W0:Y:S06]  /*6720*/  LDSM.16.M88.4 R28, [R193+0x8100] ;  /* 0x00810000c11c783b */ /* 0x000e2c0000000200 */
[----:B----4-:R-:W-:Y:S01]  /*6730*/  HMMA.16816.F32 R36, R32, R208, R36 ;  /* 0x000000d02024723c */ /* 0x010fe20000001824 */
[----:B------:R-:W2:Y:S07]  /*6740*/  LDSM.16.MT88.4 R32, [R184+0x4000] ;  /* 0x00400000b820783b */ /* 0x000eae0000004200 */
[-C--:B---3--:R-:W-:Y:S01]  /*6750*/  HMMA.16816.F32 R20, R20, R210.reuse, R16 ;  /* 0x000000d21414723c */ /* 0x088fe20000001810 */
[----:B------:R-:W3:Y:S07]  /*6760*/  LDSM.16.MT88.4 R16, [R171+0x4000] ;  /* 0x00400000ab10783b */ /* 0x000eee0000004200 */
[-C--:B-1----:R-:W-:Y:S01]  /*6770*/  HMMA.16816.F32 R24, R24, R210.reuse, R176 ;  /* 0x000000d21818723c */ /* 0x082fe200000018b0 */
[----:B------:R-:W1:Y:S07]  /*6780*/  LDSM.16.MT88.4 R176, [R170+0x4000] ;  /* 0x00400000aab0783b */ /* 0x000e6e0000004200 */
[-C--:B------:R-:W-:Y:S01]  /*6790*/  HMMA.16816.F32 R12, R12, R210.reuse, R8 ;  /* 0x000000d20c0c723c */ /* 0x080fe20000001808 */
[----:B------:R-:W4:Y:S07]  /*67a0*/  LDSM.16.MT88.4 R8, [R4+0x4800] ;  /* 0x004800000408783b */ /* 0x000f2e0000004200 */
[----:B------:R-:W-:Y:S01]  /*67b0*/  HMMA.16816.F32 R36, R92, R210, R36 ;  /* 0x000000d25c24723c */ /* 0x000fe20000001824 */
[----:B------:R-:W4:Y:S04]  /*67c0*/  LDSM.16.MT88.4 R92, [R184+0x4800] ;  /* 0x00480000b85c783b */ /* 0x000f280000004200 */
[----:B------:R-:W-:Y:S03]  /*67d0*/  LDSM.16.M88.4 R208, [R186+0x8100] ;  /* 0x00810000bad0783b */ /* 0x000fe60000000200 */
[-C--:B0-----:R-:W-:Y:S01]  /*67e0*/  HMMA.16816.F32 R200, R200, R28.reuse, R20 ;  /* 0x0000001cc8c8723c */ /* 0x081fe20000001814 */
[----:B------:R-:W0:Y:S07]  /*67f0*/  LDSM.16.MT88.4 R20, [R171+0x4800] ;  /* 0x00480000ab14783b */ /* 0x000e2e0000004200 */
[-C--:B--2---:R-:W-:Y:S01]  /*6800*/  HMMA.16816.F32 R24, R32, R28.reuse, R24 ;  /* 0x0000001c2018723c */ /* 0x084fe20000001818 */
[----:B------:R-:W2:Y:S07]  /*6810*/  LDSM.16.MT88.4 R32, [R170+0x4800] ;  /* 0x00480000aa20783b */ /* 0x000eae0000004200 */
[-C--:B---3--:R-:W-:Y:S01]  /*6820*/  HMMA.16816.F32 R16, R16, R28.reuse, R12 ;  /* 0x0000001c1010723c */ /* 0x088fe2000000180c */
[----:B------:R-:W3:Y:S07]  /*6830*/  LDSM.16.MT88.4 R12, [R4+0x5000] ;  /* 0x00500000040c783b */ /* 0x000eee0000004200 */
[----:B-1----:R-:W-:Y:S01]  /*6840*/  HMMA.16816.F32 R176, R176, R28, R36 ;  /* 0x0000001cb0b0723c */ /* 0x002fe20000001824 */
[----:B------:R-:W1:Y:S07]  /*6850*/  LDSM.16.MT88.4 R36, [R184+0x5000] ;  /* 0x00500000b824783b */ /* 0x000e6e0000004200 */
[-C--:B----4-:R-:W-:Y:S01]  /*6860*/  HMMA.16816.F32 R200, R8, R30.reuse, R200 ;  /* 0x0000001e08c8723c */ /* 0x090fe200000018c8 */
[----:B------:R-:W4:Y:S07]  /*6870*/  LDSM.16.MT88.4 R8, [R171+0x5000] ;  /* 0x00500000ab08783b */ /* 0x000f2e0000004200 */
[-C--:B------:R-:W-:Y:S01]  /*6880*/  HMMA.16816.F32 R92, R92, R30.reuse, R24 ;  /* 0x0000001e5c5c723c */ /* 0x080fe20000001818 */
[----:B------:R-:W4:Y:S07]  /*6890*/  LDSM.16.MT88.4 R24, [R170+0x5000] ;  /* 0x00500000aa18783b */ /* 0x000f2e0000004200 */
[-C--:B0-----:R-:W-:Y:S01]  /*68a0*/  HMMA.16816.F32 R20, R20, R30.reuse, R16 ;  /* 0x0000001e1414723c */ /* 0x081fe20000001810 */
[----:B------:R-:W0:Y:S07]  /*68b0*/  LDSM.16.MT88.4 R16, [R4+0x5800] ;  /* 0x005800000410783b */ /* 0x000e2e0000004200 */
[----:B--2---:R-:W-:Y:S01]  /*68c0*/  HMMA.16816.F32 R32, R32, R30, R176 ;  /* 0x0000001e2020723c */ /* 0x004fe200000018b0 */
[----:B------:R-:W2:Y:S04]  /*68d0*/  LDSM.16.MT88.4 R28, [R184+0x5800] ;  /* 0x00580000b81c783b */ /* 0x000ea80000004200 */
[----:B------:R-:W-:Y:S03]  /*68e0*/  LDSM.16.MT88.4 R176, [R4+0x6000] ;  /* 0x0060000004b0783b */ /* 0x000fe60000004200 */
[-C--:B---3--:R-:W-:Y:S01]  /*68f0*/  HMMA.16816.F32 R200, R12, R208.reuse, R200 ;  /* 0x000000d00cc8723c */ /* 0x088fe200000018c8 */
[----:B------:R-:W3:Y:S07]  /*6900*/  LDSM.16.MT88.4 R12, [R171+0x5800] ;  /* 0x00580000ab0c783b */ /* 0x000eee0000004200 */
[-C--:B-1----:R-:W-:Y:S01]  /*6910*/  HMMA.16816.F32 R36, R36, R208.reuse, R92 ;  /* 0x000000d02424723c */ /* 0x082fe2000000185c */
[----:B------:R-:W1:Y:S07]  /*6920*/  LDSM.16.MT88.4 R92, [R170+0x5800] ;  /* 0x00580000aa5c783b */ /* 0x000e6e0000004200 */
[-C--:B----4-:R-:W-:Y:S01]  /*6930*/  HMMA.16816.F32 R8, R8, R208.reuse, R20 ;  /* 0x000000d00808723c */ /* 0x090fe20000001814 */
[----:B------:R-:W4:Y:S07]  /*6940*/  LDSM.16.M88.4 R20, [R193+0x8180] ;  /* 0x00818000c114783b */ /* 0x000f2e0000000200 */
[----:B------:R-:W-:Y:S01]  /*6950*/  HMMA.16816.F32 R32, R24, R208, R32 ;  /* 0x000000d01820723c */ /* 0x000fe20000001820 */
[----:B------:R-:W4:Y:S07]  /*6960*/  LDSM.16.MT88.4 R24, [R184+0x6000] ;  /* 0x00600000b818783b */ /* 0x000f2e0000004200 */
        /* <DEDUP_REMOVED lines=13> */
[----:B------:R-:W-:Y:S04]  /*6a40*/  LDSM.16.MT88.4 R16, [R4+0x7000] ;  /* 0x007000000410783b */ /* 0x000fe80000004200 */
[----:B------:R0:W4:Y:S03]  /*6a50*/  LDSM.16.M88.4 R8, [R186+0x8180] ;  /* 0x00818000ba08783b */ /* 0x0001260000000200 */
[----:B--2---:R-:W-:Y:S01]  /*6a60*/  HMMA.16816.F32 R36, R36, R20, R32 ;  /* 0x000000142424723c */ /* 0x004fe20000001820 */
[----:B------:R-:W2:Y:S04]  /*6a70*/  LDSM.16.MT88.4 R32, [R184+0x7000] ;  /* 0x00700000b820783b */ /* 0x000ea80000004200 */
[----:B0-----:R-:W5:Y:S03]  /*6a80*/  LDL.64 R186, [R1+0x1a8] ;  /* 0x0001a80001ba7983 */ /* 0x001f660000100a00 */
[-C--:B---3--:R-:W-:Y:S01]  /*6a90*/  HMMA.16816.F32 R200, R12, R22.reuse, R200 ;  /* 0x000000160cc8723c */ /* 0x088fe200000018c8 */
[----:B------:R-:W0:Y:S07]  /*6aa0*/  LDSM.16.MT88.4 R12, [R171+0x7000] ;  /* 0x00700000ab0c783b */ /* 0x000e2e0000004200 */
[-C--:B-1----:R-:W-:Y:S01]  /*6ab0*/  HMMA.16816.F32 R24, R92, R22.reuse, R24 ;  /* 0x000000165c18723c */ /* 0x082fe20000001818 */
[----:B------:R-:W1:Y:S07]  /*6ac0*/  LDSM.16.MT88.4 R92, [R170+0x7000] ;  /* 0x00700000aa5c783b */ /* 0x000e6e0000004200 */
[-C--:B----4-:R-:W-:Y:S01]  /*6ad0*/  HMMA.16816.F32 R176, R176, R22.reuse, R208 ;  /* 0x00000016b0b0723c */ /* 0x090fe200000018d0 */
[----:B------:R-:W3:Y:S07]  /*6ae0*/  LDSM.16.MT88.4 R208, [R4+0x7800] ;  /* 0x0078000004d0783b */ /* 0x000eee0000004200 */
[----:B------:R-:W-:Y:S01]  /*6af0*/  HMMA.16816.F32 R28, R28, R22, R36 ;  /* 0x000000161c1c723c */ /* 0x000fe20000001824 */
[----:B------:R-:W4:Y:S04]  /*6b00*/  LDSM.16.MT88.4 R20, [R184+0x7800] ;  /* 0x00780000b814783b */ /* 0x000f280000004200 */
[----:B------:R-:W-:Y:S03]  /*6b10*/  LDSM.16.MT88.4 R36, [R170+0x7800] ;  /* 0x00780000aa24783b */ /* 0x000fe60000004200 */
[-C--:B------:R-:W-:Y:S01]  /*6b20*/  HMMA.16816.F32 R16, R16, R8.reuse, R200 ;  /* 0x000000081010723c */ /* 0x080fe200000018c8 */
[----:B------:R0:W4:Y:S07]  /*6b30*/  LDSM.16.MT88.4 R200, [R171+0x7800] ;  /* 0x00780000abc8783b */ /* 0x00012e0000004200 */
[-C--:B--2---:R-:W-:Y:S01]  /*6b40*/  HMMA.16816.F32 R24, R32, R8.reuse, R24 ;  /* 0x000000082018723c */ /* 0x084fe20000001818 */
[----:B0-----:R-:W2:Y:S07]  /*6b50*/  LDL.64 R170, [R1+0x1a0] ;  /* 0x0001a00001aa7983 */ /* 0x001eae0000100a00 */
[-C--:B------:R-:W-:Y:S01]  /*6b60*/  HMMA.16816.F32 R12, R12, R8.reuse, R176 ;  /* 0x000000080c0c723c */ /* 0x080fe200000018b0 */
[----:B------:R-:W2:Y:S04]  /*6b70*/  LDL.64 R176, [R1+0x1e8] ;  /* 0x0001e80001b07983 */ /* 0x000ea80000100a00 */
[----:B------:R-:W2:Y:S03]  /*6b80*/  LDL.64 R178, [R1+0x1d0] ;  /* 0x0001d00001b27983 */ /* 0x000ea60000100a00 */
[----:B-1----:R-:W-:Y:S01]  /*6b90*/  HMMA.16816.F32 R28, R92, R8, R28 ;  /* 0x000000085c1c723c */ /* 0x002fe2000000181c */
[----:B------:R-:W2:Y:S04]  /*6ba0*/  LDL.64 R94, [R1+0x1f0] ;  /* 0x0001f000015e7983 */ /* 0x000ea80000100a00 */
[----:B------:R-:W2:Y:S03]  /*6bb0*/  LDL.64 R92, [R1+0x50] ;  /* 0x00005000015c7983 */ /* 0x000ea60000100a00 */
[-C--:B---3--:R-:W-:Y:S08]  /*6bc0*/  HMMA.16816.F32 R208, R208, R10.reuse, R16 ;  /* 0x0000000ad0d0723c */ /* 0x088ff00000001810 */
[-C--:B----4-:R-:W-:Y:S08]  /*6bd0*/  HMMA.16816.F32 R16, R20, R10.reuse, R24 ;  /* 0x0000000a1410723c */ /* 0x090ff00000001818 */
[-C--:B------:R-:W-:Y:S01]  /*6be0*/  HMMA.16816.F32 R12, R200, R10.reuse, R12 ;  /* 0x0000000ac80c723c */ /* 0x080fe2000000180c */
[----:B------:R-:W-:Y:S07]  /*6bf0*/  BAR.SYNC.DEFER_BLOCKING 0x0 ;  /* 0x0000000000007b1d */ /* 0x000fee0000010000 */
[----:B------:R-:W-:Y:S01]  /*6c00*/  HMMA.16816.F32 R8, R36, R10, R28 ;  /* 0x0000000a2408723c */ /* 0x000fe2000000181c */
[----:B------:R-:W-:Y:S01]  /*6c10*/  FMUL R32, R208, c[0x0][0x188] ;  /* 0x00006200d0207a20 */ /* 0x000fe20000400000 */
[----:B------:R-:W3:Y:S01]  /*6c20*/  LDL.64 R36, [R1+0x198] ;  /* 0x0001980001247983 */ /* 0x000ee20000100a00 */
[----:B------:R-:W-:-:S02]  /*6c30*/  FMUL R22, R209, c[0x0][0x188] ;  /* 0x00006200d1167a20 */ /* 0x000fc40000400000 */
[----:B------:R-:W-:Y:S01]  /*6c40*/  FMUL R33, R210, c[0x0][0x188] ;  /* 0x00006200d2217a20 */ /* 0x000fe20000400000 */
[----:B------:R-:W4:Y:S01]  /*6c50*/  LDL.64 R38, [R1+0x88] ;  /* 0x0000880001267983 */ /* 0x000f220000100a00 */
[----:B------:R-:W-:Y:S02]  /*6c60*/  FMUL R21, R211, c[0x0][0x188] ;  /* 0x00006200d3157a20 */ /* 0x000fe40000400000 */
[----:B------:R-:W-:Y:S02]  /*6c70*/  FMUL R30, R16, c[0x0][0x188] ;  /* 0x00006200101e7a20 */ /* 0x000fe40000400000 */
[----:B------:R-:W-:Y:S01]  /*6c80*/  FMUL R20, R17, c[0x0][0x188] ;  /* 0x0000620011147a20 */ /* 0x000fe20000400000 */
[----:B------:R-:W-:Y:S01]  /*6c90*/  FMNMX R32, R32, R22, !PT ;  /* 0x0000001620207209 */ /* 0x000fe20007800000 */
[----:B------:R-:W-:Y:S01]  /*6ca0*/  FMUL R29, R18, c[0x0][0x188] ;  /* 0x00006200121d7a20 */ /* 0x000fe20000400000 */
[----:B------:R-:W-:Y:S01]  /*6cb0*/  FMNMX R33, R33, R21, !PT ;  /* 0x0000001521217209 */ /* 0x000fe20007800000 */
[----:B------:R-:W-:Y:S01]  /*6cc0*/  FMUL R24, R19, c[0x0][0x188] ;  /* 0x0000620013187a20 */ /* 0x000fe20000400000 */
[----:B------:R-:W-:Y:S01]  /*6cd0*/  FMNMX R30, R30, R20, !PT ;  /* 0x000000141e1e7209 */ /* 0x000fe20007800000 */
[----:B------:R-:W-:-:S02]  /*6ce0*/  FMUL R28, R12, c[0x0][0x188] ;  /* 0x000062000c1c7a20 */ /* 0x000fc40000400000 */
[----:B------:R-:W-:Y:S02]  /*6cf0*/  FMUL R23, R13, c[0x0][0x188] ;  /* 0x000062000d177a20 */ /* 0x000fe40000400000 */
[----:B------:R-:W-:Y:S02]  /*6d00*/  FMUL R27, R14, c[0x0][0x188] ;  /* 0x000062000e1b7a20 */ /* 0x000fe40000400000 */
[----:B------:R-:W-:Y:S02]  /*6d10*/  FMUL R22, R15, c[0x0][0x188] ;  /* 0x000062000f167a20 */ /* 0x000fe40000400000 */
[----:B------:R-:W-:Y:S02]  /*6d20*/  FMUL R26, R8, c[0x0][0x188] ;  /* 0x00006200081a7a20 */ /* 0x000fe40000400000 */
[----:B------:R-:W-:Y:S02]  /*6d30*/  FMUL R21, R9, c[0x0][0x188] ;  /* 0x0000620009157a20 */ /* 0x000fe40000400000 */
[----:B------:R-:W-:-:S02]  /*6d40*/  FMUL R25, R10, c[0x0][0x188] ;  /* 0x000062000a197a20 */ /* 0x000fc40000400000 */
[----:B------:R-:W-:Y:S01]  /*6d50*/  FMUL R20, R11, c[0x0][0x188] ;  /* 0x000062000b147a20 */ /* 0x000fe20000400000 */
[----:B------:R-:W-:Y:S02]  /*6d60*/  FMNMX R29, R29, R24, !PT ;  /* 0x000000181d1d7209 */ /* 0x000fe40007800000 */
[----:B------:R-:W-:Y:S02]  /*6d70*/  FMNMX R28, R28, R23, !PT ;  /* 0x000000171c1c7209 */ /* 0x000fe40007800000 */
[----:B------:R-:W-:Y:S02]  /*6d80*/  FMNMX R27, R27, R22, !PT ;  /* 0x000000161b1b7209 */ /* 0x000fe40007800000 */
[----:B------:R-:W-:Y:S02]  /*6d90*/  FMNMX R26, R26, R21, !PT ;  /* 0x000000151a1a7209 */ /* 0x000fe40007800000 */
[----:B------:R-:W-:Y:S01]  /*6da0*/  FMNMX R25, R25, R20, !PT ;  /* 0x0000001419197209 */ /* 0x000fe20007800000 */
[----:B------:R-:W0:Y:S04]  /*6db0*/  SHFL.BFLY PT, R34, R32, 0x2, 0x1f ;  /* 0x0c401f0020227f89 */ /* 0x000e2800000e0000 */
[----:B------:R-:W1:Y:S04]  /*6dc0*/  SHFL.BFLY PT, R35, R33, 0x2, 0x1f ;  /* 0x0c401f0021237f89 */ /* 0x000e6800000e0000 */
[----:B------:R-:W1:Y:S04]  /*6dd0*/  SHFL.BFLY PT, R31, R30, 0x2, 0x1f ;  /* 0x0c401f001e1f7f89 */ /* 0x000e6800000e0000 */
[----:B------:R-:W1:Y:S04]  /*6de0*/  SHFL.BFLY PT, R22, R29, 0x2, 0x1f ;  /* 0x0c401f001d167f89 */ /* 0x000e6800000e0000 */
[----:B------:R-:W1:Y:S04]  /*6df0*/  SHFL.BFLY PT, R23, R28, 0x2, 0x1f ;  /* 0x0c401f001c177f89 */ /* 0x000e6800000e0000 */
[----:B------:R-:W1:Y:S04]  /*6e00*/  SHFL.BFLY PT, R24, R27, 0x2, 0x1f ;  /* 0x0c401f001b187f89 */ /* 0x000e6800000e0000 */
[----:B------:R-:W1:Y:S04]  /*6e10*/  SHFL.BFLY PT, R20, R26, 0x2, 0x1f ;  /* 0x0c401f001a147f89 */ /* 0x000e6800000e0000 */
[----:B------:R-:W1:Y:S01]  /*6e20*/  SHFL.BFLY PT, R21, R25, 0x2, 0x1f ;  /* 0x0c401f0019157f89 */ /* 0x000e6200000e0000 */
[----:B0-----:R-:W-:-:S02]  /*6e30*/  FMNMX R34, R32, R34, !PT ;  /* 0x0000002220227209 */ /* 0x001fc40007800000 */
[----:B-1----:R-:W-:Y:S02]  /*6e40*/  FMNMX R35, R33, R35, !PT ;  /* 0x0000002321237209 */ /* 0x002fe40007800000 */
[----:B------:R-:W-:Y:S02]  /*6e50*/  FMNMX R31, R30, R31, !PT ;  /* 0x0000001f1e1f7209 */ /* 0x000fe40007800000 */
[----:B------:R-:W-:Y:S02]  /*6e60*/  FMNMX R22, R29, R22, !PT ;  /* 0x000000161d167209 */ /* 0x000fe40007800000 */
[----:B------:R-:W-:Y:S02]  /*6e70*/  FMNMX R23, R28, R23, !PT ;  /* 0x000000171c177209 */ /* 0x000fe40007800000 */
[----:B------:R-:W-:Y:S02]  /*6e80*/  FMNMX R24, R27, R24, !PT ;  /* 0x000000181b187209 */ /* 0x000fe40007800000 */
[----:B------:R-:W-:-:S02]  /*6e90*/  FMNMX R20, R26, R20, !PT ;  /* 0x000000141a147209 */ /* 0x000fc40007800000 */
[----:B------:R-:W-:Y:S01]  /*6ea0*/  FMNMX R21, R25, R21, !PT ;  /* 0x0000001519157209 */ /* 0x000fe20007800000 */
[----:B------:R-:W-:Y:S04]  /*6eb0*/  SHFL.BFLY PT, R26, R35, 0x1, 0x1f ;  /* 0x0c201f00231a7f89 */ /* 0x000fe800000e0000 */
[----:B------:R-:W0:Y:S04]  /*6ec0*/  SHFL.BFLY PT, R25, R34, 0x1, 0x1f ;  /* 0x0c201f0022197f89 */ /* 0x000e2800000e0000 */
[----:B------:R-:W1:Y:S04]  /*6ed0*/  SHFL.BFLY PT, R27, R31, 0x1, 0x1f ;  /* 0x0c201f001f1b7f89 */ /* 0x000e6800000e0000 */
[----:B------:R-:W1:Y:S04]  /*6ee0*/  SHFL.BFLY PT, R28, R22, 0x1, 0x1f ;  /* 0x0c201f00161c7f89 */ /* 0x000e6800000e0000 */
[----:B------:R-:W1:Y:S04]  /*6ef0*/  SHFL.BFLY PT, R29, R23, 0x1, 0x1f ;  /* 0x0c201f00171d7f89 */ /* 0x000e6800000e0000 */
[----:B------:R-:W1:Y:S04]  /*6f00*/  SHFL.BFLY PT, R30, R24, 0x1, 0x1f ;  /* 0x0c201f00181e7f89 */ /* 0x000e6800000e0000 */
[----:B------:R-:W1:Y:S04]  /*6f10*/  SHFL.BFLY PT, R32, R20, 0x1, 0x1f ;  /* 0x0c201f0014207f89 */ /* 0x000e6800000e0000 */
[----:B------:R-:W1:Y:S01]  /*6f20*/  SHFL.BFLY PT, R33, R21, 0x1, 0x1f ;  /* 0x0c201f0015217f89 */ /* 0x000e6200000e0000 */
[----:B0-----:R-:W-:-:S02]  /*6f30*/  FMNMX R25, R34, R25, !PT ;  /* 0x0000001922197209 */ /* 0x001fc40007800000 */
[----:B------:R-:W-:Y:S02]  /*6f40*/  FMNMX R26, R35, R26, !PT ;  /* 0x0000001a231a7209 */ /* 0x000fe40007800000 */
[----:B-1----:R-:W-:Y:S02]  /*6f50*/  FMNMX R27, R31, R27, !PT ;  /* 0x0000001b1f1b7209 */ /* 0x002fe40007800000 */
[----:B------:R-:W-:Y:S02]  /*6f60*/  FMNMX R28, R22, R28, !PT ;  /* 0x0000001c161c7209 */ /* 0x000fe40007800000 */
[----:B------:R-:W-:Y:S02]  /*6f70*/  FMNMX R29, R23, R29, !PT ;  /* 0x0000001d171d7209 */ /* 0x000fe40007800000 */
[----:B------:R-:W-:Y:S02]  /*6f80*/  FMNMX R30, R24, R30, !PT ;  /* 0x0000001e181e7209 */ /* 0x000fe40007800000 */
[----:B------:R-:W-:-:S02]  /*6f90*/  FMNMX R32, R20, R32, !PT ;  /* 0x0000002014207209 */ /* 0x000fc40007800000 */
[----:B------:R-:W-:Y:S01]  /*6fa0*/  FMNMX R33, R21, R33, !PT ;  /* 0x0000002115217209 */ /* 0x000fe20007800000 */
[----:B------:R-:W-:Y:S04]  /*6fb0*/  @!P0 STS [R3+0x8000], R25 ;  /* 0x0080001903008388 */ /* 0x000fe80000000800 */
[----:B------:R-:W-:Y:S04]  /*6fc0*/  @!P0 STS [R3+0x8080], R26 ;  /* 0x0080801a03008388 */ /* 0x000fe80000000800 */
[----:B------:R-:W-:Y:S04]  /*6fd0*/  @!P0 STS [R3+0x8100], R27 ;  /* 0x0081001b03008388 */ /* 0x000fe80000000800 */
[----:B------:R-:W-:Y:S04]  /*6fe0*/  @!P0 STS [R3+0x8180], R28 ;  /* 0x0081801c03008388 */ /* 0x000fe80000000800 */
[----:B------:R0:W-:Y:S04]  /*6ff0*/  @!P0 STS [R3+0x8200], R29 ;  /* 0x0082001d03008388 */ /* 0x0001e80000000800 */
[----:B------:R1:W-:Y:S04]  /*7000*/  @!P0 STS [R3+0x8280], R30 ;  /* 0x0082801e03008388 */ /* 0x0003e80000000800 */
[----:B------:R-:W-:Y:S04]  /*7010*/  @!P0 STS [R3+0x8300], R32 ;  /* 0x0083002003008388 */ /* 0x000fe80000000800 */
[----:B------:R0:W-:Y:S04]  /*7020*/  @!P0 STS [R3+0x8380], R33 ;  /* 0x0083802103008388 */ /* 0x0001e80000000800 */
[----:B------:R-:W-:Y:S06]  /*7030*/  BAR.SYNC.DEFER_BLOCKING 0x0 ;  /* 0x0000000000007b1d */ /* 0x000fec0000010000 */
[----:B0-----:R-:W2:Y:S04]  /*7040*/  LDL.64 R28, [R1+0x188] ;  /* 0x00018800011c7983 */ /* 0x001ea80000100a00 */
[----:B-1----:R-:W2:Y:S04]  /*7050*/  LDL.64 R30, [R1+0x190] ;  /* 0x00019000011e7983 */ /* 0x002ea80000100a00 */
[----:B------:R-:W2:Y:S04]  /*7060*/  LDL.64 R24, [R1+0x160] ;  /* 0x0001600001187983 */ /* 0x000ea80000100a00 */
[----:B------:R-:W2:Y:S04]  /*7070*/  LDL.64 R34, [R1+0x180] ;  /* 0x0001800001227983 */ /* 0x000ea80000100a00 */
[----:B------:R-:W2:Y:S04]  /*7080*/  LDL.64 R26, [R1+0x168] ;  /* 0x00016800011a7983 */ /* 0x000ea80000100a00 */
[----:B------:R-:W0:Y:S04]  /*7090*/  LDS R20, [R169.X4+0x8000] ;  /* 0x00800000a9147984 */ /* 0x000e280000004800 */
[----:B------:R-:W1:Y:S04]  /*70a0*/  LDS R21, [R169.X4+0x8200] ;  /* 0x00820000a9157984 */ /* 0x000e680000004800 */
[----:B------:R-:W2:Y:S04]  /*70b0*/  LDL.64 R32, [R1+0x170] ;  /* 0x0001700001207983 */ /* 0x000ea80000100a00 */
[----:B0-----:R-:W0:Y:S04]  /*70c0*/  SHFL.BFLY PT, R22, R20, 0x2, 0x1f ;  /* 0x0c401f0014167f89 */ /* 0x001e2800000e0000 */
[----:B-1----:R-:W1:Y:S01]  /*70d0*/  SHFL.BFLY PT, R23, R21, 0x2, 0x1f ;  /* 0x0c401f0015177f89 */ /* 0x002e6200000e0000 */
[----:B0-----:R-:W-:-:S02]  /*70e0*/  FMNMX R22, R20, R22, !PT ;  /* 0x0000001614167209 */ /* 0x001fc40007800000 */
[----:B-1----:R-:W-:-:S03]  /*70f0*/  FMNMX R23, R21, R23, !PT ;  /* 0x0000001715177209 */ /* 0x002fc60007800000 */
[----:B------:R-:W0:Y:S04]  /*7100*/  SHFL.BFLY PT, R20, R22, 0x1, 0x1f ;  /* 0x0c201f0016147f89 */ /* 0x000e2800000e0000 */
[----:B------:R-:W1:Y:S01]  /*7110*/  SHFL.BFLY PT, R21, R23, 0x1, 0x1f ;  /* 0x0c201f0017157f89 */ /* 0x000e6200000e0000 */
[----:B0-----:R-:W-:Y:S02]  /*7120*/  FMNMX R20, R22, R20, !PT ;  /* 0x0000001416147209 */ /* 0x001fe40007800000 */
[----:B-1----:R-:W-:-:S03]  /*7130*/  FMNMX R21, R23, R21, !PT ;  /* 0x0000001517157209 */ /* 0x002fc60007800000 */
[----:B------:R-:W-:Y:S04]  /*7140*/  @!P0 STS [R169.X4+0x8000], R20 ;  /* 0x00800014a9008388 */ /* 0x000fe80000004800 */
[----:B------:R-:W-:Y:S04]  /*7150*/  @!P0 STS [R169.X4+0x8200], R21 ;  /* 0x00820015a9008388 */ /* 0x000fe80000004800 */
[----:B------:R-:W-:Y:S06]  /*7160*/  BAR.SYNC.DEFER_BLOCKING 0x0 ;  /* 0x0000000000007b1d */ /* 0x000fec0000010000 */
[----:B------:R-:W0:Y:S04]  /*7170*/  LDS R204, [R252.X4+0x8000] ;  /* 0x00800000fccc7984 */ /* 0x000e280000004800 */
[----:B------:R-:W1:Y:S04]  /*7180*/  LDS R201, [R252.X4+0x8180] ;  /* 0x00818000fcc97984 */ /* 0x000e680000004800 */
[----:B------:R-:W3:Y:S04]  /*7190*/  LDS R203, [R252.X4+0x8080] ;  /* 0x00808000fccb7984 */ /* 0x000ee80000004800 */
[----:B------:R-:W4:Y:S04]  /*71a0*/  LDS R202, [R252.X4+0x8100] ;  /* 0x00810000fcca7984 */ /* 0x000f280000004800 */
[----:B------:R-:W5:Y:S04]  /*71b0*/  LDS R200, [R252.X4+0x8200] ;  /* 0x00820000fcc87984 */ /* 0x000f680000004800 */
[----:B------:R-:W5:Y:S04]  /*71c0*/  LDS R199, [R252.X4+0x8280] ;  /* 0x00828000fcc77984 */ /* 0x000f680000004800 */
[----:B------:R-:W5:Y:S04]  /*71d0*/  LDS R198, [R252.X4+0x8300] ;  /* 0x00830000fcc67984 */ /* 0x000f680000004800 */
[----:B------:R-:W5:Y:S01]  /*71e0*/  LDS R197, [R252.X4+0x8380] ;  /* 0x00838000fcc57984 */ /* 0x000f620000004800 */
[----:B0-----:R-:W-:-:S02]  /*71f0*/  FMNMX R204, R204, R168, !PT ;  /* 0x000000a8cccc7209 */ /* 0x001fc40007800000 */
[----:B-1----:R-:W-:-:S03]  /*7200*/  FMNMX R201, R201, R188, !PT ;  /* 0x000000bcc9c97209 */ /* 0x002fc60007800000 */
[--C-:B------:R-:W-:Y:S01]  /*7210*/  FFMA R226, R208, c[0x0][0x188], -R204.reuse ;  /* 0x00006200d0e27a23 */ /* 0x100fe200000008cc */
[----:B---3--:R-:W-:Y:S01]  /*7220*/  FMNMX R203, R203, R207, !PT ;  /* 0x000000cfcbcb7209 */ /* 0x008fe20007800000 */
[----:B------:R-:W-:Y:S01]  /*7230*/  FFMA R236, R18, c[0x0][0x188], -R201 ;  /* 0x0000620012ec7a23 */ /* 0x000fe200000008c9 */
[----:B----4-:R-:W-:Y:S02]  /*7240*/  FMNMX R202, R202, R189, !PT ;  /* 0x000000bdcaca7209 */ /* 0x010fe40007800000 */
[----:B-----5:R-:W-:Y:S02]  /*7250*/  FMNMX R200, R200, R185, !PT ;  /* 0x000000b9c8c87209 */ /* 0x020fe40007800000 */
[----:B------:R-:W-:Y:S02]  /*7260*/  FMNMX R199, R199, R220, !PT ;  /* 0x000000dcc7c77209 */ /* 0x000fe40007800000 */
[----:B------:R-:W-:Y:S02]  /*7270*/  FMNMX R198, R198, R237, !PT ;  /* 0x000000edc6c67209 */ /* 0x000fe40007800000 */
[----:B------:R-:W-:Y:S01]  /*7280*/  FMNMX R197, R197, R238, !PT ;  /* 0x000000eec5c57209 */ /* 0x000fe20007800000 */
[----:B------:R-:W-:-:S02]  /*7290*/  FFMA R209, R209, c[0x0][0x188], -R204 ;  /* 0x00006200d1d17a23 */ /* 0x000fc400000008cc */
[--C-:B------:R-:W-:Y:S02]  /*72a0*/  FFMA R210, R210, c[0x0][0x188], -R203.reuse ;  /* 0x00006200d2d27a23 */ /* 0x100fe400000008cb */
[----:B------:R-:W-:Y:S02]  /*72b0*/  FFMA R211, R211, c[0x0][0x188], -R203 ;  /* 0x00006200d3d37a23 */ /* 0x000fe400000008cb */
[--C-:B------:R-:W-:Y:S02]  /*72c0*/  FFMA R16, R16, c[0x0][0x188], -R202.reuse ;  /* 0x0000620010107a23 */ /* 0x100fe400000008ca */
[----:B------:R-:W-:Y:S02]  /*72d0*/  FFMA R17, R17, c[0x0][0x188], -R202 ;  /* 0x0000620011117a23 */ /* 0x000fe400000008ca */
[----:B------:R-:W-:Y:S02]  /*72e0*/  FFMA R19, R19, c[0x0][0x188], -R201 ;  /* 0x0000620013137a23 */ /* 0x000fe400000008c9 */
[----:B------:R-:W-:-:S02]  /*72f0*/  FFMA R12, R12, c[0x0][0x188], -R200 ;  /* 0x000062000c0c7a23 */ /* 0x000fc400000008c8 */
[----:B------:R-:W-:Y:S02]  /*7300*/  FFMA R13, R13, c[0x0][0x188], -R200 ;  /* 0x000062000d0d7a23 */ /* 0x000fe400000008c8 */
[--C-:B------:R-:W-:Y:S02]  /*7310*/  FFMA R14, R14, c[0x0][0x188], -R199.reuse ;  /* 0x000062000e0e7a23 */ /* 0x100fe400000008c7 */
[----:B------:R-:W-:Y:S02]  /*7320*/  FFMA R15, R15, c[0x0][0x188], -R199 ;  /* 0x000062000f0f7a23 */ /* 0x000fe400000008c7 */
[--C-:B------:R-:W-:Y:S02]  /*7330*/  FFMA R8, R8, c[0x0][0x188], -R198.reuse ;  /* 0x0000620008087a23 */ /* 0x100fe400000008c6 */
[----:B------:R-:W-:Y:S02]  /*7340*/  FFMA R9, R9, c[0x0][0x188], -R198 ;  /* 0x0000620009097a23 */ /* 0x000fe400000008c6 */
[----:B------:R-:W-:-:S02]  /*7350*/  FFMA R10, R10, c[0x0][0x188], -R197 ;  /* 0x000062000a0a7a23 */ /* 0x000fc400000008c5 */
[----:B------:R-:W-:Y:S02]  /*7360*/  FFMA R11, R11, c[0x0][0x188], -R197 ;  /* 0x000062000b0b7a23 */ /* 0x000fe400000008c5 */
[----:B------:R-:W-:Y:S02]  /*7370*/  FMUL R226, R226, 1.4426950216293334961 ;  /* 0x3fb8aa3be2e27820 */ /* 0x000fe40000400000 */
[----:B------:R-:W-:Y:S02]  /*7380*/  FMUL R236, R236, 1.4426950216293334961 ;  /* 0x3fb8aa3becec7820 */ /* 0x000fe40000400000 */
[----:B------:R-:W-:Y:S02]  /*7390*/  FMUL R209, R209, 1.4426950216293334961 ;  /* 0x3fb8aa3bd1d17820 */ /* 0x000fe40000400000 */
[----:B------:R-:W-:Y:S02]  /*73a0*/  FMUL R210, R210, 1.4426950216293334961 ;  /* 0x3fb8aa3bd2d27820 */ /* 0x000fe40000400000 */
[----:B------:R-:W-:-:S02]  /*73b0*/  FMUL R211, R211, 1.4426950216293334961 ;  /* 0x3fb8aa3bd3d37820 */ /* 0x000fc40000400000 */
[----:B------:R-:W-:Y:S02]  /*73c0*/  FMUL R16, R16, 1.4426950216293334961 ;  /* 0x3fb8aa3b10107820 */ /* 0x000fe40000400000 */
        /* <DEDUP_REMOVED lines=9> */
[----:B------:R-:W-:Y:S01]  /*7460*/  FMUL R11, R11, 1.4426950216293334961 ;  /* 0x3fb8aa3b0b0b7820 */ /* 0x000fe20000400000 */
[----:B------:R-:W-:Y:S08]  /*7470*/  MUFU.EX2 R226, R226 ;  /* 0x000000e200e27308 */ /* 0x000ff00000000800 */
[----:B------:R-:W0:Y:S08]  /*7480*/  MUFU.EX2 R225, R209 ;  /* 0x000000d100e17308 */ /* 0x000e300000000800 */
[----:B------:R-:W-:Y:S08]  /*7490*/  MUFU.EX2 R224, R210 ;  /* 0x000000d200e07308 */ /* 0x000ff00000000800 */
[----:B------:R-:W1:Y:S08]  /*74a0*/  MUFU.EX2 R223, R211 ;  /* 0x000000d300df7308 */ /* 0x000e700000000800 */
[----:B------:R-:W-:Y:S08]  /*74b0*/  MUFU.EX2 R222, R16 ;  /* 0x0000001000de7308 */ /* 0x000ff00000000800 */
[----:B------:R-:W3:Y:S08]  /*74c0*/  MUFU.EX2 R221, R17 ;  /* 0x0000001100dd7308 */ /* 0x000ef00000000800 */
[----:B------:R-:W-:Y:S08]  /*74d0*/  MUFU.EX2 R236, R236 ;  /* 0x000000ec00ec7308 */ /* 0x000ff00000000800 */
[----:B------:R-:W4:Y:S08]  /*74e0*/  MUFU.EX2 R235, R19 ;  /* 0x0000001300eb7308 */ /* 0x000f300000000800 */
[----:B------:R-:W-:Y:S08]  /*74f0*/  MUFU.EX2 R234, R12 ;  /* 0x0000000c00ea7308 */ /* 0x000ff00000000800 */
[----:B------:R-:W5:Y:S08]  /*7500*/  MUFU.EX2 R233, R13 ;  /* 0x0000000d00e97308 */ /* 0x000f700000000800 */
[----:B------:R-:W-:Y:S08]  /*7510*/  MUFU.EX2 R232, R14 ;  /* 0x0000000e00e87308 */ /* 0x000ff00000000800 */
[----:B------:R-:W0:Y:S08]  /*7520*/  MUFU.EX2 R231, R15 ;  /* 0x0000000f00e77308 */ /* 0x000e300000000800 */
[----:B------:R-:W-:Y:S08]  /*7530*/  MUFU.EX2 R230, R8 ;  /* 0x0000000800e67308 */ /* 0x000ff00000000800 */
[----:B------:R-:W0:Y:S08]  /*7540*/  MUFU.EX2 R229, R9 ;  /* 0x0000000900e57308 */ /* 0x000e300000000800 */
[----:B------:R-:W-:Y:S08]  /*7550*/  MUFU.EX2 R228, R10 ;  /* 0x0000000a00e47308 */ /* 0x000ff00000000800 */
[----:B------:R-:W2:Y:S01]  /*7560*/  MUFU.EX2 R227, R11 ;  /* 0x0000000b00e37308 */ /* 0x000ea20000000800 */
[----:B0-----:R-:W-:-:S02]  /*7570*/  FADD R20, R226, R225 ;  /* 0x000000e1e2147221 */ /* 0x001fc40000000000 */
[----:B-1----:R-:W-:Y:S02]  /*7580*/  FADD R21, R224, R223 ;  /* 0x000000dfe0157221 */ /* 0x002fe40000000000 */
[----:B---3--:R-:W-:Y:S02]  /*7590*/  FADD R18, R222, R221 ;  /* 0x000000ddde127221 */ /* 0x008fe40000000000 */
[----:B----4-:R-:W-:Y:S02]  /*75a0*/  FADD R17, R236, R235 ;  /* 0x000000ebec117221 */ /* 0x010fe40000000000 */
[----:B-----5:R-:W-:Y:S02]  /*75b0*/  FADD R16, R234, R233 ;  /* 0x000000e9ea107221 */ /* 0x020fe40000000000 */
[----:B------:R-:W-:Y:S02]  /*75c0*/  FADD R15, R232, R231 ;  /* 0x000000e7e80f7221 */ /* 0x000fe40000000000 */
[----:B------:R-:W-:-:S02]  /*75d0*/  FADD R14, R230, R229 ;  /* 0x000000e5e60e7221 */ /* 0x000fc40000000000 */
[----:B--2---:R-:W-:Y:S01]  /*75e0*/  FADD R13, R228, R227 ;  /* 0x000000e3e40d7221 */ /* 0x004fe20000000000 */
[----:B------:R-:W0:Y:S04]  /*75f0*/  SHFL.BFLY PT, R22, R20, 0x2, 0x1f ;  /* 0x0c401f0014167f89 */ /* 0x000e2800000e0000 */
[----:B------:R-:W1:Y:S04]  /*7600*/  SHFL.BFLY PT, R23, R21, 0x2, 0x1f ;  /* 0x0c401f0015177f89 */ /* 0x000e6800000e0000 */
[----:B------:R-:W2:Y:S04]  /*7610*/  SHFL.BFLY PT, R19, R18, 0x2, 0x1f ;  /* 0x0c401f0012137f89 */ /* 0x000ea800000e0000 */
[----:B------:R-:W3:Y:S04]  /*7620*/  SHFL.BFLY PT, R10, R17, 0x2, 0x1f ;  /* 0x0c401f00110a7f89 */ /* 0x000ee800000e0000 */
[----:B------:R-:W4:Y:S04]  /*7630*/  SHFL.BFLY PT, R11, R16, 0x2, 0x1f ;  /* 0x0c401f00100b7f89 */ /* 0x000f2800000e0000 */
[----:B------:R-:W5:Y:S04]  /*7640*/  SHFL.BFLY PT, R12, R15, 0x2, 0x1f ;  /* 0x0c401f000f0c7f89 */ /* 0x000f6800000e0000 */
[----:B------:R-:W5:Y:S04]  /*7650*/  SHFL.BFLY PT, R8, R14, 0x2, 0x1f ;  /* 0x0c401f000e087f89 */ /* 0x000f6800000e0000 */
[----:B------:R-:W5:Y:S01]  /*7660*/  SHFL.BFLY PT, R9, R13, 0x2, 0x1f ;  /* 0x0c401f000d097f89 */ /* 0x000f6200000e0000 */
[----:B0-----:R-:W-:-:S02]  /*7670*/  FADD R22, R20, R22 ;  /* 0x0000001614167221 */ /* 0x001fc40000000000 */
[----:B-1----:R-:W-:Y:S02]  /*7680*/  FADD R23, R21, R23 ;  /* 0x0000001715177221 */ /* 0x002fe40000000000 */
[----:B--2---:R-:W-:Y:S02]  /*7690*/  FADD R19, R18, R19 ;  /* 0x0000001312137221 */ /* 0x004fe40000000000 */
[----:B---3--:R-:W-:Y:S02]  /*76a0*/  FADD R10, R17, R10 ;  /* 0x0000000a110a7221 */ /* 0x008fe40000000000 */
[----:B----4-:R-:W-:Y:S02]  /*76b0*/  FADD R11, R16, R11 ;  /* 0x0000000b100b7221 */ /* 0x010fe40000000000 */
[----:B-----5:R-:W-:Y:S02]  /*76c0*/  FADD R12, R15, R12 ;  /* 0x0000000c0f0c7221 */ /* 0x020fe40000000000 */
[----:B------:R-:W-:-:S02]  /*76d0*/  FADD R8, R14, R8 ;  /* 0x000000080e087221 */ /* 0x000fc40000000000 */
[----:B------:R-:W-:Y:S01]  /*76e0*/  FADD R9, R13, R9 ;  /* 0x000000090d097221 */ /* 0x000fe20000000000 */
[----:B------:R-:W-:Y:S04]  /*76f0*/  SHFL.BFLY PT, R14, R23, 0x1, 0x1f ;  /* 0x0c201f00170e7f89 */ /* 0x000fe800000e0000 */
[----:B------:R-:W0:Y:S04]  /*7700*/  SHFL.BFLY PT, R13, R22, 0x1, 0x1f ;  /* 0x0c201f00160d7f89 */ /* 0x000e2800000e0000 */
[----:B------:R-:W1:Y:S04]  /*7710*/  SHFL.BFLY PT, R15, R19, 0x1, 0x1f ;  /* 0x0c201f00130f7f89 */ /* 0x000e6800000e0000 */
[----:B------:R-:W2:Y:S04]  /*7720*/  SHFL.BFLY PT, R16, R10, 0x1, 0x1f ;  /* 0x0c201f000a107f89 */ /* 0x000ea800000e0000 */
[----:B------:R-:W3:Y:S04]  /*7730*/  SHFL.BFLY PT, R17, R11, 0x1, 0x1f ;  /* 0x0c201f000b117f89 */ /* 0x000ee800000e0000 */
[----:B------:R-:W4:Y:S04]  /*7740*/  SHFL.BFLY PT, R18, R12, 0x1, 0x1f ;  /* 0x0c201f000c127f89 */ /* 0x000f2800000e0000 */
[----:B------:R-:W5:Y:S04]  /*7750*/  SHFL.BFLY PT, R20, R8, 0x1, 0x1f ;  /* 0x0c201f0008147f89 */ /* 0x000f6800000e0000 */
[----:B------:R-:W5:Y:S01]  /*7760*/  SHFL.BFLY PT, R21, R9, 0x1, 0x1f ;  /* 0x0c201f0009157f89 */ /* 0x000f6200000e0000 */
[----:B0-----:R-:W-:-:S03]  /*7770*/  FADD R13, R22, R13 ;  /* 0x0000000d160d7221 */ /* 0x001fc60000000000 */
[----:B------:R-:W-:Y:S01]  /*7780*/  BAR.SYNC.DEFER_BLOCKING 0x0 ;  /* 0x0000000000007b1d */ /* 0x000fe20000010000 */
[----:B------:R-:W-:Y:S02]  /*7790*/  FADD R14, R23, R14 ;  /* 0x0000000e170e7221 */ /* 0x000fe40000000000 */
[----:B-1----:R-:W-:Y:S02]  /*77a0*/  FADD R15, R19, R15 ;  /* 0x0000000f130f7221 */ /* 0x002fe40000000000 */
[----:B--2---:R-:W-:Y:S01]  /*77b0*/  FADD R16, R10, R16 ;  /* 0x000000100a107221 */ /* 0x004fe20000000000 */
[----:B------:R-:W2:Y:S01]  /*77c0*/  LDL.64 R22, [R1+0x158] ;  /* 0x0001580001167983 */ /* 0x000ea20000100a00 */
[----:B---3--:R-:W-:Y:S02]  /*77d0*/  FADD R17, R11, R17 ;  /* 0x000000110b117221 */ /* 0x008fe40000000000 */
[----:B----4-:R-:W-:Y:S02]  /*77e0*/  FADD R18, R12, R18 ;  /* 0x000000120c127221 */ /* 0x010fe40000000000 */
[----:B-----5:R-:W-:-:S02]  /*77f0*/  FADD R20, R8, R20 ;  /* 0x0000001408147221 */ /* 0x020fc40000000000 */
[----:B------:R-:W-:Y:S01]  /*7800*/  FADD R21, R9, R21 ;  /* 0x0000001509157221 */ /* 0x000fe20000000000 */
[----:B------:R-:W-:Y:S04]  /*7810*/  @!P0 STS [R3+0x8000], R13 ;  /* 0x0080000d03008388 */ /* 0x000fe80000000800 */
[----:B------:R-:W-:Y:S04]  /*7820*/  @!P0 STS [R3+0x8080], R14 ;  /* 0x0080800e03008388 */ /* 0x000fe80000000800 */
[----:B------:R-:W-:Y:S04]  /*7830*/  @!P0 STS [R3+0x8100], R15 ;  /* 0x0081000f03008388 */ /* 0x000fe80000000800 */
[----:B------:R-:W-:Y:S04]  /*7840*/  @!P0 STS [R3+0x8180], R16 ;  /* 0x0081801003008388 */ /* 0x000fe80000000800 */
[----:B------:R-:W-:Y:S04]  /*7850*/  @!P0 STS [R3+0x8200], R17 ;  /* 0x0082001103008388 */ /* 0x000fe80000000800 */
[----:B------:R0:W-:Y:S04]  /*7860*/  @!P0 STS [R3+0x8280], R18 ;  /* 0x0082801203008388 */ /* 0x0001e80000000800 */
[----:B------:R-:W-:Y:S04]  /*7870*/  @!P0 STS [R3+0x8300], R20 ;  /* 0x0083001403008388 */ /* 0x000fe80000000800 */
[----:B------:R1:W-:Y:S04]  /*7880*/  @!P0 STS [R3+0x8380], R21 ;  /* 0x0083801503008388 */ /* 0x0003e80000000800 */
[----:B------:R-:W-:Y:S06]  /*7890*/  BAR.SYNC.DEFER_BLOCKING 0x0 ;  /* 0x0000000000007b1d */ /* 0x000fec0000010000 */
[----:B0-----:R-:W3:Y:S01]  /*78a0*/  LDL.64 R18, [R1+0x178] ;  /* 0x0001780001127983 */ /* 0x001ee20000100a00 */
[----:B------:R-:W-:-:S03]  /*78b0*/  IMAD.WIDE R12, R5, 0x2, R176 ;  /* 0x00000002050c7825 */ /* 0x000fc600078e02b0 */
[----:B-1----:R-:W4:Y:S01]  /*78c0*/  LDL.64 R20, [R1+0x150] ;  /* 0x0001500001147983 */ /* 0x002f220000100a00 */
[----:B------:R-:W-:-:S03]  /*78d0*/  IMAD.WIDE R14, R5, 0x2, R94 ;  /* 0x00000002050e7825 */ /* 0x000fc600078e025e */
[----:B------:R-:W5:Y:S01]  /*78e0*/  LDL.64 R94, [R1+0x78] ;  /* 0x00007800015e7983 */ /* 0x000f620000100a00 */
[----:B------:R-:W-:-:S03]  /*78f0*/  IMAD.WIDE R16, R5, 0x2, R178 ;  /* 0x0000000205107825 */ /* 0x000fc600078e02b2 */
[----:B------:R-:W4:Y:S04]  /*7900*/  LDL.64 R176, [R1+0x48] ;  /* 0x0000480001b07983 */ /* 0x000f280000100a00 */
[----:B------:R-:W0:Y:S04]  /*7910*/  LDS R8, [R169.X4+0x8000] ;  /* 0x00800000a9087984 */ /* 0x000e280000004800 */
[----:B------:R-:W1:Y:S04]  /*7920*/  LDS R9, [R169.X4+0x8200] ;  /* 0x00820000a9097984 */ /* 0x000e680000004800 */
[----:B0-----:R-:W0:Y:S04]  /*7930*/  SHFL.BFLY PT, R10, R8, 0x2, 0x1f ;  /* 0x0c401f00080a7f89 */ /* 0x001e2800000e0000 */
[----:B-1----:R-:W1:Y:S01]  /*7940*/  SHFL.BFLY PT, R11, R9, 0x2, 0x1f ;  /* 0x0c401f00090b7f89 */ /* 0x002e6200000e0000 */
[----:B0-----:R-:W-:-:S02]  /*7950*/  FADD R10, R8, R10 ;  /* 0x0000000a080a7221 */ /* 0x001fc40000000000 */
[----:B-1----:R-:W-:-:S03]  /*7960*/  FADD R11, R9, R11 ;  /* 0x0000000b090b7221 */ /* 0x002fc60000000000 */
[----:B------:R-:W0:Y:S04]  /*7970*/  SHFL.BFLY PT, R8, R10, 0x1, 0x1f ;  /* 0x0c201f000a087f89 */ /* 0x000e2800000e0000 */
[----:B------:R-:W1:Y:S01]  /*7980*/  SHFL.BFLY PT, R9, R11, 0x1, 0x1f ;  /* 0x0c201f000b097f89 */ /* 0x000e6200000e0000 */
[----:B0-----:R-:W-:Y:S02]  /*7990*/  FADD R8, R10, R8 ;  /* 0x000000080a087221 */ /* 0x001fe40000000000 */
[----:B-1----:R-:W-:-:S03]  /*79a0*/  FADD R9, R11, R9 ;  /* 0x000000090b097221 */ /* 0x002fc60000000000 */
[----:B------:R-:W-:Y:S04]  /*79b0*/  @!P0 STS [R169.X4+0x8000], R8 ;  /* 0x00800008a9008388 */ /* 0x000fe80000004800 */
[----:B------:R0:W-:Y:S04]  /*79c0*/  @!P0 STS [R169.X4+0x8200], R9 ;  /* 0x00820009a9008388 */ /* 0x0001e80000004800 */
[----:B------:R-:W-:Y:S01]  /*79d0*/  BAR.SYNC.DEFER_BLOCKING 0x0 ;  /* 0x0000000000007b1d */ /* 0x000fe20000010000 */
[----:B------:R-:W-:-:S04]  /*79e0*/  IMAD.WIDE R10, R5, 0x2, R218 ;  /* 0x00000002050a7825 */ /* 0x000fc800078e02da */
[----:B0-----:R-:W-:-:S05]  /*79f0*/  IMAD.WIDE R8, R5, 0x2, R216 ;  /* 0x0000000205087825 */ /* 0x001fca00078e02d8 */
[----:B------:R0:W5:Y:S04]  /*7a00*/  LDG.E.U16 R216, [R8.64] ;  /* 0x0000000408d87981 */ /* 0x000168000c1e1500 */
[----:B------:R1:W5:Y:S04]  /*7a10*/  LDG.E.U16 R217, [R10.64] ;  /* 0x000000040ad97981 */ /* 0x000368000c1e1500 */
[----:B------:R1:W5:Y:S01]  /*7a20*/  LDG.E.U16 R218, [R12.64] ;  /* 0x000000040cda7981 */ /* 0x000362000c1e1500 */
[----:B0-----:R-:W-:-:S03]  /*7a30*/  IMAD.WIDE R8, R5, 0x2, R190 ;  /* 0x0000000205087825 */ /* 0x001fc600078e02be */
[----:B------:R0:W5:Y:S01]  /*7a40*/  LDG.E.U16 R219, [R14.64] ;  /* 0x000000040edb7981 */ /* 0x000162000c1e1500 */
[----:B-1----:R-:W-:-:S03]  /*7a50*/  IMAD.WIDE R10, R5, 0x2, R194 ;  /* 0x00000002050a7825 */ /* 0x002fc600078e02c2 */
[----:B------:R1:W5:Y:S01]  /*7a60*/  LDG.E.U16 R211, [R8.64] ;  /* 0x0000000408d37981 */ /* 0x000362000c1e1500 */
[----:B------:R-:W-:-:S03]  /*7a70*/  IMAD.WIDE R12, R5, 0x2, R212 ;  /* 0x00000002050c7825 */ /* 0x000fc600078e02d4 */
[----:B------:R1:W5:Y:S01]  /*7a80*/  LDG.E.U16 R212, [R10.64] ;  /* 0x000000040ad47981 */ /* 0x000362000c1e1500 */
[----:B0-----:R-:W-:-:S03]  /*7a90*/  IMAD.WIDE R14, R5, 0x2, R214 ;  /* 0x00000002050e7825 */ /* 0x001fc600078e02d6 */
[----:B------:R0:W5:Y:S01]  /*7aa0*/  LDG.E.U16 R215, [R16.64] ;  /* 0x0000000410d77981 */ /* 0x000162000c1e1500 */
[----:B-1----:R-:W-:-:S03]  /*7ab0*/  IMAD.WIDE R8, R5, 0x2, R28 ;  /* 0x0000000205087825 */ /* 0x002fc600078e021c */
[----:B------:R1:W5:Y:S01]  /*7ac0*/  LDG.E.U16 R214, [R14.64] ;  /* 0x000000040ed67981 */ /* 0x000362000c1e1500 */
[----:B------:R-:W-:-:S03]  /*7ad0*/  IMAD.WIDE R10, R5, 0x2, R30 ;  /* 0x00000002050a7825 */ /* 0x000fc600078e021e */
[----:B------:R-:W5:Y:S04]  /*7ae0*/  LDL.64 R30, [R1+0x148] ;  /* 0x00014800011e7983 */ /* 0x000f680000100a00 */
[----:B------:R0:W5:Y:S01]  /*7af0*/  LDG.E.U16 R205, [R8.64] ;  /* 0x0000000408cd7981 */ /* 0x000162000c1e1500 */
[----:B-1----:R-:W-:-:S03]  /*7b00*/  IMAD.WIDE R14, R5, 0x2, R170 ;  /* 0x00000002050e7825 */ /* 0x002fc600078e02aa */
[----:B------:R-:W5:Y:S01]  /*7b10*/  LDL.64 R28, [R1+0x140] ;  /* 0x00014000011c7983 */ /* 0x000f620000100a00 */
[----:B0-----:R-:W-:-:S03]  /*7b20*/  IMAD.WIDE R16, R5, 0x2, R186 ;  /* 0x0000000205107825 */ /* 0x001fc600078e02ba */
[----:B------:R3:W5:Y:S01]  /*7b30*/  LDG.E.U16 R209, [R14.64] ;  /* 0x000000040ed17981 */ /* 0x000762000c1e1500 */
[----:B------:R-:W-:-:S03]  /*7b40*/  IMAD.WIDE R8, R5, 0x2, R24 ;  /* 0x0000000205087825 */ /* 0x000fc600078e0218 */
[----:B------:R-:W5:Y:S04]  /*7b50*/  LDL.64 R24, [R1+0x130] ;  /* 0x0001300001187983 */ /* 0x000f680000100a00 */
[----:B------:R0:W5:Y:S04]  /*7b60*/  LDG.E.U16 R210, [R16.64] ;  /* 0x0000000410d27981 */ /* 0x000168000c1e1500 */
[----:B------:R1:W5:Y:S04]  /*7b70*/  LDG.E.U16 R213, [R12.64] ;  /* 0x000000040cd57981 */ /* 0x000368000c1e1500 */
[----:B------:R1:W5:Y:S01]  /*7b80*/  LDG.E.U16 R206, [R10.64] ;  /* 0x000000040ace7981 */ /* 0x000362000c1e1500 */
[----:B0-----:R-:W-:-:S03]  /*7b90*/  IMAD.WIDE R16, R5, 0x2, R34 ;  /* 0x0000000205107825 */ /* 0x001fc600078e0222 */
[----:B------:R-:W5:Y:S01]  /*7ba0*/  LDL.64 R34, [R1+0x128] ;  /* 0x0001280001227983 */ /* 0x000f620000100a00 */
[----:B-1----:R-:W-:-:S03]  /*7bb0*/  IMAD.WIDE R12, R5, 0x2, R36 ;  /* 0x00000002050c7825 */ /* 0x002fc600078e0224 */
[----:B------:R2:W5:Y:S01]  /*7bc0*/  LDG.E.U16 R195, [R16.64] ;  /* 0x0000000410c37981 */ /* 0x000562000c1e1500 */
[----:B------:R-:W-:-:S03]  /*7bd0*/  IMAD.WIDE R10, R5, 0x2, R26 ;  /* 0x00000002050a7825 */ /* 0x000fc600078e021a */
[----:B------:R0:W5:Y:S04]  /*7be0*/  LDG.E.U16 R208, [R12.64] ;  /* 0x000000040cd07981 */ /* 0x000168000c1e1500 */
[----:B------:R-:W5:Y:S04]  /*7bf0*/  LDL.64 R26, [R1+0x110] ;  /* 0x00011000011a7983 */ /* 0x000f680000100a00 */
[----:B------:R1:W5:Y:S01]  /*7c00*/  LDG.E.U16 R186, [R8.64] ;  /* 0x0000000408ba7981 */ /* 0x000362000c1e1500 */
[----:B0-----:R-:W-:-:S03]  /*7c10*/  IMAD.WIDE R12, R5, 0x2, R32 ;  /* 0x00000002050c7825 */ /* 0x001fc600078e0220 */
[----:B------:R-:W5:Y:S04]  /*7c20*/  LDL.64 R32, [R1+0x118] ;  /* 0x0001180001207983 */ /* 0x000f680000100a00 */
[----:B------:R5:W5:Y:S04]  /*7c30*/  LDG.E.U16 R190, [R12.64] ;  /* 0x000000040cbe7981 */ /* 0x000b68000c1e1500 */
[----:B------:R0:W5:Y:S01]  /*7c40*/  LDG.E.U16 R187, [R10.64] ;  /* 0x000000040abb7981 */ /* 0x000162000c1e1500 */
[----:B--2---:R-:W-:-:S03]  /*7c50*/  IMAD.WIDE R16, R5, 0x2, R22 ;  /* 0x0000000205107825 */ /* 0x004fc600078e0216 */
[----:B------:R-:W2:Y:S04]  /*7c60*/  LDL.64 R36, [R1+0x98] ;  /* 0x0000980001247983 */ /* 0x000ea80000100a00 */
[----:B------:R-:W2:Y:S04]  /*7c70*/  LDL.64 R22, [R1+0x120] ;  /* 0x0001200001167983 */ /* 0x000ea80000100a00 */
[----:B------:R0:W2:Y:S01]  /*7c80*/  LDG.E.U16 R184, [R16.64] ;  /* 0x0000000410b87981 */ /* 0x0000a2000c1e1500 */
[----:B------:R-:W-:-:S03]  /*7c90*/  IMAD.WIDE R92, R5, 0x2, R92 ;  /* 0x00000002055c7825 */ /* 0x000fc600078e025c */
[----:B------:R-:W0:Y:S01]  /*7ca0*/  LDS R239, [R252.X4+0x8000] ;  /* 0x00800000fcef7984 */ /* 0x000e220000004800 */
[----:B---3--:R-:W-:-:S03]  /*7cb0*/  IMAD.WIDE R14, R5, 0x2, R18 ;  /* 0x00000002050e7825 */ /* 0x008fc600078e0212 */
[----:B------:R-:W1:Y:S04]  /*7cc0*/  LDL.64 R18, [R1+0x138] ;  /* 0x0001380001127983 */ /* 0x000e680000100a00 */
[----:B------:R4:W3:Y:S02]  /*7cd0*/  LDG.E.U16 R191, [R14.64] ;  /* 0x000000040ebf7981 */ /* 0x0008e4000c1e1500 */
[C---:B----4-:R-:W-:Y:S02]  /*7ce0*/  IMAD.WIDE R14, R5.reuse, 0x2, R20 ;  /* 0x00000002050e7825 */ /* 0x050fe400078e0214 */
[----:B------:R-:W4:Y:S04]  /*7cf0*/  LDL.64 R20, [R1+0x108] ;  /* 0x0001080001147983 */ /* 0x000f280000100a00 */
[----:B------:R0:W3:Y:S01]  /*7d00*/  LDG.E.U16 R179, [R14.64] ;  /* 0x000000040eb37981 */ /* 0x0000e2000c1e1500 */
[----:B-----5:R-:W-:-:S03]  /*7d10*/  IMAD.WIDE R12, R5, 0x2, R30 ;  /* 0x00000002050c7825 */ /* 0x020fc600078e021e */
[----:B------:R-:W5:Y:S04]  /*7d20*/  LDL.64 R30, [R1+0x100] ;  /* 0x00010000011e7983 */ /* 0x000f680000100a00 */
[----:B------:R2:W3:Y:S01]  /*7d30*/  LDG.E.U16 R178, [R12.64] ;  /* 0x000000040cb27981 */ /* 0x0004e2000c1e1500 */
[----:B0-----:R-:W-:-:S03]  /*7d40*/  IMAD.WIDE R14, R5, 0x2, R24 ;  /* 0x00000002050e7825 */ /* 0x001fc600078e0218 */
[----:B------:R-:W3:Y:S01]  /*7d50*/  LDL.64 R24, [R1+0xe8] ;  /* 0x0000e80001187983 */ /* 0x000ee20000100a00 */
[----:B------:R-:W-:-:S03]  /*7d60*/  IMAD.WIDE R10, R5, 0x2, R28 ;  /* 0x00000002050a7825 */ /* 0x000fc600078e021c */
[----:B------:R-:W3:Y:S04]  /*7d70*/  LDL.64 R28, [R1+0xf8] ;  /* 0x0000f800011c7983 */ /* 0x000ee80000100a00 */
[----:B------:R0:W3:Y:S04]  /*7d80*/  LDG.E.U16 R171, [R10.64] ;  /* 0x000000040aab7981 */ /* 0x0000e8000c1e1500 */
[----:B------:R5:W3:Y:S01]  /*7d90*/  LDG.E.U16 R169, [R14.64] ;  /* 0x000000040ea97981 */ /* 0x000ae2000c1e1500 */
[----:B------:R-:W-:-:S03]  /*7da0*/  IMAD.WIDE R16, R5, 0x2, R26 ;  /* 0x0000000205107825 */ /* 0x000fc600078e021a */
[----:B------:R-:W3:Y:S01]  /*7db0*/  LDL.64 R26, [R1+0xd8] ;  /* 0x0000d800011a7983 */ /* 0x000ee20000100a00 */
[----:B0-----:R-:W-:-:S03]  /*7dc0*/  IMAD.WIDE R10, R5, 0x2, R32 ;  /* 0x00000002050a7825 */ /* 0x001fc600078e0220 */
[----:B------:R-:W3:Y:S04]  /*7dd0*/  LDL.64 R32, [R1+0xa8] ;  /* 0x0000a80001207983 */ /* 0x000ee80000100a00 */
[----:B------:R0:W3:Y:S04]  /*7de0*/  LDG.E.U16 R10, [R10.64] ;  /* 0x000000040a0a7981 */ /* 0x0000e8000c1e1500 */
[----:B0-----:R3:W3:Y:S01]  /*7df0*/  LDG.E.U16 R11, [R16.64] ;  /* 0x00000004100b7981 */ /* 0x0016e2000c1e1500 */
[----:B--2---:R-:W-:-:S03]  /*7e00*/  IMAD.WIDE R12, R5, 0x2, R22 ;  /* 0x00000002050c7825 */ /* 0x004fc600078e0216 */
[----:B------:R-:W2:Y:S01]  /*7e10*/  LDL.64 R22, [R1+0xe0] ;  /* 0x0000e00001167983 */ /* 0x000ea20000100a00 */
[----:B-1----:R-:W-:-:S03]  /*7e20*/  IMAD.WIDE R8, R5, 0x2, R18 ;  /* 0x0000000205087825 */ /* 0x002fc600078e0212 */
[----:B------:R-:W2:Y:S04]  /*7e30*/  LDL.64 R18, [R1+0xf0] ;  /* 0x0000f00001127983 */ /* 0x000ea80000100a00 */
[----:B------:R0:W2:Y:S02]  /*7e40*/  LDG.E.U16 R170, [R8.64] ;  /* 0x0000000408aa7981 */ /* 0x0000a4000c1e1500 */
[C---:B0-----:R-:W-:Y:S02]  /*7e50*/  IMAD.WIDE R8, R5.reuse, 0x2, R34 ;  /* 0x0000000205087825 */ /* 0x041fe400078e0222 */
[----:B------:R-:W2:Y:S04]  /*7e60*/  LDL.64 R34, [R1+0xb8] ;  /* 0x0000b80001227983 */ /* 0x000ea80000100a00 */
[----:B------:R0:W2:Y:S04]  /*7e70*/  LDG.E.U16 R8, [R8.64] ;  /* 0x0000000408087981 */ /* 0x0000a8000c1e1500 */
[----:B0-----:R4:W2:Y:S02]  /*7e80*/  LDG.E.U16 R9, [R12.64] ;  /* 0x000000040c097981 */ /* 0x0018a4000c1e1500 */
[----:B----4-:R-:W-:-:S02]  /*7e90*/  IMAD.WIDE R12, R5, 0x2, R20 ;  /* 0x00000002050c7825 */ /* 0x010fc400078e0214 */
[----:B------:R-:W4:Y:S04]  /*7ea0*/  LDL.64 R20, [R1+0xd0] ;  /* 0x0000d00001147983 */ /* 0x000f280000100a00 */
[----:B------:R0:W4:Y:S01]  /*7eb0*/  LDG.E.U16 R12, [R12.64] ;  /* 0x000000040c0c7981 */ /* 0x000122000c1e1500 */
[----:B-----5:R-:W-:-:S03]  /*7ec0*/  IMAD.WIDE R14, R5, 0x2, R30 ;  /* 0x00000002050e7825 */ /* 0x020fc600078e021e */
[----:B------:R-:W5:Y:S04]  /*7ed0*/  LDL.64 R30, [R1+0xc8] ;  /* 0x0000c800011e7983 */ /* 0x000f680000100a00 */
[----:B0-----:R0:W5:Y:S01]  /*7ee0*/  LDG.E.U16 R13, [R14.64] ;  /* 0x000000040e0d7981 */ /* 0x001162000c1e1500 */
[----:B---3--:R-:W-:-:S03]  /*7ef0*/  IMAD.WIDE R16, R5, 0x2, R24 ;  /* 0x0000000205107825 */ /* 0x008fc600078e0218 */
[----:B------:R-:W3:Y:S01]  /*7f00*/  LDL.64 R24, [R1+0xc0] ;  /* 0x0000c00001187983 */ /* 0x000ee20000100a00 */
[----:B0-----:R-:W-:-:S03]  /*7f10*/  IMAD.WIDE R14, R5, 0x2, R28 ;  /* 0x00000002050e7825 */ /* 0x001fc600078e021c */
[----:B------:R-:W3:Y:S04]  /*7f20*/  LDL.64 R28, [R1+0xb0] ;  /* 0x0000b000011c7983 */ /* 0x000ee80000100a00 */
[----:B------:R0:W3:Y:S04]  /*7f30*/  LDG.E.U16 R14, [R14.64] ;  /* 0x000000040e0e7981 */ /* 0x0000e8000c1e1500 */
[----:B------:R1:W3:Y:S01]  /*7f40*/  LDG.E.U16 R16, [R16.64] ;  /* 0x0000000410107981 */ /* 0x0002e2000c1e1500 */
[----:B--2---:R-:W-:-:S05]  /*7f50*/  IMAD.WIDE R18, R5, 0x2, R18 ;  /* 0x0000000205127825 */ /* 0x004fca00078e0212 */
[----:B0-----:R0:W2:Y:S02]  /*7f60*/  LDG.E.U16 R15, [R18.64] ;  /* 0x00000004120f7981 */ /* 0x0010a4000c1e1500 */
[C---:B0-----:R-:W-:Y:S02]  /*7f70*/  IMAD.WIDE R18, R5.reuse, 0x2, R26 ;  /* 0x0000000205127825 */ /* 0x041fe400078e021a */
[----:B------:R-:W2:Y:S04]  /*7f80*/  LDL.64 R26, [R1+0xa0] ;  /* 0x0000a000011a7983 */ /* 0x000ea80000100a00 */
[----:B------:R0:W2:Y:S01]  /*7f90*/  LDG.E.U16 R18, [R18.64] ;  /* 0x0000000412127981 */ /* 0x0000a2000c1e1500 */
[----:B----4-:R-:W-:-:S05]  /*7fa0*/  IMAD.WIDE R20, R5, 0x2, R20 ;  /* 0x0000000205147825 */ /* 0x010fca00078e0214 */
[----:B0-----:R5:W4:Y:S02]  /*7fb0*/  LDG.E.U16 R19, [R20.64] ;  /* 0x0000000414137981 */ /* 0x001b24000c1e1500 */
[C---:B-----5:R-:W-:Y:S02]  /*7fc0*/  IMAD.WIDE R20, R5.reuse, 0x2, R30 ;  /* 0x0000000205147825 */ /* 0x060fe400078e021e */
[----:B------:R-:W5:Y:S04]  /*7fd0*/  LDL.64 R30, [R1+0x90] ;  /* 0x00009000011e7983 */ /* 0x000f680000100a00 */
[----:B------:R0:W4:Y:S01]  /*7fe0*/  LDG.E.U16 R20, [R20.64] ;  /* 0x0000000414147981 */ /* 0x000122000c1e1500 */
[----:B---3--:R-:W-:-:S05]  /*7ff0*/  IMAD.WIDE R24, R5, 0x2, R24 ;  /* 0x0000000205187825 */ /* 0x008fca00078e0218 */
[----:B0-----:R0:W3:Y:S02]  /*8000*/  LDG.E.U16 R21, [R24.64] ;  /* 0x0000000418157981 */ /* 0x0010e4000c1e1500 */
[C---:B0-----:R-:W-:Y:S02]  /*8010*/  IMAD.WIDE R24, R5.reuse, 0x2, R32 ;  /* 0x0000000205187825 */ /* 0x041fe400078e0220 */
[----:B------:R-:W3:Y:S04]  /*8020*/  LDL.64 R32, [R1+0x70] ;  /* 0x0000700001207983 */ /* 0x000ee80000100a00 */
[----:B------:R0:W4:Y:S01]  /*8030*/  LDG.E.U16 R24, [R24.64] ;  /* 0x0000000418187981 */ /* 0x000122000c1e1500 */
[----:B------:R-:W-:-:S05]  /*8040*/  IMAD.WIDE R22, R5, 0x2, R22 ;  /* 0x0000000205167825 */ /* 0x000fca00078e0216 */
[----:B-1----:R1:W4:Y:S01]  /*8050*/  LDG.E.U16 R17, [R22.64] ;  /* 0x0000000416117981 */ /* 0x002322000c1e1500 */
[----:B------:R-:W-:-:S04]  /*8060*/  IMAD.WIDE R28, R5, 0x2, R28 ;  /* 0x00000002051c7825 */ /* 0x000fc800078e021c */
[C---:B-1----:R-:W-:Y:S02]  /*8070*/  IMAD.WIDE R22, R5.reuse, 0x2, R34 ;  /* 0x0000000205167825 */ /* 0x042fe400078e0222 */
[----:B------:R-:W4:Y:S04]  /*8080*/  LDL.64 R34, [R1+0x80] ;  /* 0x0000800001227983 */ /* 0x000f280000100a00 */
[----:B------:R1:W4:Y:S04]  /*8090*/  LDG.E.U16 R22, [R22.64] ;  /* 0x0000000416167981 */ /* 0x000328000c1e1500 */
[----:B-1----:R1:W4:Y:S02]  /*80a0*/  LDG.E.U16 R23, [R28.64] ;  /* 0x000000041c177981 */ /* 0x002324000c1e1500 */
[----:B-1----:R-:W-:-:S02]  /*80b0*/  IMAD.WIDE R28, R5, 0x2, R38 ;  /* 0x00000002051c7825 */ /* 0x002fc400078e0226 */
[----:B------:R-:W4:Y:S04]  /*80c0*/  LDL.64 R38, [R1+0x40] ;  /* 0x0000400001267983 */ /* 0x000f280000100a00 */
[----:B------:R1:W4:Y:S01]  /*80d0*/  LDG.E.U16 R28, [R28.64] ;  /* 0x000000041c1c7981 */ /* 0x000322000c1e1500 */
[----:B--2---:R-:W-:-:S05]  /*80e0*/  IMAD.WIDE R26, R5, 0x2, R26 ;  /* 0x00000002051a7825 */ /* 0x004fca00078e021a */
[----:B0-----:R0:W2:Y:S02]  /*80f0*/  LDG.E.U16 R25, [R26.64] ;  /* 0x000000041a197981 */ /* 0x0010a4000c1e1500 */
[C---:B0-----:R-:W-:Y:S02]  /*8100*/  IMAD.WIDE R26, R5.reuse, 0x2, R36 ;  /* 0x00000002051a7825 */ /* 0x041fe400078e0224 */
[----:B------:R-:W2:Y:S04]  /*8110*/  LDL.64 R36, [R1+0x60] ;  /* 0x0000600001247983 */ /* 0x000ea80000100a00 */
[----:B------:R0:W2:Y:S01]  /*8120*/  LDG.E.U16 R26, [R26.64] ;  /* 0x000000041a1a7981 */ /* 0x0000a2000c1e1500 */
[----:B-----5:R-:W-:-:S05]  /*8130*/  IMAD.WIDE R30, R5, 0x2, R30 ;  /* 0x00000002051e7825 */ /* 0x020fca00078e021e */
[----:B0-----:R0:W5:Y:S02]  /*8140*/  LDG.E.U16 R27, [R30.64] ;  /* 0x000000041e1b7981 */ /* 0x001164000c1e1500 */
[C---:B0-----:R-:W-:Y:S02]  /*8150*/  IMAD.WIDE R30, R5.reuse, 0x2, R94 ;  /* 0x00000002051e7825 */ /* 0x041fe400078e025e */
[----:B------:R-:W5:Y:S04]  /*8160*/  LDL.64 R94, [R1+0x30] ;  /* 0x00003000015e7983 */ /* 0x000f680000100a00 */
[----:B------:R0:W5:Y:S01]  /*8170*/  LDG.E.U16 R30, [R30.64] ;  /* 0x000000041e1e7981 */ /* 0x000162000c1e1500 */
[----:B---3--:R-:W-:-:S05]  /*8180*/  IMAD.WIDE R32, R5, 0x2, R32 ;  /* 0x0000000205207825 */ /* 0x008fca00078e0220 */
[----:B0-----:R0:W3:Y:S04]  /*8190*/  LDG.E.U16 R31, [R32.64] ;  /* 0x00000004201f7981 */ /* 0x0010e8000c1e1500 */
[----:B0-----:R-:W3:Y:S01]  /*81a0*/  LDL.64 R32, [R1+0x68] ;  /* 0x0000680001207983 */ /* 0x001ee20000100a00 */
[----:B----4-:R-:W-:-:S05]  /*81b0*/  IMAD.WIDE R34, R5, 0x2, R34 ;  /* 0x0000000205227825 */ /* 0x010fca00078e0222 */
[----:B-1----:R0:W4:Y:S04]  /*81c0*/  LDG.E.U16 R29, [R34.64] ;  /* 0x00000004221d7981 */ /* 0x002128000c1e1500 */
[----:B0-----:R-:W4:Y:S01]  /*81d0*/  LDL.64 R34, [R1+0x58] ;  /* 0x0000580001227983 */ /* 0x001f220000100a00 */
[----:B------:R-:W-:-:S04]  /*81e0*/  IMAD.WIDE R38, R5, 0x2, R38 ;  /* 0x0000000205267825 */ /* 0x000fc800078e0226 */
[----:B--2---:R-:W-:-:S04]  /*81f0*/  IMAD.WIDE R36, R5, 0x2, R36 ;  /* 0x0000000205247825 */ /* 0x004fc800078e0224 */
[----:B---3--:R-:W-:-:S06]  /*8200*/  IMAD.WIDE R32, R5, 0x2, R32 ;  /* 0x0000000205207825 */ /* 0x008fcc00078e0220 */
[----:B------:R0:W2:Y:S04]  /*8210*/  LDG.E.U16 R32, [R32.64] ;  /* 0x0000000420207981 */ /* 0x0000a8000c1e1500 */
[----:B0-----:R0:W3:Y:S02]  /*8220*/  LDG.E.U16 R33, [R36.64] ;  /* 0x0000000424217981 */ /* 0x0010e4000c1e1500 */
[C---:B0-----:R-:W-:Y:S02]  /*8230*/  IMAD.WIDE R36, R5.reuse, 0x2, R176 ;  /* 0x0000000205247825 */ /* 0x041fe400078e02b0 */
[----:B------:R-:W2:Y:S04]  /*8240*/  LDL.64 R176, [R1+0x10] ;  /* 0x0000100001b07983 */ /* 0x000ea80000100a00 */
[----:B------:R0:W2:Y:S04]  /*8250*/  LDG.E.U16 R36, [R36.64] ;  /* 0x0000000424247981 */ /* 0x0000a8000c1e1500 */
[----:B0-----:R0:W2:Y:S04]  /*8260*/  LDG.E.U16 R37, [R38.64] ;  /* 0x0000000426257981 */ /* 0x0010a8000c1e1500 */
[----:B0-----:R-:W2:Y:S01]  /*8270*/  LDL.64 R38, [R1+0x38] ;  /* 0x0000380001267983 */ /* 0x001ea20000100a00 */
[----:B----4-:R-:W-:-:S04]  /*8280*/  IMAD.WIDE R34, R5, 0x2, R34 ;  /* 0x0000000205227825 */ /* 0x010fc800078e0222 */
[C---:B-----5:R-:W-:Y:S02]  /*8290*/  IMAD.WIDE R94, R5.reuse, 0x2, R94 ;  /* 0x00000002055e7825 */ /* 0x060fe400078e025e */
[----:B------:R0:W4:Y:S04]  /*82a0*/  LDG.E.U16 R34, [R34.64] ;  /* 0x0000000422227981 */ /* 0x000128000c1e1500 */
[----:B0-----:R0:W5:Y:S04]  /*82b0*/  LDG.E.U16 R35, [R92.64] ;  /* 0x000000045c237981 */ /* 0x001168000c1e1500 */
[----:B0-----:R-:W3:Y:S01]  /*82c0*/  LDL.64 R92, [R1+0x28] ;  /* 0x00002800015c7983 */ /* 0x001ee20000100a00 */
[----:B--2---:R-:W-:-:S06]  /*82d0*/  IMAD.WIDE R38, R5, 0x2, R38 ;  /* 0x0000000205267825 */ /* 0x004fcc00078e0226 */
[----:B------:R0:W2:Y:S04]  /*82e0*/  LDG.E.U16 R38, [R38.64] ;  /* 0x0000000426267981 */ /* 0x0000a8000c1e1500 */
[----:B0-----:R0:W2:Y:S04]  /*82f0*/  LDG.E.U16 R39, [R94.64] ;  /* 0x000000045e277981 */ /* 0x0010a8000c1e1500 */
[----:B0-----:R-:W2:Y:S01]  /*8300*/  LDL.64 R94, [R1+0x20] ;  /* 0x00002000015e7983 */ /* 0x001ea20000100a00 */
[----:B---3--:R-:W-:-:S06]  /*8310*/  IMAD.WIDE R92, R5, 0x2, R92 ;  /* 0x00000002055c7825 */ /* 0x008fcc00078e025c */
[----:B------:R0:W3:Y:S01]  /*8320*/  LDG.E.U16 R92, [R92.64] ;  /* 0x000000045c5c7981 */ /* 0x0000e2000c1e1500 */
[----:B--2---:R-:W-:-:S05]  /*8330*/  IMAD.WIDE R94, R5, 0x2, R94 ;  /* 0x00000002055e7825 */ /* 0x004fca00078e025e */
[----:B0-----:R0:W2:Y:S04]  /*8340*/  LDG.E.U16 R93, [R94.64] ;  /* 0x000000045e5d7981 */ /* 0x0010a8000c1e1500 */
[----:B0-----:R-:W2:Y:S01]  /*8350*/  LDL.64 R94, [R1+0x18] ;  /* 0x00001800015e7983 */ /* 0x001ea20000100a00 */
[----:B------:R-:W-:-:S04]  /*8360*/  IMAD.WIDE R176, R5, 0x2, R176 ;  /* 0x0000000205b07825 */ /* 0x000fc800078e02b0 */
[----:B--2---:R-:W-:-:S06]  /*8370*/  IMAD.WIDE R94, R5, 0x2, R94 ;  /* 0x00000002055e7825 */ /* 0x004fcc00078e025e */
[----:B------:R0:W2:Y:S04]  /*8380*/  LDG.E.U16 R94, [R94.64] ;  /* 0x000000045e5e7981 */ /* 0x0000a8000c1e1500 */
[----:B0-----:R0:W2:Y:S04]  /*8390*/  LDG.E.U16 R95, [R176.64] ;  /* 0x00000004b05f7981 */ /* 0x0010a8000c1e1500 */
[----:B0-----:R-:W2:Y:S01]  /*83a0*/  LDL.64 R176, [R1+0x8] ;  /* 0x0000080001b07983 */ /* 0x001ea20000100a00 */
[----:B------:R-:W-:-:S04]  /*83b0*/  FADD R194, -R204, R168 ;  /* 0x000000a8ccc27221 */ /* 0x000fc80000000100 */
[----:B------:R-:W-:Y:S02]  /*83c0*/  FMUL R194, R194, 1.4426950216293334961 ;  /* 0x3fb8aa3bc2c27820 */ /* 0x000fe40000400000 */
[----:B--2---:R-:W-:-:S05]  /*83d0*/  IMAD.WIDE R176, R5, 0x2, R176 ;  /* 0x0000000205b07825 */ /* 0x004fca00078e02b0 */
[----:B------:R0:W2:Y:S04]  /*83e0*/  LDG.E.U16 R168, [R176.64] ;  /* 0x00000004b0a87981 */ /* 0x0000a8000c1e1500 */
[----:B0-----:R-:W2:Y:S01]  /*83f0*/  LDL.64 R176, [R1] ;  /* 0x0000000001b07983 */ /* 0x001ea20000100a00 */
[----:B------:R-:W0:Y:S02]  /*8400*/  MUFU.EX2 R194, R194 ;  /* 0x000000c200c27308 */ /* 0x000e240000000800 */
[C---:B0-----:R-:W-:Y:S02]  /*8410*/  FFMA R248, R194.reuse, R248, R239 ;  /* 0x000000f8c2f87223 */ /* 0x041fe400000000ef */
[C---:B------:R-:W-:Y:S01]  /*8420*/  FMUL R64, R194.reuse, R64 ;  /* 0x00000040c2407220 */ /* 0x040fe20000400000 */
[----:B------:R-:W0:Y:S01]  /*8430*/  LDS R239, [R252.X4+0x8080] ;  /* 0x00808000fcef7984 */ /* 0x000e220000004800 */
[----:B------:R-:W-:-:S02]  /*8440*/  FMUL R65, R194, R65 ;  /* 0x00000041c2417220 */ /* 0x000fc40000400000 */
[C---:B------:R-:W-:Y:S02]  /*8450*/  FMUL R60, R194.reuse, R60 ;  /* 0x0000003cc23c7220 */ /* 0x040fe40000400000 */
[C---:B------:R-:W-:Y:S02]  /*8460*/  FMUL R61, R194.reuse, R61 ;  /* 0x0000003dc23d7220 */ /* 0x040fe40000400000 */
[C---:B------:R-:W-:Y:S02]  /*8470*/  FMUL R56, R194.reuse, R56 ;  /* 0x00000038c2387220 */ /* 0x040fe40000400000 */
[C---:B------:R-:W-:Y:S02]  /*8480*/  FMUL R57, R194.reuse, R57 ;  /* 0x00000039c2397220 */ /* 0x040fe40000400000 */
[C---:B------:R-:W-:Y:S02]  /*8490*/  FMUL R52, R194.reuse, R52 ;  /* 0x00000034c2347220 */ /* 0x040fe40000400000 */
        /* <DEDUP_REMOVED lines=8> */
[----:B------:R-:W-:Y:S02]  /*8520*/  FMUL R161, R194, R161 ;  /* 0x000000a1c2a17220 */ /* 0x000fe40000400000 */
[----:B--2---:R-:W-:-:S05]  /*8530*/  IMAD.WIDE R176, R5, 0x2, R176 ;  /* 0x0000000205b07825 */ /* 0x004fca00078e02b0 */
[----:B------:R1:W2:Y:S02]  /*8540*/  LDG.E.U16 R194, [R176.64] ;  /* 0x00000004b0c27981 */ /* 0x0002a4000c1e1500 */
[----:B-1----:R-:W-:-:S04]  /*8550*/  FADD R176, -R203, R207 ;  /* 0x000000cfcbb07221 */ /* 0x002fc80000000100 */
[----:B------:R-:W-:-:S04]  /*8560*/  FMUL R176, R176, 1.4426950216293334961 ;  /* 0x3fb8aa3bb0b07820 */ /* 0x000fc80000400000 */
[----:B------:R1:W0:Y:S02]  /*8570*/  MUFU.EX2 R207, R176 ;  /* 0x000000b000cf7308 */ /* 0x0002240000000800 */
[----:B-1----:R-:W-:-:S06]  /*8580*/  IMAD.WIDE R176, R5, 0x2, R250 ;  /* 0x0000000205b07825 */ /* 0x002fcc00078e02fa */
[----:B------:R1:W3:Y:S01]  /*8590*/  LDG.E.U16 R176, [R176.64] ;  /* 0x00000004b0b07981 */ /* 0x0002e2000c1e1500 */
[C---:B0-----:R-:W-:Y:S02]  /*85a0*/  FFMA R247, R207.reuse, R247, R239 ;  /* 0x000000f7cff77223 */ /* 0x041fe400000000ef */
        /* <DEDUP_REMOVED lines=15> */
[----:B------:R-:W-:Y:S02]  /*86a0*/  FMUL R163, R207, R163 ;  /* 0x000000a3cfa37220 */ /* 0x000fe40000400000 */
[----:B------:R-:W0:Y:S01]  /*86b0*/  LDS R207, [R252.X4+0x8100] ;  /* 0x00810000fccf7984 */ /* 0x000e220000004800 */
[----:B-1----:R-:W-:-:S02]  /*86c0*/  FADD R177, -R202, R189 ;  /* 0x000000bdcab17221 */ /* 0x002fc40000000100 */
[----:B------:R-:W-:Y:S02]  /*86d0*/  FADD R189, -R201, R188 ;  /* 0x000000bcc9bd7221 */ /* 0x000fe40000000100 */
[----:B------:R-:W1:Y:S01]  /*86e0*/  LDS R188, [R252.X4+0x8180] ;  /* 0x00818000fcbc7984 */ /* 0x000e620000004800 */
[----:B------:R-:W-:Y:S02]  /*86f0*/  FMUL R177, R177, 1.4426950216293334961 ;  /* 0x3fb8aa3bb1b17820 */ /* 0x000fe40000400000 */
[----:B------:R-:W-:-:S04]  /*8700*/  FMUL R189, R189, 1.4426950216293334961 ;  /* 0x3fb8aa3bbdbd7820 */ /* 0x000fc80000400000 */
[----:B------:R-:W4:Y:S08]  /*8710*/  MUFU.EX2 R177, R177 ;  /* 0x000000b100b17308 */ /* 0x000f300000000800 */
[----:B------:R-:W1:Y:S01]  /*8720*/  MUFU.EX2 R189, R189 ;  /* 0x000000bd00bd7308 */ /* 0x000e620000000800 */
[C---:B----4-:R-:W-:Y:S02]  /*8730*/  FMUL R164, R177.reuse, R164 ;  /* 0x000000a4b1a47220 */ /* 0x050fe40000400000 */
[----:B------:R-:W-:-:S02]  /*8740*/  FMUL R165, R177, R165 ;  /* 0x000000a5b1a57220 */ /* 0x000fc40000400000 */
[----:B0-----:R-:W-:Y:S02]  /*8750*/  FFMA R246, R177, R246, R207 ;  /* 0x000000f6b1f67223 */ /* 0x001fe400000000cf */
[----:B------:R-:W-:-:S04]  /*8760*/  FADD R207, -R200, R185 ;  /* 0x000000b9c8cf7221 */ /* 0x000fc80000000100 */
[----:B------:R-:W-:Y:S01]  /*8770*/  FMUL R207, R207, 1.4426950216293334961 ;  /* 0x3fb8aa3bcfcf7820 */ /* 0x000fe20000400000 */
[----:B------:R-:W-:Y:S01]  /*8780*/  F2FP.PACK_AB R185, R221, R222 ;  /* 0x000000deddb9723e */ /* 0x000fe200000000ff */
[----:B-1----:R-:W-:Y:S01]  /*8790*/  FFMA R245, R189, R245, R188 ;  /* 0x000000f5bdf57223 */ /* 0x002fe200000000bc */
[----:B------:R-:W-:Y:S01]  /*87a0*/  LDS R222, [R252.X4+0x8280] ;  /* 0x00828000fcde7984 */ /* 0x000fe20000004800 */
[C---:B------:R-:W-:Y:S01]  /*87b0*/  FMUL R156, R177.reuse, R156 ;  /* 0x0000009cb19c7220 */ /* 0x040fe20000400000 */
[----:B------:R0:W1:Y:S01]  /*87c0*/  MUFU.EX2 R188, R207 ;  /* 0x000000cf00bc7308 */ /* 0x0000620000000800 */
[C---:B------:R-:W-:Y:S01]  /*87d0*/  FMUL R157, R177.reuse, R157 ;  /* 0x0000009db19d7220 */ /* 0x040fe20000400000 */
[----:B------:R-:W-:Y:S01]  /*87e0*/  LDS R221, [R252.X4+0x8300] ;  /* 0x00830000fcdd7984 */ /* 0x000fe20000004800 */
[C---:B------:R-:W-:Y:S02]  /*87f0*/  FMUL R72, R177.reuse, R72 ;  /* 0x00000048b1487220 */ /* 0x040fe40000400000 */
[----:B------:R-:W-:-:S02]  /*8800*/  FMUL R73, R177, R73 ;  /* 0x00000049b1497220 */ /* 0x000fc40000400000 */
[C---:B------:R-:W-:Y:S02]  /*8810*/  FMUL R76, R177.reuse, R76 ;  /* 0x0000004cb14c7220 */ /* 0x040fe40000400000 */
[C---:B------:R-:W-:Y:S01]  /*8820*/  FMUL R77, R177.reuse, R77 ;  /* 0x0000004db14d7220 */ /* 0x040fe20000400000 */
[----:B0-----:R-:W-:Y:S01]  /*8830*/  LDS R207, [R252.X4+0x8380] ;  /* 0x00838000fccf7984 */ /* 0x001fe20000004800 */
[C---:B------:R-:W-:Y:S02]  /*8840*/  FMUL R80, R177.reuse, R80 ;  /* 0x00000050b1507220 */ /* 0x040fe40000400000 */
[C---:B------:R-:W-:Y:S02]  /*8850*/  FMUL R81, R177.reuse, R81 ;  /* 0x00000051b1517220 */ /* 0x040fe40000400000 */
[C---:B------:R-:W-:Y:S02]  /*8860*/  FMUL R84, R177.reuse, R84 ;  /* 0x00000054b1547220 */ /* 0x040fe40000400000 */
[----:B------:R-:W-:-:S02]  /*8870*/  FMUL R85, R177, R85 ;  /* 0x00000055b1557220 */ /* 0x000fc40000400000 */
[C---:B------:R-:W-:Y:S02]  /*8880*/  FMUL R88, R177.reuse, R88 ;  /* 0x00000058b1587220 */ /* 0x040fe40000400000 */
[C---:B------:R-:W-:Y:S02]  /*8890*/  FMUL R89, R177.reuse, R89 ;  /* 0x00000059b1597220 */ /* 0x040fe40000400000 */
[C---:B------:R-:W-:Y:S02]  /*88a0*/  FMUL R172, R177.reuse, R172 ;  /* 0x000000acb1ac7220 */ /* 0x040fe40000400000 */
[----:B------:R-:W-:Y:S02]  /*88b0*/  FMUL R173, R177, R173 ;  /* 0x000000adb1ad7220 */ /* 0x000fe40000400000 */
[----:B------:R-:W1:Y:S04]  /*88c0*/  LDS R177, [R252.X4+0x8200] ;  /* 0x00820000fcb17984 */ /* 0x000e680000004800 */
[----:B------:R-:W-:Y:S01]  /*88d0*/  BAR.SYNC.DEFER_BLOCKING 0x0 ;  /* 0x0000000000007b1d */ /* 0x000fe20000010000 */
[----:B------:R-:W-:-:S02]  /*88e0*/  F2FP.PACK_AB R225, R225, R226 ;  /* 0x000000e2e1e1723e */ /* 0x000fc400000000ff */
[----:B------:R-:W-:Y:S02]  /*88f0*/  F2FP.PACK_AB R223, R223, R224 ;  /* 0x000000e0dfdf723e */ /* 0x000fe400000000ff */
[----:B------:R-:W-:Y:S02]  /*8900*/  F2FP.PACK_AB R235, R235, R236 ;  /* 0x000000ecebeb723e */ /* 0x000fe400000000ff */
[----:B------:R-:W-:Y:S02]  /*8910*/  F2FP.PACK_AB R233, R233, R234 ;  /* 0x000000eae9e9723e */ /* 0x000fe400000000ff */
[----:B------:R-:W-:Y:S02]  /*8920*/  F2FP.PACK_AB R231, R231, R232 ;  /* 0x000000e8e7e7723e */ /* 0x000fe400000000ff */
[----:B------:R-:W-:Y:S02]  /*8930*/  F2FP.PACK_AB R229, R229, R230 ;  /* 0x000000e6e5e5723e */ /* 0x000fe400000000ff */
[----:B------:R-:W-:Y:S01]  /*8940*/  F2FP.PACK_AB R227, R227, R228 ;  /* 0x000000e4e3e3723e */ /* 0x000fe200000000ff */
        /* <DEDUP_REMOVED lines=26> */
[----:B-----5:R-:W-:Y:S04]  /*8af0*/  STS.U16 [R0+0xb400], R35 ;  /* 0x00b4002300007388 */ /* 0x020fe80000000400 */
[----:B------:R-:W-:Y:S04]  /*8b00*/  STS.U16 [R0+0xb600], R37 ;  /* 0x00b6002500007388 */ /* 0x000fe80000000400 */
[----:B------:R-:W-:Y:S04]  /*8b10*/  STS.U16 [R0+0xb800], R39 ;  /* 0x00b8002700007388 */ /* 0x000fe80000000400 */
[----:B------:R-:W-:Y:S04]  /*8b20*/  STS.U16 [R0+0xba00], R93 ;  /* 0x00ba005d00007388 */ /* 0x000fe80000000400 */
[----:B------:R-:W-:Y:S04]  /*8b30*/  STS.U16 [R0+0xbc00], R95 ;  /* 0x00bc005f00007388 */ /* 0x000fe80000000400 */
[----:B--2---:R-:W-:Y:S04]  /*8b40*/  STS.U16 [R0+0xbe00], R194 ;  /* 0x00be00c200007388 */ /* 0x004fe80000000400 */
        /* <DEDUP_REMOVED lines=32> */
[----:B------:R-:W-:Y:S04]  /*8d50*/  STS [R192+0xc000], R225 ;  /* 0x00c000e1c0007388 */ /* 0x000fe80000000800 */
[----:B------:R-:W-:Y:S04]  /*8d60*/  STS [R192+0xc200], R223 ;  /* 0x00c200dfc0007388 */ /* 0x000fe80000000800 */
[----:B------:R-:W-:Y:S04]  /*8d70*/  STS [R192+0xc400], R185 ;  /* 0x00c400b9c0007388 */ /* 0x000fe80000000800 */
[----:B------:R-:W-:Y:S04]  /*8d80*/  STS [R192+0xc600], R235 ;  /* 0x00c600ebc0007388 */ /* 0x000fe80000000800 */
[----:B------:R-:W-:Y:S04]  /*8d90*/  STS [R192+0xc800], R233 ;  /* 0x00c800e9c0007388 */ /* 0x000fe80000000800 */
[----:B------:R-:W-:Y:S04]  /*8da0*/  STS [R192+0xca00], R231 ;  /* 0x00ca00e7c0007388 */ /* 0x000fe80000000800 */
[----:B------:R-:W-:Y:S04]  /*8db0*/  STS [R192+0xcc00], R229 ;  /* 0x00cc00e5c0007388 */ /* 0x000fe80000000800 */
[----:B------:R-:W-:Y:S04]  /*8dc0*/  STS [R192+0xce00], R227 ;  /* 0x00ce00e3c0007388 */ /* 0x000fe80000000800 */
[----:B------:R-:W-:Y:S01]  /*8dd0*/  BAR.SYNC.DEFER_BLOCKING 0x0 ;  /* 0x0000000000007b1d */ /* 0x000fe20000010000 */
[----:B-1----:R-:W-:-:S05]  /*8de0*/  FFMA R244, R188, R244, R177 ;  /* 0x000000f4bcf47223 */ /* 0x002fca00000000b1 */
[----:B------:R-:W-:Y:S04]  /*8df0*/  LDSM.16.M88.4 R176, [R196+0xc000] ;  /* 0x00c00000c4b0783b */ /* 0x000fe80000000200 */
[----:B------:R-:W1:Y:S04]  /*8e00*/  LDSM.16.M88.4 R8, [R183+0x8000] ;  /* 0x00800000b708783b */ /* 0x000e680000000200 */
[----:B------:R-:W2:Y:S04]  /*8e10*/  LDSM.16.M88.4 R12, [R183+0x8800] ;  /* 0x00880000b70c783b */ /* 0x000ea80000000200 */
[----:B------:R-:W3:Y:S04]  /*8e20*/  LDSM.16.M88.4 R16, [R183+0x9000] ;  /* 0x00900000b710783b */ /* 0x000ee80000000200 */
[----:B------:R-:W4:Y:S04]  /*8e30*/  LDSM.16.M88.4 R20, [R183+0x9800] ;  /* 0x00980000b714783b */ /* 0x000f280000000200 */
[----:B------:R-:W5:Y:S04]  /*8e40*/  LDSM.16.M88.4 R24, [R183+0xa000] ;  /* 0x00a00000b718783b */ /* 0x000f680000000200 */
[----:B------:R-:W3:Y:S04]  /*8e50*/  LDSM.16.M88.4 R28, [R183+0xa800] ;  /* 0x00a80000b71c783b */ /* 0x000ee80000000200 */
[----:B------:R-:W3:Y:S04]  /*8e60*/  LDSM.16.M88.4 R32, [R183+0xb000] ;  /* 0x00b00000b720783b */ /* 0x000ee80000000200 */
[----:B------:R-:W4:Y:S04]  /*8e70*/  LDSM.16.M88.4 R36, [R183+0xb800] ;  /* 0x00b80000b724783b */ /* 0x000f280000000200 */
[----:B------:R-:W4:Y:S04]  /*8e80*/  LDSM.16.M88.4 R168, [R196+0xc400] ;  /* 0x00c40000c4a8783b */ /* 0x000f280000000200 */
[----:B------:R-:W5:Y:S01]  /*8e90*/  LDSM.16.M88.4 R92, [R196+0xc800] ;  /* 0x00c80000c45c783b */ /* 0x000f620000000200 */
[----:B0-----:R-:W-:-:S03]  /*8ea0*/  FADD R205, -R199, R220 ;  /* 0x000000dcc7cd7221 */ /* 0x001fc60000000100 */
[----:B------:R-:W0:Y:S01]  /*8eb0*/  LDSM.16.M88.4 R184, [R196+0xcc00] ;  /* 0x00cc0000c4b8783b */ /* 0x000e220000000200 */
[----:B------:R-:W-:-:S06]  /*8ec0*/  FMUL R205, R205, 1.4426950216293334961 ;  /* 0x3fb8aa3bcdcd7820 */ /* 0x000fcc0000400000 */
[----:B------:R-:W0:Y:S01]  /*8ed0*/  MUFU.EX2 R205, R205 ;  /* 0x000000cd00cd7308 */ /* 0x000e220000000800 */
[C---:B-1----:R-:W-:Y:S08]  /*8ee0*/  HMMA.16816.F32 R64, R176.reuse, R8, R64 ;  /* 0x00000008b040723c */ /* 0x042ff00000001840 */
[C---:B--2---:R-:W-:Y:S08]  /*8ef0*/  HMMA.16816.F32 R60, R176.reuse, R12, R60 ;  /* 0x0000000cb03c723c */ /* 0x044ff0000000183c */
[C---:B---3--:R-:W-:Y:S08]  /*8f00*/  HMMA.16816.F32 R56, R176.reuse, R16, R56 ;  /* 0x00000010b038723c */ /* 0x048ff00000001838 */
[C---:B----4-:R-:W-:Y:S08]  /*8f10*/  HMMA.16816.F32 R52, R176.reuse, R20, R52 ;  /* 0x00000014b034723c */ /* 0x050ff00000001834 */
[C---:B-----5:R-:W-:Y:S08]  /*8f20*/  HMMA.16816.F32 R48, R176.reuse, R24, R48 ;  /* 0x00000018b030723c */ /* 0x060ff00000001830 */
[C---:B------:R-:W-:Y:S08]  /*8f30*/  HMMA.16816.F32 R44, R176.reuse, R28, R44 ;  /* 0x0000001cb02c723c */ /* 0x040ff0000000182c */
[C---:B------:R-:W-:Y:S08]  /*8f40*/  HMMA.16816.F32 R40, R176.reuse, R32, R40 ;  /* 0x00000020b028723c */ /* 0x040ff00000001828 */
[----:B------:R-:W-:Y:S07]  /*8f50*/  HMMA.16816.F32 R160, R176, R36, R160 ;  /* 0x00000024b0a0723c */ /* 0x000fee00000018a0 */
[----:B------:R-:W-:-:S02]  /*8f60*/  FMUL R176, R188, R68 ;  /* 0x00000044bcb07220 */ /* 0x000fc40000400000 */
[----:B------:R-:W-:Y:S02]  /*8f70*/  FMUL R177, R188, R69 ;  /* 0x00000045bcb17220 */ /* 0x000fe40000400000 */
[----:B------:R-:W-:Y:S02]  /*8f80*/  FADD R68, -R198, R237 ;  /* 0x000000edc6447221 */ /* 0x000fe40000000100 */
[----:B------:R-:W-:Y:S02]  /*8f90*/  FADD R69, -R197, R238 ;  /* 0x000000eec5457221 */ /* 0x000fe40000000100 */
[----:B------:R-:W-:Y:S02]  /*8fa0*/  FMUL R68, R68, 1.4426950216293334961 ;  /* 0x3fb8aa3b44447820 */ /* 0x000fe40000400000 */
[----:B------:R-:W-:Y:S02]  /*8fb0*/  FMUL R69, R69, 1.4426950216293334961 ;  /* 0x3fb8aa3b45457820 */ /* 0x000fe40000400000 */
[C---:B------:R-:W-:Y:S01]  /*8fc0*/  FMUL R166, R189.reuse, R166 ;  /* 0x000000a6bda67220 */ /* 0x040fe20000400000 */
[----:B------:R-:W1:Y:S01]  /*8fd0*/  MUFU.EX2 R195, R68 ;  /* 0x0000004400c37308 */ /* 0x000e620000000800 */
[----:B------:R-:W-:-:S02]  /*8fe0*/  FMUL R167, R189, R167 ;  /* 0x000000a7bda77220 */ /* 0x000fc40000400000 */
[C---:B------:R-:W-:Y:S02]  /*8ff0*/  FMUL R158, R189.reuse, R158 ;  /* 0x0000009ebd9e7220 */ /* 0x040fe40000400000 */
[C---:B------:R-:W-:Y:S02]  /*9000*/  FMUL R159, R189.reuse, R159 ;  /* 0x0000009fbd9f7220 */ /* 0x040fe40000400000 */
[C---:B------:R-:W-:Y:S01]  /*9010*/  FMUL R74, R189.reuse, R74 ;  /* 0x0000004abd4a7220 */ /* 0x040fe20000400000 */
[----:B------:R2:W3:Y:S01]  /*9020*/  MUFU.EX2 R194, R69 ;  /* 0x0000004500c27308 */ /* 0x0004e20000000800 */
        /* <DEDUP_REMOVED lines=11> */
[C---:B0-----:R-:W-:Y:S02]  /*90e0*/  FMUL R178, R205.reuse, R70 ;  /* 0x00000046cdb27220 */ /* 0x041fe40000400000 */
[----:B------:R-:W-:Y:S02]  /*90f0*/  FMUL R179, R205, R71 ;  /* 0x00000047cdb37220 */ /* 0x000fe40000400000 */
[C---:B------:R-:W-:Y:S02]  /*9100*/  FMUL R96, R188.reuse, R96 ;  /* 0x00000060bc607220 */ /* 0x040fe40000400000 */
[----:B------:R-:W-:-:S02]  /*9110*/  FMUL R97, R188, R97 ;  /* 0x00000061bc617220 */ /* 0x000fc40000400000 */
[C---:B------:R-:W-:Y:S02]  /*9120*/  FMUL R98, R205.reuse, R98 ;  /* 0x00000062cd627220 */ /* 0x040fe40000400000 */
[C---:B------:R-:W-:Y:S02]  /*9130*/  FMUL R99, R205.reuse, R99 ;  /* 0x00000063cd637220 */ /* 0x040fe40000400000 */
[C---:B------:R-:W-:Y:S02]  /*9140*/  FMUL R100, R188.reuse, R100 ;  /* 0x00000064bc647220 */ /* 0x040fe40000400000 */
        /* <DEDUP_REMOVED lines=22> */
[----:B------:R-:W-:Y:S01]  /*92b0*/  FMUL R155, R205, R155 ;  /* 0x0000009bcd9b7220 */ /* 0x000fe20000400000 */
[----:B------:R-:W-:Y:S01]  /*92c0*/  LOP3.LUT R239, R196, 0x20, RZ, 0x3c, !PT ;  /* 0x00000020c4ef7812 */ /* 0x000fe200078e3cff */
[C---:B------:R-:W-:Y:S04]  /*92d0*/  HMMA.16816.F32 R164, R168.reuse, R8, R164 ;  /* 0x00000008a8a4723c */ /* 0x040fe800000018a4 */
[----:B--2---:R-:W0:Y:S04]  /*92e0*/  LDSM.16.M88.4 R68, [R239+0xc400] ;  /* 0x00c40000ef44783b */ /* 0x004e280000000200 */
[C---:B------:R-:W-:Y:S01]  /*92f0*/  HMMA.16816.F32 R156, R168.reuse, R12, R156 ;  /* 0x0000000ca89c723c */ /* 0x040fe2000000189c */
[----:B------:R-:W2:Y:S07]  /*9300*/  LDSM.16.M88.4 R188, [R239+0xc000] ;  /* 0x00c00000efbc783b */ /* 0x000eae0000000200 */
[C---:B------:R-:W-:Y:S08]  /*9310*/  HMMA.16816.F32 R72, R168.reuse, R16, R72 ;  /* 0x00000010a848723c */ /* 0x040ff00000001848 */
[C---:B------:R-:W-:Y:S08]  /*9320*/  HMMA.16816.F32 R76, R168.reuse, R20, R76 ;  /* 0x00000014a84c723c */ /* 0x040ff0000000184c */
[C---:B------:R-:W-:Y:S08]  /*9330*/  HMMA.16816.F32 R80, R168.reuse, R24, R80 ;  /* 0x00000018a850723c */ /* 0x040ff00000001850 */
[C---:B------:R-:W-:Y:S08]  /*9340*/  HMMA.16816.F32 R84, R168.reuse, R28, R84 ;  /* 0x0000001ca854723c */ /* 0x040ff00000001854 */
[C---:B------:R-:W-:Y:S08]  /*9350*/  HMMA.16816.F32 R88, R168.reuse, R32, R88 ;  /* 0x00000020a858723c */ /* 0x040ff00000001858 */
[----:B------:R-:W-:Y:S01]  /*9360*/  HMMA.16816.F32 R172, R168, R36, R172 ;  /* 0x00000024a8ac723c */ /* 0x000fe200000018ac */
[----:B------:R-:W4:Y:S07]  /*9370*/  LDSM.16.M88.4 R168, [R239+0xc800] ;  /* 0x00c80000efa8783b */ /* 0x000f2e0000000200 */
[C---:B------:R-:W-:Y:S08]  /*9380*/  HMMA.16816.F32 R176, R92.reuse, R8, R176 ;  /* 0x000000085cb0723c */ /* 0x040ff000000018b0 */
[C---:B------:R-:W-:Y:S08]  /*9390*/  HMMA.16816.F32 R96, R92.reuse, R12, R96 ;  /* 0x0000000c5c60723c */ /* 0x040ff00000001860 */
[C---:B------:R-:W-:Y:S08]  /*93a0*/  HMMA.16816.F32 R100, R92.reuse, R16, R100 ;  /* 0x000000105c64723c */ /* 0x040ff00000001864 */
[C---:B------:R-:W-:Y:S08]  /*93b0*/  HMMA.16816.F32 R104, R92.reuse, R20, R104 ;  /* 0x000000145c68723c */ /* 0x040ff00000001868 */
[C---:B------:R-:W-:Y:S08]  /*93c0*/  HMMA.16816.F32 R136, R92.reuse, R24, R136 ;  /* 0x000000185c88723c */ /* 0x040ff00000001888 */
[C---:B------:R-:W-:Y:S08]  /*93d0*/  HMMA.16816.F32 R108, R92.reuse, R28, R108 ;  /* 0x0000001c5c6c723c */ /* 0x040ff0000000186c */
[C---:B------:R-:W-:Y:S08]  /*93e0*/  HMMA.16816.F32 R112, R92.reuse, R32, R112 ;  /* 0x000000205c70723c */ /* 0x040ff00000001870 */
[----:B------:R-:W-:Y:S01]  /*93f0*/  HMMA.16816.F32 R152, R92, R36, R152 ;  /* 0x000000245c98723c */ /* 0x000fe20000001898 */
[----:B------:R-:W5:Y:S01]  /*9400*/  LDSM.16.M88.4 R92, [R239+0xcc00] ;  /* 0x00cc0000ef5c783b */ /* 0x000f620000000200 */
[----:B-1----:R-:W-:-:S02]  /*9410*/  FMUL R116, R195, R116 ;  /* 0x00000074c3747220 */ /* 0x002fc40000400000 */
[C---:B------:R-:W-:Y:S02]  /*9420*/  FMUL R117, R195.reuse, R117 ;  /* 0x00000075c3757220 */ /* 0x040fe40000400000 */
[C---:B---3--:R-:W-:Y:S02]  /*9430*/  FMUL R118, R194.reuse, R118 ;  /* 0x00000076c2767220 */ /* 0x048fe40000400000 */
[C---:B------:R-:W-:Y:S02]  /*9440*/  FMUL R119, R194.reuse, R119 ;  /* 0x00000077c2777220 */ /* 0x040fe40000400000 */
[C---:B------:R-:W-:Y:S02]  /*9450*/  FMUL R120, R195.reuse, R120 ;  /* 0x00000078c3787220 */ /* 0x040fe40000400000 */
[----:B------:R-:W-:Y:S02]  /*9460*/  FMUL R121, R195, R121 ;  /* 0x00000079c3797220 */ /* 0x000fe40000400000 */
[----:B------:R-:W-:-:S02]  /*9470*/  FMUL R122, R194, R122 ;  /* 0x0000007ac27a7220 */ /* 0x000fc40000400000 */
[C---:B------:R-:W-:Y:S02]  /*9480*/  FMUL R123, R194.reuse, R123 ;  /* 0x0000007bc27b7220 */ /* 0x040fe40000400000 */
[C---:B------:R-:W-:Y:S02]  /*9490*/  FMUL R124, R195.reuse, R124 ;  /* 0x0000007cc37c7220 */ /* 0x040fe40000400000 */
        /* <DEDUP_REMOVED lines=22> */
[----:B------:R-:W-:Y:S01]  /*9600*/  FMUL R151, R194, R151 ;  /* 0x00000097c2977220 */ /* 0x000fe20000400000 */
        /* <DEDUP_REMOVED lines=8> */
[----:B------:R-:W-:-:S04]  /*9690*/  IADD3 R240, R240, 0x20, RZ ;  /* 0x00000020f0f07810 */ /* 0x000fc80007ffe0ff */
[----:B------:R-:W-:Y:S01]  /*96a0*/  ISETP.GE.AND P1, PT, R240, c[0x0][0x1d0], PT ;  /* 0x00007400f0007a0c */ /* 0x000fe20003f26270 */
[----:B------:R-:W-:Y:S02]  /*96b0*/  IMAD.MOV.U32 R8, RZ, RZ, 0x20 ;  /* 0x00000020ff087424 */ /* 0x000fe400078e00ff */
[----:B0-----:R-:W-:Y:S01]  /*96c0*/  HMMA.16816.F32 R164, R68, R10, R164 ;  /* 0x0000000a44a4723c */ /* 0x001fe200000018a4 */
[----:B------:R-:W-:Y:S01]  /*96d0*/  FFMA R241, R194, R241, R207 ;  /* 0x000000f1c2f17223 */ /* 0x000fe200000000cf */
[----:B------:R-:W-:Y:S01]  /*96e0*/  MOV R185, R200 ;  /* 0x000000c800b97202 */ /* 0x000fe20000000f00 */
[----:B------:R-:W-:Y:S01]  /*96f0*/  IMAD R2, R8, c[0x0][0x1a4], R2 ;  /* 0x0000690008027a24 */ /* 0x000fe200078e0202 */
[----:B------:R-:W-:-:S04]  /*9700*/  MOV R237, R198 ;  /* 0x000000c600ed7202 */ /* 0x000fc80000000f00 */
[----:B------:R-:W-:Y:S01]  /*9710*/  HMMA.16816.F32 R156, R68, R14, R156 ;  /* 0x0000000e449c723c */ /* 0x000fe2000000189c */
[----:B------:R-:W-:Y:S02]  /*9720*/  IMAD R5, R8, c[0x0][0x1b4], R5 ;  /* 0x00006d0008057a24 */ /* 0x000fe400078e0205 */
[----:B------:R-:W-:-:S05]  /*9730*/  FFMA R243, R205, R243, R222 ;  /* 0x000000f3cdf37223 */ /* 0x000fca00000000de */
[----:B------:R-:W-:Y:S01]  /*9740*/  HMMA.16816.F32 R72, R68, R18, R72 ;  /* 0x000000124448723c */ /* 0x000fe20000001848 */
[----:B------:R-:W-:Y:S02]  /*9750*/  FFMA R242, R195, R242, R221 ;  /* 0x000000f2c3f27223 */ /* 0x000fe400000000dd */
[----:B------:R-:W-:-:S05]  /*9760*/  IMAD.MOV.U32 R207, RZ, RZ, R203 ;  /* 0x000000ffffcf7224 */ /* 0x000fca00078e00cb */
[----:B------:R-:W-:Y:S01]  /*9770*/  HMMA.16816.F32 R76, R68, R22, R76 ;  /* 0x00000016444c723c */ /* 0x000fe2000000184c */
[----:B------:R-:W-:Y:S02]  /*9780*/  IMAD.MOV.U32 R220, RZ, RZ, R199 ;  /* 0x000000ffffdc7224 */ /* 0x000fe400078e00c7 */
[----:B------:R-:W-:-:S05]  /*9790*/  IMAD.MOV.U32 R238, RZ, RZ, R197 ;  /* 0x000000ffffee7224 */ /* 0x000fca00078e00c5 */
[C---:B------:R-:W-:Y:S08]  /*97a0*/  HMMA.16816.F32 R80, R68.reuse, R26, R80 ;  /* 0x0000001a4450723c */ /* 0x040ff00000001850 */
[C---:B------:R-:W-:Y:S08]  /*97b0*/  HMMA.16816.F32 R84, R68.reuse, R30, R84 ;  /* 0x0000001e4454723c */ /* 0x040ff00000001854 */
[C---:B------:R-:W-:Y:S08]  /*97c0*/  HMMA.16816.F32 R88, R68.reuse, R34, R88 ;  /* 0x000000224458723c */ /* 0x040ff00000001858 */
[----:B------:R-:W-:Y:S08]  /*97d0*/  HMMA.16816.F32 R172, R68, R38, R172 ;  /* 0x0000002644ac723c */ /* 0x000ff000000018ac */
[C---:B--2---:R-:W-:Y:S08]  /*97e0*/  HMMA.16816.F32 R64, R188.reuse, R10, R64 ;  /* 0x0000000abc40723c */ /* 0x044ff00000001840 */
[C---:B------:R-:W-:Y:S08]  /*97f0*/  HMMA.16816.F32 R60, R188.reuse, R14, R60 ;  /* 0x0000000ebc3c723c */ /* 0x040ff0000000183c */
[C---:B------:R-:W-:Y:S08]  /*9800*/  HMMA.16816.F32 R56, R188.reuse, R18, R56 ;  /* 0x00000012bc38723c */ /* 0x040ff00000001838 */
[C---:B------:R-:W-:Y:S08]  /*9810*/  HMMA.16816.F32 R52, R188.reuse, R22, R52 ;  /* 0x00000016bc34723c */ /* 0x040ff00000001834 */
[C---:B------:R-:W-:Y:S08]  /*9820*/  HMMA.16816.F32 R48, R188.reuse, R26, R48 ;  /* 0x0000001abc30723c */ /* 0x040ff00000001830 */
[C---:B------:R-:W-:Y:S08]  /*9830*/  HMMA.16816.F32 R44, R188.reuse, R30, R44 ;  /* 0x0000001ebc2c723c */ /* 0x040ff0000000182c */
[C---:B------:R-:W-:Y:S08]  /*9840*/  HMMA.16816.F32 R40, R188.reuse, R34, R40 ;  /* 0x00000022bc28723c */ /* 0x040ff00000001828 */
[----:B------:R-:W-:Y:S08]  /*9850*/  HMMA.16816.F32 R160, R188, R38, R160 ;  /* 0x00000026bca0723c */ /* 0x000ff000000018a0 */
[----:B----4-:R-:W-:Y:S01]  /*9860*/  HMMA.16816.F32 R68, R168, R10, R176 ;  /* 0x0000000aa844723c */ /* 0x010fe200000018b0 */
[----:B------:R-:W-:Y:S01]  /*9870*/  MOV R189, R202 ;  /* 0x000000ca00bd7202 */ /* 0x000fe20000000f00 */
[----:B------:R-:W-:-:S06]  /*9880*/  IMAD.MOV.U32 R188, RZ, RZ, R201 ;  /* 0x000000ffffbc7224 */ /* 0x000fcc00078e00c9 */
[C---:B------:R-:W-:Y:S08]  /*9890*/  HMMA.16816.F32 R96, R168.reuse, R14, R96 ;  /* 0x0000000ea860723c */ /* 0x040ff00000001860 */
[C---:B------:R-:W-:Y:S08]  /*98a0*/  HMMA.16816.F32 R100, R168.reuse, R18, R100 ;  /* 0x00000012a864723c */ /* 0x040ff00000001864 */
[C---:B------:R-:W-:Y:S08]  /*98b0*/  HMMA.16816.F32 R104, R168.reuse, R22, R104 ;  /* 0x00000016a868723c */ /* 0x040ff00000001868 */
[C---:B------:R-:W-:Y:S08]  /*98c0*/  HMMA.16816.F32 R136, R168.reuse, R26, R136 ;  /* 0x0000001aa888723c */ /* 0x040ff00000001888 */
[C---:B------:R-:W-:Y:S08]  /*98d0*/  HMMA.16816.F32 R108, R168.reuse, R30, R108 ;  /* 0x0000001ea86c723c */ /* 0x040ff0000000186c */
[C---:B------:R-:W-:Y:S08]  /*98e0*/  HMMA.16816.F32 R112, R168.reuse, R34, R112 ;  /* 0x00000022a870723c */ /* 0x040ff00000001870 */
[----:B------:R-:W-:Y:S08]  /*98f0*/  HMMA.16816.F32 R152, R168, R38, R152 ;  /* 0x00000026a898723c */ /* 0x000ff00000001898 */
[----:B-----5:R-:W-:Y:S01]  /*9900*/  HMMA.16816.F32 R116, R92, R10, R116 ;  /* 0x0000000a5c74723c */ /* 0x020fe20000001874 */
[----:B------:R-:W-:-:S07]  /*9910*/  MOV R168, R204 ;  /* 0x000000cc00a87202 */ /* 0x000fce0000000f00 */
[C---:B------:R-:W-:Y:S08]  /*9920*/  HMMA.16816.F32 R120, R92.reuse, R14, R120 ;  /* 0x0000000e5c78723c */ /* 0x040ff00000001878 */
[C---:B------:R-:W-:Y:S08]  /*9930*/  HMMA.16816.F32 R124, R92.reuse, R18, R124 ;  /* 0x000000125c7c723c */ /* 0x040ff0000000187c */
[C---:B------:R-:W-:Y:S08]  /*9940*/  HMMA.16816.F32 R128, R92.reuse, R22, R128 ;  /* 0x000000165c80723c */ /* 0x040ff00000001880 */
[C---:B------:R-:W-:Y:S08]  /*9950*/  HMMA.16816.F32 R132, R92.reuse, R26, R132 ;  /* 0x0000001a5c84723c */ /* 0x040ff00000001884 */
[C---:B------:R-:W-:Y:S08]  /*9960*/  HMMA.16816.F32 R140, R92.reuse, R30, R140 ;  /* 0x0000001e5c8c723c */ /* 0x040ff0000000188c */
[C---:B------:R-:W-:Y:S08]  /*9970*/  HMMA.16816.F32 R144, R92.reuse, R34, R144 ;  /* 0x000000225c90723c */ /* 0x040ff00000001890 */
[----:B------:R-:W-:Y:S01]  /*9980*/  HMMA.16816.F32 R148, R92, R38, R148 ;  /* 0x000000265c94723c */ /* 0x000fe20000001894 */
[----:B------:R-:W-:Y:S01]  /*9990*/  @P1 CALL.REL.NOINC `(.L_x_0) ;  /* 0x0000001000001944 */ /* 0x000fe20003c00000 */
[----:B------:R-:W-:Y:S06]  /*99a0*/  BRA `(.L_x_1) ;  /* 0xffffb84000007947 */ /* 0x000fec000383ffff */
.L_x_0:
[----:B------:R-:W-:-:S06]  /*99b0*/  NOP ;  /* 0x0000000000007918 */ /* 0x000fcc0000000000 */
[----:B------:R-:W0:Y:S01]  /*99c0*/  S2R R8, SR_TID.X ;  /* 0x0000000000087919 */ /* 0x000e220000002100 */
[----:B------:R-:W-:Y:S01]  /*99d0*/  MOV R25, R87 ;  /* 0x0000005700197202 */ /* 0x000fe20000000f00 */
[----:B------:R-:W-:Y:S01]  /*99e0*/  IMAD.MOV.U32 R170, RZ, RZ, R246 ;  /* 0x000000ffffaa7224 */ /* 0x000fe200078e00f6 */
[----:B------:R-:W-:Y:S01]  /*99f0*/  MOV R87, R139 ;  /* 0x0000008b00577202 */ /* 0x000fe20000000f00 */
[----:B------:R-:W1:Y:S01]  /*9a00*/  S2R R10, SR_CTAID.Y ;  /* 0x00000000000a7919 */ /* 0x000e620000002600 */
[----:B------:R-:W-:Y:S01]  /*9a10*/  MOV R139, R247 ;  /* 0x000000f7008b7202 */ /* 0x000fe20000000f00 */
[----:B------:R-:W-:Y:S01]  /*9a20*/  FMUL R205, R241, 8388608 ;  /* 0x4b000000f1cd7820 */ /* 0x000fe20000400000 */
[----:B------:R-:W-:Y:S01]  /*9a30*/  FSETP.GEU.AND P2, PT, R170, 1.175494350822287508e-38, PT ;  /* 0x00800000aa00780b */ /* 0x000fe20003f4e000 */
[----:B------:R-:W-:Y:S01]  /*9a40*/  IMAD.MOV.U32 R95, RZ, RZ, R147 ;  /* 0x000000ffff5f7224 */ /* 0x000fe200078e0093 */
[----:B------:R-:W-:Y:S01]  /*9a50*/  MOV R252, 0x3dc6b27f ;  /* 0x3dc6b27f00fc7802 */ /* 0x000fe20000000f00 */
[----:B------:R-:W-:Y:S01]  /*9a60*/  FMUL R4, R139, 8388608 ;  /* 0x4b0000008b047820 */ /* 0x000fe20000400000 */
[----:B------:R-:W-:Y:S01]  /*9a70*/  MOV R27, R91 ;  /* 0x0000005b001b7202 */ /* 0x000fe20000000f00 */
[----:B------:R-:W-:Y:S01]  /*9a80*/  IMAD.MOV.U32 R23, RZ, RZ, R86 ;  /* 0x000000ffff177224 */ /* 0x000fe200078e0056 */
[C---:B------:R-:W-:Y:S01]  /*9a90*/  FSETP.GT.AND P5, PT, |R241|.reuse, 8.50705917302346158658e+37, PT ;  /* 0x7e800000f100780b */ /* 0x040fe20003fa4200 */
[----:B------:R-:W-:Y:S01]  /*9aa0*/  IMAD.MOV.U32 R86, RZ, RZ, R116 ;  /* 0x000000ffff567224 */ /* 0x000fe200078e0074 */
[----:B------:R-:W-:Y:S01]  /*9ab0*/  FSETP.GEU.AND P6, PT, |R241|, 1.175494350822287508e-38, PT ;  /* 0x00800000f100780b */ /* 0x000fe20003fce200 */
[----:B------:R-:W-:Y:S01]  /*9ac0*/  IMAD.MOV.U32 R16, RZ, RZ, R78 ;  /* 0x000000ffff107224 */ /* 0x000fe200078e004e */
[----:B------:R-:W-:Y:S01]  /*9ad0*/  MOV R18, R79 ;  /* 0x0000004f00127202 */ /* 0x000fe20000000f00 */
[----:B------:R-:W-:Y:S01]  /*9ae0*/  IMAD.MOV.U32 R17, RZ, RZ, R80 ;  /* 0x000000ffff117224 */ /* 0x000fe200078e0050 */
[----:B------:R-:W-:Y:S01]  /*9af0*/  MOV R79, R115 ;  /* 0x00000073004f7202 */ /* 0x000fe20000000f00 */
[----:B------:R-:W-:Y:S01]  /*9b00*/  IMAD.MOV.U32 R115, RZ, RZ, R118 ;  /* 0x000000ffff737224 */ /* 0x000fe200078e0076 */
[----:B------:R-:W-:Y:S01]  /*9b10*/  MOV R20, R82 ;  /* 0x0000005200147202 */ /* 0x000fe20000000f00 */
[----:B------:R-:W-:Y:S01]  /*9b20*/  IMAD.MOV.U32 R82, RZ, RZ, R112 ;  /* 0x000000ffff527224 */ /* 0x000fe200078e0070 */
[----:B------:R-:W-:Y:S01]  /*9b30*/  MOV R112, R145 ;  /* 0x0000009100707202 */ /* 0x000fe20000000f00 */
[----:B------:R-:W-:Y:S01]  /*9b40*/  IMAD.MOV.U32 R145, RZ, RZ, R244 ;  /* 0x000000ffff917224 */ /* 0x000fe200078e00f4 */
[----:B0-----:R-:W-:Y:S01]  /*9b50*/  LOP3.LUT R9, R8, 0x3f, RZ, 0xc0, !PT ;  /* 0x0000003f08097812 */ /* 0x001fe200078ec0ff */
[----:B------:R-:W-:Y:S01]  /*9b60*/  @P5 FMUL R151, R151, 0.25 ;  /* 0x3e80000097975820 */ /* 0x000fe20000400000 */
[----:B------:R-:W0:Y:S01]  /*9b70*/  S2R R8, SR_CTAID.X ;  /* 0x0000000000087919 */ /* 0x000e220000002500 */
[----:B-1----:R-:W-:Y:S01]  /*9b80*/  IMAD R0, R10, c[0x0][0x1c0], RZ ;  /* 0x000070000a007a24 */ /* 0x002fe200078e02ff */
[----:B------:R-:W-:Y:S01]  /*9b90*/  MOV R31, R117 ;  /* 0x00000075001f7202 */ /* 0x000fe20000000f00 */
[----:B------:R-:W-:Y:S01]  /*9ba0*/  @P5 FMUL R95, R95, 0.25 ;  /* 0x3e8000005f5f5820 */ /* 0x000fe20000400000 */
[----:B------:R-:W-:Y:S01]  /*9bb0*/  MOV R38, R120 ;  /* 0x0000007800267202 */ /* 0x000fe20000000f00 */
[C---:B------:R-:W-:Y:S01]  /*9bc0*/  IMAD.SHL.U32 R2, R0.reuse, 0x2, RZ ;  /* 0x0000000200027824 */ /* 0x040fe200078e00ff */
[----:B------:R-:W-:Y:S01]  /*9bd0*/  MOV R147, R245 ;  /* 0x000000f500937202 */ /* 0x000fe20000000f00 */
[----:B------:R-:W-:Y:S01]  /*9be0*/  IMAD.HI R0, R0, 0x2, RZ ;  /* 0x0000000200007827 */ /* 0x000fe200078e02ff */
[----:B------:R-:W-:Y:S01]  /*9bf0*/  MOV R10, R77 ;  /* 0x0000004d000a7202 */ /* 0x000fe20000000f00 */
[----:B------:R-:W1:Y:S01]  /*9c00*/  S2R R93, SR_TID.X ;  /* 0x00000000005d7919 */ /* 0x000e620000002100 */
[----:B------:R-:W-:Y:S01]  /*9c10*/  MOV R11, R75 ;  /* 0x0000004b000b7202 */ /* 0x000fe20000000f00 */
[----:B------:R-:W-:Y:S01]  /*9c20*/  @P5 FMUL R146, R146, 0.25 ;  /* 0x3e80000092925820 */ /* 0x000fe20000400000 */
        /* <DEDUP_REMOVED lines=12> */
[----:B0-----:R-:W-:Y:S01]  /*9cf0*/  LEA R8, R8, R9, 0x6 ;  /* 0x0000000908087211 */ /* 0x001fe200078e30ff */
[----:B------:R-:W-:Y:S01]  /*9d00*/  IMAD.MOV.U32 R9, RZ, RZ, R74 ;  /* 0x000000ffff097224 */ /* 0x000fe200078e004a */
[----:B------:R-:W-:Y:S01]  /*9d10*/  MOV R89, R105 ;  /* 0x0000006900597202 */ /* 0x000fe20000000f00 */
[----:B------:R-:W-:Y:S01]  /*9d20*/  IMAD.MOV.U32 R74, RZ, RZ, R138 ;  /* 0x000000ffff4a7224 */ /* 0x000fe200078e008a */
[----:B------:R-:W-:Y:S01]  /*9d30*/  MOV R85, R113 ;  /* 0x0000007100557202 */ /* 0x000fe20000000f00 */
[----:B------:R-:W-:Y:S01]  /*9d40*/  IMAD R3, R8, c[0x0][0x1c4], RZ ;  /* 0x0000710008037a24 */ /* 0x000fe200078e02ff */
[----:B------:R-:W-:Y:S01]  /*9d50*/  FSETP.GEU.AND P3, PT, R145, 1.175494350822287508e-38, PT ;  /* 0x008000009100780b */ /* 0x000fe20003f6e000 */
[----:B------:R-:W-:Y:S01]  /*9d60*/  IMAD.MOV.U32 R138, RZ, RZ, R248 ;  /* 0x000000ffff8a7224 */ /* 0x000fe200078e00f8 */
[----:B------:R-:W0:Y:S01]  /*9d70*/  S2R R187, SR_TID.X ;  /* 0x0000000000bb7919 */ /* 0x000e220000002100 */
[----:B------:R-:W-:Y:S01]  /*9d80*/  @P5 FMUL R127, R127, 0.25 ;  /* 0x3e8000007f7f5820 */ /* 0x000fe20000400000 */
[C---:B------:R-:W-:Y:S01]  /*9d90*/  SHF.L.U32 R5, R3.reuse, 0x1, RZ ;  /* 0x0000000103057819 */ /* 0x040fe200000006ff */
[----:B------:R-:W-:Y:S01]  /*9da0*/  IMAD.HI R3, R3, 0x2, RZ ;  /* 0x0000000203037827 */ /* 0x000fe200078e02ff */
[----:B------:R-:W-:Y:S01]  /*9db0*/  FSETP.GEU.AND P4, PT, R147, 1.175494350822287508e-38, PT ;  /* 0x008000009300780b */ /* 0x000fe20003f8e000 */
[----:B------:R-:W-:Y:S01]  /*9dc0*/  BAR.SYNC.DEFER_BLOCKING 0x0 ;  /* 0x0000000000007b1d */ /* 0x000fe20000010000 */
[----:B------:R-:W-:Y:S01]  /*9dd0*/  IADD3 R2, P0, P1, R5, c[0x0][0x178], R2 ;  /* 0x00005e0005027a10 */ /* 0x000fe2000791e002 */
[----:B------:R-:W-:Y:S01]  /*9de0*/  FMUL R5, R170, 8388608 ;  /* 0x4b000000aa057820 */ /* 0x000fe20000400000 */
[----:B-1----:R-:W-:Y:S01]  /*9df0*/  LOP3.LUT R168, R93, 0x60, RZ, 0xc0, !PT ;  /* 0x000000605da87812 */ /* 0x002fe200078ec0ff */
[----:B------:R-:W-:Y:S01]  /*9e00*/  @P5 FMUL R126, R126, 0.25 ;  /* 0x3e8000007e7e5820 */ /* 0x000fe20000400000 */
[----:B------:R-:W-:Y:S01]  /*9e10*/  IADD3.X R0, R3, c[0x0][0x17c], R0, P0, P1 ;  /* 0x00005f0003007a10 */ /* 0x000fe200007e2400 */
[C---:B------:R-:W-:Y:S01]  /*9e20*/  FMUL R3, R138.reuse, 8388608 ;  /* 0x4b0000008a037820 */ /* 0x040fe20000400000 */
[----:B------:R-:W-:Y:S01]  /*9e30*/  FSETP.GEU.AND P0, PT, R138, 1.175494350822287508e-38, PT ;  /* 0x008000008a00780b */ /* 0x000fe20003f0e000 */
[----:B------:R-:W-:Y:S01]  /*9e40*/  @P5 FMUL R123, R123, 0.25 ;  /* 0x3e8000007b7b5820 */ /* 0x000fe20000400000 */
[----:B------:R-:W-:Y:S01]  /*9e50*/  FSETP.GEU.AND P1, PT, R139, 1.175494350822287508e-38, PT ;  /* 0x008000008b00780b */ /* 0x000fe20003f2e000 */
[----:B------:R-:W-:Y:S01]  /*9e60*/  @P5 FMUL R122, R122, 0.25 ;  /* 0x3e8000007a7a5820 */ /* 0x000fe20000400000 */
[----:B------:R-:W-:Y:S01]  /*9e70*/  FSEL R3, R3, R138, !P0 ;  /* 0x0000008a03037208 */ /* 0x000fe20004000000 */
[----:B------:R-:W-:Y:S01]  /*9e80*/  @P5 FMUL R119, R119, 0.25 ;  /* 0x3e80000077775820 */ /* 0x000fe20000400000 */
[----:B------:R-:W-:Y:S01]  /*9e90*/  FSEL R4, R4, R139, !P1 ;  /* 0x0000008b04047208 */ /* 0x000fe20004800000 */
[----:B------:R-:W-:Y:S01]  /*9ea0*/  @P5 FMUL R115, R115, 0.25 ;  /* 0x3e80000073735820 */ /* 0x000fe20000400000 */
[----:B------:R-:W-:Y:S01]  /*9eb0*/  IADD3 R6, R3, -0x3f3504f3, RZ ;  /* 0xc0cafb0d03067810 */ /* 0x000fe20007ffe0ff */
[----:B------:R-:W-:Y:S01]  /*9ec0*/  @!P6 FMUL R151, R151, 16777216 ;  /* 0x4b8000009797e820 */ /* 0x000fe20000400000 */
[----:B------:R-:W-:Y:S01]  /*9ed0*/  IADD3 R7, R4, -0x3f3504f3, RZ ;  /* 0xc0cafb0d04077810 */ /* 0x000fe20007ffe0ff */
[----:B------:R-:W-:Y:S01]  /*9ee0*/  @!P6 FMUL R95, R95, 16777216 ;  /* 0x4b8000005f5fe820 */ /* 0x000fe20000400000 */
[----:B------:R-:W-:Y:S01]  /*9ef0*/  FSEL R5, R5, R170, !P2 ;  /* 0x000000aa05057208 */ /* 0x000fe20005000000 */
[----:B------:R-:W-:Y:S01]  /*9f00*/  @!P6 FMUL R146, R146, 16777216 ;  /* 0x4b8000009292e820 */ /* 0x000fe20000400000 */
[----:B------:R-:W-:Y:S01]  /*9f10*/  LOP3.LUT R14, R6, 0xff800000, RZ, 0xc0, !PT ;  /* 0xff800000060e7812 */ /* 0x000fe200078ec0ff */
[----:B------:R-:W-:Y:S01]  /*9f20*/  @!P6 FMUL R143, R143, 16777216 ;  /* 0x4b8000008f8fe820 */ /* 0x000fe20000400000 */
[----:B------:R-:W-:Y:S01]  /*9f30*/  LOP3.LUT R35, R7, 0xff800000, RZ, 0xc0, !PT ;  /* 0xff80000007237812 */ /* 0x000fe200078ec0ff */
[----:B------:R-:W-:Y:S01]  /*9f40*/  @!P6 FMUL R142, R142, 16777216 ;  /* 0x4b8000008e8ee820 */ /* 0x000fe20000400000 */
[----:B------:R-:W-:Y:S01]  /*9f50*/  IADD3 R15, R5, -0x3f3504f3, RZ ;  /* 0xc0cafb0d050f7810 */ /* 0x000fe20007ffe0ff */
[----:B------:R-:W-:Y:S01]  /*9f60*/  @!P6 FMUL R135, R135, 16777216 ;  /* 0x4b8000008787e820 */ /* 0x000fe20000400000 */
[----:B------:R-:W-:Y:S01]  /*9f70*/  IADD3 R6, R3, -R14, RZ ;  /* 0x8000000e03067210 */ /* 0x000fe20007ffe0ff */
[----:B------:R-:W-:Y:S01]  /*9f80*/  IMAD.IADD R7, R4, 0x1, -R35 ;  /* 0x0000000104077824 */ /* 0x000fe200078e0a23 */
[----:B------:R-:W-:Y:S01]  /*9f90*/  LOP3.LUT R92, R15, 0xff800000, RZ, 0xc0, !PT ;  /* 0xff8000000f5c7812 */ /* 0x000fe200078ec0ff */
[----:B------:R-:W-:Y:S01]  /*9fa0*/  @!P6 FMUL R134, R134, 16777216 ;  /* 0x4b8000008686e820 */ /* 0x000fe20000400000 */
[----:B------:R-:W-:Y:S01]  /*9fb0*/  SHF.R.U32.HI R93, RZ, 0x6, R93 ;  /* 0x00000006ff5d7819 */ /* 0x000fe2000001165d */
[----:B------:R-:W-:Y:S01]  /*9fc0*/  FADD R15, R6, -1 ;  /* 0xbf800000060f7421 */ /* 0x000fe20000000000 */
[----:B0-----:R-:W-:Y:S01]  /*9fd0*/  SHF.L.U32 R185, R187, 0x2, RZ ;  /* 0x00000002bbb97819 */ /* 0x001fe200000006ff */
[----:B------:R-:W-:Y:S01]  /*9fe0*/  FADD R39, R7, -1 ;  /* 0xbf80000007277421 */ /* 0x000fe20000000000 */
[----:B------:R-:W-:Y:S01]  /*9ff0*/  SGXT.U32 R93, R93, 0x1 ;  /* 0x000000015d5d781a */ /* 0x000fe20000000000 */
[-C--:B------:R-:W-:Y:S01]  /*a000*/  FFMA.FTZ R6, R15, R252.reuse, -0.16845393180847167969 ;  /* 0xbe2c7f300f067423 */ /* 0x080fe200000100fc */
[----:B------:R-:W0:Y:S01]  /*a010*/  I2F R7, R14 ;  /* 0x0000000e00077306 */ /* 0x000e220000201400 */
[----:B------:R-:W-:Y:S01]  /*a020*/  FFMA.FTZ R30, R39, R252, -0.16845393180847167969 ;  /* 0xbe2c7f30271e7423 */ /* 0x000fe200000100fc */
[----:B------:R-:W-:Y:S01]  /*a030*/  LOP3.LUT R251, R187, 0x18, RZ, 0xc0, !PT ;  /* 0x00000018bbfb7812 */ /* 0x000fe200078ec0ff */
[----:B------:R-:W-:-:S02]  /*a040*/  FFMA.FTZ R6, R15, R6, 0.1716887056827545166 ;  /* 0x3e2fcf2a0f067423 */ /* 0x000fc40000010006 */
[----:B------:R-:W-:Y:S02]  /*a050*/  IMAD.IADD R34, R5, 0x1, -R92 ;  /* 0x0000000105227824 */ /* 0x000fe400078e0a5c */
[----:B------:R-:W-:Y:S01]  /*a060*/  FFMA.FTZ R30, R39, R30, 0.1716887056827545166 ;  /* 0x3e2fcf2a271e7423 */ /* 0x000fe2000001001e */
[----:B------:R1:W2:Y:S01]  /*a070*/  I2F R14, R35 ;  /* 0x00000023000e7306 */ /* 0x0002a20000201400 */
[----:B------:R-:W-:Y:S02]  /*a080*/  FFMA.FTZ R6, R15, R6, -0.17900948226451873779 ;  /* 0xbe374e430f067423 */ /* 0x000fe40000010006 */
[----:B------:R-:W-:Y:S02]  /*a090*/  FADD R91, R34, -1 ;  /* 0xbf800000225b7421 */ /* 0x000fe40000000000 */
[----:B------:R-:W-:Y:S02]  /*a0a0*/  FFMA.FTZ R34, R39, R30, -0.17900948226451873779 ;  /* 0xbe374e4327227423 */ /* 0x000fe4000001001e */
[----:B------:R-:W-:Y:S01]  /*a0b0*/  FFMA.FTZ R30, R15, R6, 0.20512372255325317383 ;  /* 0x3e520bf40f1e7423 */ /* 0x000fe20000010006 */
[----:B------:R-:W-:Y:S01]  /*a0c0*/  FSEL R6, RZ, -23, P0 ;  /* 0xc1b80000ff067808 */ /* 0x000fe20000000000 */
[----:B------:R-:W-:Y:S01]  /*a0d0*/  FFMA.FTZ R34, R39, R34, 0.20512372255325317383 ;  /* 0x3e520bf427227423 */ /* 0x000fe20000010022 */
[----:B------:R-:W-:Y:S01]  /*a0e0*/  ISETP.GE.U32.AND P0, PT, R3, 0x7f800000, PT ;  /* 0x7f8000000300780c */ /* 0x000fe20003f06070 */
[----:B------:R-:W-:Y:S01]  /*a0f0*/  FFMA.FTZ R30, R15, R30, -0.24046532809734344482 ;  /* 0xbe763c8b0f1e7423 */ /* 0x000fe2000001001e */
[----:B------:R-:W3:Y:S01]  /*a100*/  I2F R92, R92 ;  /* 0x0000005c005c7306 */ /* 0x000ee20000201400 */
[----:B------:R-:W-:Y:S01]  /*a110*/  FFMA.FTZ R34, R39, R34, -0.24046532809734344482 ;  /* 0xbe763c8b27227423 */ /* 0x000fe20000010022 */
[----:B-1----:R-:W-:Y:S01]  /*a120*/  FSEL R35, RZ, -23, P2 ;  /* 0xc1b80000ff237808 */ /* 0x002fe20001000000 */
[----:B------:R-:W-:Y:S01]  /*a130*/  FFMA.FTZ R30, R15, R30, 0.28857114911079406738 ;  /* 0x3e93bf990f1e7423 */ /* 0x000fe2000001001e */
[----:B------:R-:W-:Y:S01]  /*a140*/  ISETP.GE.U32.AND P2, PT, R5, 0x7f800000, PT ;  /* 0x7f8000000500780c */ /* 0x000fe20003f46070 */
[----:B------:R-:W-:-:S02]  /*a150*/  FFMA.FTZ R34, R39, R34, 0.28857114911079406738 ;  /* 0x3e93bf9927227423 */ /* 0x000fc40000010022 */
[----:B------:R-:W-:Y:S02]  /*a160*/  FFMA.FTZ R30, R15, R30, -0.36067417263984680176 ;  /* 0xbeb8aa490f1e7423 */ /* 0x000fe4000001001e */
[----:B------:R-:W-:Y:S02]  /*a170*/  FFMA.FTZ R94, R91, R252, -0.16845393180847167969 ;  /* 0xbe2c7f305b5e7423 */ /* 0x000fe400000100fc */
[----:B------:R-:W-:Y:S02]  /*a180*/  FFMA.FTZ R30, R15, R30, 0.48089820146560668945 ;  /* 0x3ef6384a0f1e7423 */ /* 0x000fe4000001001e */
[----:B------:R-:W-:Y:S02]  /*a190*/  FFMA.FTZ R34, R39, R34, -0.36067417263984680176 ;  /* 0xbeb8aa4927227423 */ /* 0x000fe40000010022 */
[----:B------:R-:W-:Y:S02]  /*a1a0*/  FFMA.FTZ R30, R15, R30, -0.72134751081466674805 ;  /* 0xbf38aa3b0f1e7423 */ /* 0x000fe4000001001e */
[----:B------:R-:W-:-:S02]  /*a1b0*/  FFMA.FTZ R94, R91, R94, 0.1716887056827545166 ;  /* 0x3e2fcf2a5b5e7423 */ /* 0x000fc4000001005e */
[----:B------:R-:W-:Y:S02]  /*a1c0*/  FMUL R30, R15, R30 ;  /* 0x0000001e0f1e7220 */ /* 0x000fe40000400000 */
[----:B------:R-:W-:Y:S02]  /*a1d0*/  FFMA.FTZ R34, R39, R34, 0.48089820146560668945 ;  /* 0x3ef6384a27227423 */ /* 0x000fe40000010022 */
[----:B------:R-:W-:Y:S02]  /*a1e0*/  FMUL R30, R15, R30 ;  /* 0x0000001e0f1e7220 */ /* 0x000fe40000400000 */
[----:B------:R-:W-:Y:S02]  /*a1f0*/  FFMA.FTZ R94, R91, R94, -0.17900948226451873779 ;  /* 0xbe374e435b5e7423 */ /* 0x000fe4000001005e */
[----:B------:R-:W-:Y:S02]  /*a200*/  FFMA.FTZ R34, R39, R34, -0.72134751081466674805 ;  /* 0xbf38aa3b27227423 */ /* 0x000fe40000010022 */
[----:B0-----:R-:W-:Y:S01]  /*a210*/  FFMA.FTZ R6, R7, 1.1920928955078125e-07, R6 ;  /* 0x3400000007067823 */ /* 0x001fe20000010006 */
[----:B------:R-:W-:Y:S01]  /*a220*/  FSEL R7, RZ, -23, P1 ;  /* 0xc1b80000ff077808 */ /* 0x000fe20000800000 */
[----:B------:R-:W-:Y:S01]  /*a230*/  FFMA.FTZ R15, R15, 1.4426950216293334961, R30 ;  /* 0x3fb8aa3b0f0f7823 */ /* 0x000fe2000001001e */
[----:B------:R-:W-:Y:S01]  /*a240*/  ISETP.GE.U32.AND P1, PT, R4, 0x7f800000, PT ;  /* 0x7f8000000400780c */ /* 0x000fe20003f26070 */
[----:B------:R-:W-:-:S02]  /*a250*/  FFMA.FTZ R94, R91, R94, 0.20512372255325317383 ;  /* 0x3e520bf45b5e7423 */ /* 0x000fc4000001005e */
[----:B------:R-:W-:Y:S02]  /*a260*/  FMUL R34, R39, R34 ;  /* 0x0000002227227220 */ /* 0x000fe40000400000 */
[----:B------:R-:W-:Y:S01]  /*a270*/  FADD R249, R6, R15 ;  /* 0x0000000f06f97221 */ /* 0x000fe20000000000 */
[----:B------:R-:W-:Y:S01]  /*a280*/  @P0 MOV R6, 0x7f800000 ;  /* 0x7f80000000060802 */ /* 0x000fe20000000f00 */
[----:B------:R-:W-:Y:S02]  /*a290*/  FFMA.FTZ R94, R91, R94, -0.24046532809734344482 ;  /* 0xbe763c8b5b5e7423 */ /* 0x000fe4000001005e */
[----:B------:R-:W-:Y:S02]  /*a2a0*/  FMUL R34, R39, R34 ;  /* 0x0000002227227220 */ /* 0x000fe40000400000 */
[----:B------:R-:W-:Y:S02]  /*a2b0*/  FFMA.FTZ R94, R91, R94, 0.28857114911079406738 ;  /* 0x3e93bf995b5e7423 */ /* 0x000fe4000001005e */
[----:B------:R-:W-:Y:S01]  /*a2c0*/  @P0 FFMA.FTZ R249, R3, R6, +INF ;  /* 0x7f80000003f90423 */ /* 0x000fe20000010006 */
[----:B------:R-:W-:Y:S01]  /*a2d0*/  FSETP.GEU.AND P0, PT, R241, 1.175494350822287508e-38, PT ;  /* 0x00800000f100780b */ /* 0x000fe20003f0e000 */
[----:B------:R-:W-:Y:S01]  /*a2e0*/  FFMA.FTZ R34, R39, 1.4426950216293334961, R34 ;  /* 0x3fb8aa3b27227823 */ /* 0x000fe20000010022 */
[----:B------:R-:W-:Y:S01]  /*a2f0*/  SHF.L.U32 R6, R187, 0x5, RZ ;  /* 0x00000005bb067819 */ /* 0x000fe200000006ff */
[----:B------:R-:W-:Y:S01]  /*a300*/  IMAD.MOV.U32 R39, RZ, RZ, R150 ;  /* 0x000000ffff277224 */ /* 0x000fe200078e0096 */
[----:B------:R-:W-:Y:S01]  /*a310*/  FSEL R205, R205, R241, !P0 ;  /* 0x000000f1cdcd7208 */ /* 0x000fe20004000000 */
[----:B------:R-:W-:Y:S01]  /*a320*/  FFMA.FTZ R94, R91, R94, -0.36067417263984680176 ;  /* 0xbeb8aa495b5e7423 */ /* 0x000fe2000001005e */
[----:B------:R-:W-:Y:S01]  /*a330*/  LOP3.LUT R6, R6, 0x60, RZ, 0xc0, !PT ;  /* 0x0000006006067812 */ /* 0x000fe200078ec0ff */
[----:B--2---:R-:W-:Y:S01]  /*a340*/  FFMA.FTZ R7, R14, 1.1920928955078125e-07, R7 ;  /* 0x340000000e077823 */ /* 0x004fe20000010007 */
[----:B------:R-:W-:Y:S01]  /*a350*/  @P2 MOV R14, 0x7f800000 ;  /* 0x7f800000000e2802 */ /* 0x000fe20000000f00 */
[----:B------:R-:W-:-:S02]  /*a360*/  @P5 FMUL R39, R39, 0.25 ;  /* 0x3e80000027275820 */ /* 0x000fc40000400000 */
[----:B------:R-:W-:Y:S01]  /*a370*/  @P5 FMUL R241, R241, 0.25 ;  /* 0x3e800000f1f15820 */ /* 0x000fe20000400000 */
[----:B------:R-:W-:Y:S01]  /*a380*/  FSETP.GT.AND P5, PT, |R242|, 8.50705917302346158658e+37, PT ;  /* 0x7e800000f200780b */ /* 0x000fe20003fa4200 */
[----:B------:R-:W-:Y:S02]  /*a390*/  FFMA.FTZ R94, R91, R94, 0.48089820146560668945 ;  /* 0x3ef6384a5b5e7423 */ /* 0x000fe4000001005e */
[----:B------:R-:W-:Y:S02]  /*a3a0*/  FADD R248, R7, R34 ;  /* 0x0000002207f87221 */ /* 0x000fe40000000000 */
[----:B------:R-:W-:Y:S02]  /*a3b0*/  @P1 IMAD.MOV.U32 R7, RZ, RZ, 0x7f800000 ;  /* 0x7f800000ff071424 */ /* 0x000fe400078e00ff */
[----:B------:R-:W-:Y:S02]  /*a3c0*/  @!P6 FMUL R39, R39, 16777216 ;  /* 0x4b8000002727e820 */ /* 0x000fe40000400000 */
[----:B------:R-:W-:-:S02]  /*a3d0*/  @!P6 FMUL R131, R131, 16777216 ;  /* 0x4b8000008383e820 */ /* 0x000fc40000400000 */
[----:B------:R-:W-:Y:S02]  /*a3e0*/  @!P6 FMUL R130, R130, 16777216 ;  /* 0x4b8000008282e820 */ /* 0x000fe40000400000 */
[----:B------:R-:W-:Y:S02]  /*a3f0*/  @!P6 FMUL R127, R127, 16777216 ;  /* 0x4b8000007f7fe820 */ /* 0x000fe40000400000 */
[----:B------:R-:W-:Y:S02]  /*a400*/  @!P6 FMUL R126, R126, 16777216 ;  /* 0x4b8000007e7ee820 */ /* 0x000fe40000400000 */
[----:B------:R-:W-:Y:S02]  /*a410*/  @!P6 FMUL R123, R123, 16777216 ;  /* 0x4b8000007b7be820 */ /* 0x000fe40000400000 */
[----:B------:R-:W-:Y:S02]  /*a420*/  @!P6 FMUL R122, R122, 16777216 ;  /* 0x4b8000007a7ae820 */ /* 0x000fe40000400000 */
[----:B------:R-:W-:-:S02]  /*a430*/  @!P6 FMUL R119, R119, 16777216 ;  /* 0x4b8000007777e820 */ /* 0x000fc40000400000 */
[----:B------:R-:W-:Y:S02]  /*a440*/  @!P6 FMUL R241, R241, 16777216 ;  /* 0x4b800000f1f1e820 */ /* 0x000fe40000400000 */
[----:B------:R-:W-:Y:S01]  /*a450*/  @!P6 FMUL R115, R115, 16777216 ;  /* 0x4b8000007373e820 */ /* 0x000fe20000400000 */
[----:B------:R-:W-:Y:S01]  /*a460*/  FSETP.GEU.AND P6, PT, |R242|, 1.175494350822287508e-38, PT ;  /* 0x00800000f200780b */ /* 0x000fe20003fce200 */
[----:B------:R-:W-:Y:S02]  /*a470*/  FFMA.FTZ R94, R91, R94, -0.72134751081466674805 ;  /* 0xbf38aa3b5b5e7423 */ /* 0x000fe4000001005e */
[----:B------:R-:W-:Y:S01]  /*a480*/  @P1 FFMA.FTZ R248, R4, R7, +INF ;  /* 0x7f80000004f81423 */ /* 0x000fe20000010007 */
[C---:B------:R-:W-:Y:S01]  /*a490*/  FSETP.GEU.AND P1, PT, R242.reuse, 1.175494350822287508e-38, PT ;  /* 0x00800000f200780b */ /* 0x040fe20003f2e000 */
[----:B------:R-:W-:Y:S01]  /*a4a0*/  FMUL R244, R242, 8388608 ;  /* 0x4b000000f2f47820 */ /* 0x000fe20000400000 */
[----:B------:R-:W-:Y:S01]  /*a4b0*/  SHF.L.U32 R7, R187, 0xc, RZ ;  /* 0x0000000cbb077819 */ /* 0x000fe200000006ff */
[----:B------:R-:W-:-:S02]  /*a4c0*/  FMUL R94, R91, R94 ;  /* 0x0000005e5b5e7220 */ /* 0x000fc40000400000 */
[----:B------:R-:W-:Y:S01]  /*a4d0*/  @P5 FMUL R149, R149, 0.25 ;  /* 0x3e80000095955820 */ /* 0x000fe20000400000 */
[----:B------:R-:W-:Y:S01]  /*a4e0*/  FSEL R244, R244, R242, !P1 ;  /* 0x000000f2f4f47208 */ /* 0x000fe20004800000 */
[----:B------:R-:W-:Y:S01]  /*a4f0*/  FMUL R94, R91, R94 ;  /* 0x0000005e5b5e7220 */ /* 0x000fe20000400000 */
[----:B------:R-:W-:Y:S01]  /*a500*/  LOP3.LUT R150, R7, 0x6000, RZ, 0xc0, !PT ;  /* 0x0000600007967812 */ /* 0x000fe200078ec0ff */
[----:B------:R-:W-:Y:S02]  /*a510*/  @P5 FMUL R148, R148, 0.25 ;  /* 0x3e80000094945820 */ /* 0x000fe40000400000 */
[----:B------:R-:W-:Y:S02]  /*a520*/  @P5 FMUL R112, R112, 0.25 ;  /* 0x3e80000070705820 */ /* 0x000fe40000400000 */
[----:B------:R-:W-:Y:S02]  /*a530*/  @P5 FMUL R144, R144, 0.25 ;  /* 0x3e80000090905820 */ /* 0x000fe40000400000 */
[----:B------:R-:W-:-:S02]  /*a540*/  @P5 FMUL R141, R141, 0.25 ;  /* 0x3e8000008d8d5820 */ /* 0x000fc40000400000 */
[----:B------:R-:W-:Y:S02]  /*a550*/  @P5 FMUL R140, R140, 0.25 ;  /* 0x3e8000008c8c5820 */ /* 0x000fe40000400000 */
[----:B------:R-:W-:Y:S02]  /*a560*/  @P5 FMUL R133, R133, 0.25 ;  /* 0x3e80000085855820 */ /* 0x000fe40000400000 */
        /* <DEDUP_REMOVED lines=9> */
[----:B------:R-:W-:Y:S01]  /*a600*/  @P5 FMUL R86, R86, 0.25 ;  /* 0x3e80000056565820 */ /* 0x000fe20000400000 */
[----:B------:R-:W-:Y:S01]  /*a610*/  FSETP.GT.AND P5, PT, |R243|, 8.50705917302346158658e+37, PT ;  /* 0x7e800000f300780b */ /* 0x000fe20003fa4200 */
[----:B---3--:R-:W-:-:S02]  /*a620*/  FFMA.FTZ R35, R92, 1.1920928955078125e-07, R35 ;  /* 0x340000005c237823 */ /* 0x008fc40000010023 */
[----:B------:R-:W-:Y:S02]  /*a630*/  FFMA.FTZ R94, R91, 1.4426950216293334961, R94 ;  /* 0x3fb8aa3b5b5e7823 */ /* 0x000fe4000001005e */
[----:B------:R-:W-:Y:S02]  /*a640*/  @!P6 FMUL R149, R149, 16777216 ;  /* 0x4b8000009595e820 */ /* 0x000fe40000400000 */
[----:B------:R-:W-:Y:S02]  /*a650*/  @!P6 FMUL R148, R148, 16777216 ;  /* 0x4b8000009494e820 */ /* 0x000fe40000400000 */
[----:B------:R-:W-:Y:S02]  /*a660*/  @!P6 FMUL R112, R112, 16777216 ;  /* 0x4b8000007070e820 */ /* 0x000fe40000400000 */
        /* <DEDUP_REMOVED lines=13> */
[----:B------:R-:W-:Y:S01]  /*a740*/  @!P6 FMUL R86, R86, 16777216 ;  /* 0x4b8000005656e820 */ /* 0x000fe20000400000 */
[----:B------:R-:W-:Y:S01]  /*a750*/  FSETP.GEU.AND P6, PT, |R243|, 1.175494350822287508e-38, PT ;  /* 0x00800000f300780b */ /* 0x000fe20003fce200 */
[----:B------:R-:W-:Y:S01]  /*a760*/  FADD R247, R35, R94 ;  /* 0x0000005e23f77221 */ /* 0x000fe20000000000 */
[----:B------:R-:W-:Y:S01]  /*a770*/  MUFU.RCP R91, R242 ;  /* 0x000000f2005b7308 */ /* 0x000fe20000001000 */
[----:B------:R-:W-:Y:S01]  /*a780*/  IMAD.MOV.U32 R8, RZ, RZ, R76 ;  /* 0x000000ffff087224 */ /* 0x000fe200078e004c */
[----:B------:R-:W-:Y:S01]  /*a790*/  MOV R76, R99 ;  /* 0x00000063004c7202 */ /* 0x000fe20000000f00 */
[----:B------:R-:W-:Y:S01]  /*a7a0*/  @P2 FFMA.FTZ R247, R5, R14, +INF ;  /* 0x7f80000005f72423 */ /* 0x000fe2000001000e */
[C---:B------:R-:W-:Y:S01]  /*a7b0*/  FSETP.GEU.AND P2, PT, R243.reuse, 1.175494350822287508e-38, PT ;  /* 0x00800000f300780b */ /* 0x040fe20003f4e000 */
[----:B------:R-:W-:-:S02]  /*a7c0*/  FMUL R245, R243, 8388608 ;  /* 0x4b000000f3f57820 */ /* 0x000fc40000400000 */
[----:B------:R-:W-:Y:S02]  /*a7d0*/  IMAD.MOV.U32 R19, RZ, RZ, R84 ;  /* 0x000000ffff137224 */ /* 0x000fe400078e0054 */
[----:B------:R-:W-:Y:S01]  /*a7e0*/  IMAD.MOV.U32 R12, RZ, RZ, R70 ;  /* 0x000000ffff0c7224 */ /* 0x000fe200078e0046 */
[----:B------:R-:W-:Y:S01]  /*a7f0*/  FSEL R245, R245, R243, !P2 ;  /* 0x000000f3f5f57208 */ /* 0x000fe20005000000 */
[----:B------:R-:W-:Y:S01]  /*a800*/  IMAD.MOV.U32 R32, RZ, RZ, R98 ;  /* 0x000000ffff207224 */ /* 0x000fe200078e0062 */
[----:B------:R-:W-:Y:S01]  /*a810*/  MOV R70, R101 ;  /* 0x0000006500467202 */ /* 0x000fe20000000f00 */
[----:B------:R-:W-:Y:S01]  /*a820*/  IMAD.MOV.U32 R33, RZ, RZ, R102 ;  /* 0x000000ffff217224 */ /* 0x000fe200078e0066 */
[----:B------:R-:W-:Y:S01]  /*a830*/  LOP3.LUT R98, R6, 0x70, R185, 0x78, !PT ;  /* 0x0000007006627812 */ /* 0x000fe200078e78b9 */
[----:B------:R-:W-:Y:S01]  /*a840*/  IMAD.MOV.U32 R84, RZ, RZ, R106 ;  /* 0x000000ffff547224 */ /* 0x000fe200078e006a */
[----:B------:R0:W1:Y:S01]  /*a850*/  MUFU.RCP R6, R241 ;  /* 0x000000f100067308 */ /* 0x0000620000001000 */
[----:B------:R-:W-:-:S02]  /*a860*/  IMAD.MOV.U32 R13, RZ, RZ, R110 ;  /* 0x000000ffff0d7224 */ /* 0x000fc400078e006e */
[----:B------:R-:W-:Y:S02]  /*a870*/  IMAD.MOV.U32 R75, RZ, RZ, R114 ;  /* 0x000000ffff4b7224 */ /* 0x000fe400078e0072 */
[----:B------:R-:W-:Y:S02]  /*a880*/  @P5 FMUL R155, R155, 0.25 ;  /* 0x3e8000009b9b5820 */ /* 0x000fe40000400000 */
[----:B------:R-:W-:Y:S02]  /*a890*/  @P5 FMUL R154, R154, 0.25 ;  /* 0x3e8000009a9a5820 */ /* 0x000fe40000400000 */
[----:B------:R-:W-:Y:S01]  /*a8a0*/  @P5 FMUL R79, R79, 0.25 ;  /* 0x3e8000004f4f5820 */ /* 0x000fe20000400000 */
[----:B0-----:R-:W-:Y:S01]  /*a8b0*/  LOP3.LUT R241, R185, 0x80, RZ, 0xc0, !PT ;  /* 0x00000080b9f17812 */ /* 0x001fe200078ec0ff */
        /* <DEDUP_REMOVED lines=31> */
[----:B------:R-:W-:Y:S01]  /*aab0*/  @!P6 FMUL R12, R12, 16777216 ;  /* 0x4b8000000c0ce820 */ /* 0x000fe20000400000 */
[C---:B------:R-:W-:Y:S01]  /*aac0*/  FSETP.GEU.AND P6, PT, |R145|.reuse, 1.175494350822287508e-38, PT ;  /* 0x008000009100780b */ /* 0x040fe20003fce200 */
[----:B------:R-:W-:Y:S01]  /*aad0*/  IMAD.MOV.U32 R22, RZ, RZ, R88 ;  /* 0x000000ffff167224 */ /* 0x000fe200078e0058 */
[----:B------:R-:W-:Y:S01]  /*aae0*/  MOV R88, R97 ;  /* 0x0000006100587202 */ /* 0x000fe20000000f00 */
[----:B------:R-:W-:Y:S01]  /*aaf0*/  IMAD.MOV.U32 R26, RZ, RZ, R90 ;  /* 0x000000ffff1a7224 */ /* 0x000fe200078e005a */
[----:B------:R-:W-:Y:S01]  /*ab00*/  MOV R90, R109 ;  /* 0x0000006d005a7202 */ /* 0x000fe20000000f00 */
[----:B------:R-:W-:-:S02]  /*ab10*/  FMUL R196, R145, 8388608 ;  /* 0x4b00000091c47820 */ /* 0x000fc40000400000 */
[----:B------:R-:W-:Y:S02]  /*ab20*/  IMAD.MOV.U32 R36, RZ, RZ, R96 ;  /* 0x000000ffff247224 */ /* 0x000fe400078e0060 */
[----:B------:R-:W-:Y:S01]  /*ab30*/  IMAD.MOV.U32 R29, RZ, RZ, R100 ;  /* 0x000000ffff1d7224 */ /* 0x000fe200078e0064 */
[----:B------:R-:W-:Y:S01]  /*ab40*/  FSEL R196, R196, R145, !P3 ;  /* 0x00000091c4c47208 */ /* 0x000fe20005800000 */
[----:B------:R-:W-:Y:S02]  /*ab50*/  IMAD.MOV.U32 R71, RZ, RZ, R104 ;  /* 0x000000ffff477224 */ /* 0x000fe400078e0068 */
[----:B------:R-:W-:Y:S02]  /*ab60*/  IMAD.MOV.U32 R37, RZ, RZ, R108 ;  /* 0x000000ffff257224 */ /* 0x000fe400078e006c */
        /* <DEDUP_REMOVED lines=16> */
[----:B------:R-:W-:Y:S01]  /*ac70*/  @P5 FMUL R68, R68, 0.25 ;  /* 0x3e80000044445820 */ /* 0x000fe20000400000 */
[----:B------:R-:W-:Y:S01]  /*ac80*/  FSETP.GT.AND P5, PT, |R147|, 8.50705917302346158658e+37, PT ;  /* 0x7e8000009300780b */ /* 0x000fe20003fa4200 */
        /* <DEDUP_REMOVED lines=17> */
[C---:B------:R-:W-:Y:S01]  /*ada0*/  FSETP.GEU.AND P6, PT, |R147|.reuse, 1.175494350822287508e-38, PT ;  /* 0x008000009300780b */ /* 0x040fe20003fce200 */
[----:B------:R-:W-:Y:S02]  /*adb0*/  FMUL R246, R147, 8388608 ;  /* 0x4b00000093f67820 */ /* 0x000fe40000400000 */
[----:B------:R-:W-:Y:S02]  /*adc0*/  @P5 FMUL R175, R175, 0.25 ;  /* 0x3e800000afaf5820 */ /* 0x000fe40000400000 */
[----:B------:R-:W-:Y:S01]  /*add0*/  @P5 FMUL R174, R174, 0.25 ;  /* 0x3e800000aeae5820 */ /* 0x000fe20000400000 */
[----:B------:R-:W-:Y:S01]  /*ade0*/  FSEL R246, R246, R147, !P4 ;  /* 0x00000093f6f67208 */ /* 0x000fe20006000000 */
        /* <DEDUP_REMOVED lines=14> */
[----:B------:R-:W-:Y:S01]  /*aed0*/  @P5 FMUL R166, R166, 0.25 ;  /* 0x3e800000a6a65820 */ /* 0x000fe20000400000 */
[----:B------:R-:W-:Y:S01]  /*aee0*/  FSETP.GT.AND P5, PT, |R170|, 8.50705917302346158658e+37, PT ;  /* 0x7e800000aa00780b */ /* 0x000fe20003fa4200 */
        /* <DEDUP_REMOVED lines=16> */
[----:B------:R-:W-:Y:S01]  /*aff0*/  @!P6 FMUL R166, R166, 16777216 ;  /* 0x4b800000a6a6e820 */ /* 0x000fe20000400000 */
[----:B------:R-:W-:Y:S01]  /*b000*/  FSETP.GEU.AND P6, PT, |R170|, 1.175494350822287508e-38, PT ;  /* 0x00800000aa00780b */ /* 0x000fe20003fce200 */
[----:B------:R-:W-:Y:S01]  /*b010*/  @P5 FMUL R173, R173, 0.25 ;  /* 0x3e800000adad5820 */ /* 0x000fe20000400000 */
[----:B------:R-:W-:Y:S01]  /*b020*/  MUFU.RCP R180, R147 ;  /* 0x0000009300b47308 */ /* 0x000fe20000001000 */
        /* <DEDUP_REMOVED lines=34> */
[----:B------:R-:W-:Y:S01]  /*b250*/  FSETP.GEU.AND P6, PT, |R139|, 1.175494350822287508e-38, PT ;  /* 0x008000008b00780b */ /* 0x000fe20003fce200 */
[----:B------:R-:W-:Y:S02]  /*b260*/  IMAD R7, R93, c[0x0][0x1c8], RZ ;  /* 0x000072005d077a24 */ /* 0x000fe400078e02ff */
[----:B------:R-:W0:Y:S01]  /*b270*/  S2R R93, SR_TID.X ;  /* 0x00000000005d7919 */ /* 0x000e220000002100 */
        /* <DEDUP_REMOVED lines=11> */
[----:B------:R-:W-:Y:S01]  /*b330*/  @P5 FMUL R58, R58, 0.25 ;  /* 0x3e8000003a3a5820 */ /* 0x000fe20000400000 */
[----:B0-----:R-:W-:Y:S01]  /*b340*/  LOP3.LUT R93, R93, 0x7f, RZ, 0xc0, !PT ;  /* 0x0000007f5d5d7812 */ /* 0x001fe200078ec0ff */
[----:B------:R-:W-:-:S02]  /*b350*/  @P5 FMUL R63, R63, 0.25 ;  /* 0x3e8000003f3f5820 */ /* 0x000fc40000400000 */
[----:B------:R-:W-:Y:S01]  /*b360*/  @P5 FMUL R62, R62, 0.25 ;  /* 0x3e8000003e3e5820 */ /* 0x000fe20000400000 */
[----:B------:R-:W-:Y:S01]  /*b370*/  LEA R150, R93, R150, 0x4 ;  /* 0x000000965d967211 */ /* 0x000fe200078e20ff */
[----:B------:R-:W-:Y:S02]  /*b380*/  @P5 FMUL R67, R67, 0.25 ;  /* 0x3e80000043435820 */ /* 0x000fe40000400000 */
[----:B------:R-:W-:Y:S02]  /*b390*/  @P5 FMUL R139, R139, 0.25 ;  /* 0x3e8000008b8b5820 */ /* 0x000fe40000400000 */
[----:B------:R-:W-:Y:S01]  /*b3a0*/  @P5 FMUL R66, R66, 0.25 ;  /* 0x3e80000042425820 */ /* 0x000fe20000400000 */
[----:B------:R-:W-:Y:S01]  /*b3b0*/  FSETP.GT.AND P5, PT, |R138|, 8.50705917302346158658e+37, PT ;  /* 0x7e8000008a00780b */ /* 0x000fe20003fa4200 */
        /* <DEDUP_REMOVED lines=16> */
[----:B------:R-:W-:Y:S01]  /*b4c0*/  @!P6 FMUL R66, R66, 16777216 ;  /* 0x4b8000004242e820 */ /* 0x000fe20000400000 */
[----:B------:R-:W-:Y:S01]  /*b4d0*/  FSETP.GEU.AND P6, PT, |R138|, 1.175494350822287508e-38, PT ;  /* 0x008000008a00780b */ /* 0x000fe20003fce200 */
[----:B------:R-:W-:Y:S02]  /*b4e0*/  @P5 FMUL R161, R161, 0.25 ;  /* 0x3e800000a1a15820 */ /* 0x000fe40000400000 */
[----:B------:R-:W-:Y:S01]  /*b4f0*/  @P5 FMUL R160, R160, 0.25 ;  /* 0x3e800000a0a05820 */ /* 0x000fe20000400000 */
[----:B------:R-:W-:Y:S01]  /*b500*/  MUFU.RCP R139, R139 ;  /* 0x0000008b008b7308 */ /* 0x000fe20000001000 */
        /* <DEDUP_REMOVED lines=15> */
[----:B------:R-:W-:Y:S01]  /*b600*/  ISETP.GE.U32.AND P5, PT, R93, 0x40, PT ;  /* 0x000000405d00780c */ /* 0x000fe20003fa6070 */
[----:B-1----:R-:W-:Y:S02]  /*b610*/  FMUL R101, R6, R131 ;  /* 0x0000008306657220 */ /* 0x002fe40000400000 */
[C---:B------:R-:W-:Y:S01]  /*b620*/  FMUL R105, R91.reuse, R112 ;  /* 0x000000705b697220 */ /* 0x040fe20000400000 */
[----:B------:R-:W0:Y:S01]  /*b630*/  MUFU.RCP R131, R243 ;  /* 0x000000f300837308 */ /* 0x000e220000001000 */
[----:B------:R-:W-:Y:S02]  /*b640*/  IMAD.MOV.U32 R14, RZ, RZ, c[0x0][0x1c8] ;  /* 0x00007200ff0e7624 */ /* 0x000fe400078e00ff */
[----:B------:R-:W-:-:S02]  /*b650*/  FMUL R112, R91, R133 ;  /* 0x000000855b707220 */ /* 0x000fc40000400000 */
[----:B------:R-:W-:Y:S02]  /*b660*/  @!P6 FMUL R161, R161, 16777216 ;  /* 0x4b800000a1a1e820 */ /* 0x000fe40000400000 */
[----:B------:R-:W-:Y:S01]  /*b670*/  @!P6 FMUL R160, R160, 16777216 ;  /* 0x4b800000a0a0e820 */ /* 0x000fe20000400000 */
[----:B------:R-:W1:Y:S01]  /*b680*/  MUFU.RCP R133, R145 ;  /* 0x0000009100857308 */ /* 0x000e620000001000 */
        /* <DEDUP_REMOVED lines=14> */
[----:B------:R-:W-:Y:S01]  /*b770*/  @!P6 FMUL R64, R64, 16777216 ;  /* 0x4b8000004040e820 */ /* 0x000fe20000400000 */
[----:B------:R-:W-:Y:S01]  /*b780*/  LEA R96, P6, R7, R2, 0x1 ;  /* 0x0000000207607211 */ /* 0x000fe200078c08ff */
[----:B------:R-:W-:-:S02]  /*b790*/  IMAD R35, R14, 0x2, R7 ;  /* 0x000000020e237824 */ /* 0x000fc400078e0207 */
[----:B------:R-:W-:Y:S01]  /*b7a0*/  IMAD R15, R251, 0x10, R168 ;  /* 0x00000010fb0f7824 */ /* 0x000fe200078e02a8 */
[----:B------:R-:W-:Y:S01]  /*b7b0*/  LEA.HI.X.SX32 R97, R7, R0, 0x1, P6 ;  /* 0x0000000007617211 */ /* 0x000fe200030f0eff */
[----:B------:R-:W-:Y:S01]  /*b7c0*/  FMUL R100, R6, R95 ;  /* 0x0000005f06647220 */ /* 0x000fe20000400000 */
[----:B------:R-:W-:Y:S01]  /*b7d0*/  LEA R93, R14, R35, 0x1 ;  /* 0x000000230e5d7211 */ /* 0x000fe200078e08ff */
[C---:B------:R-:W-:Y:S01]  /*b7e0*/  FMUL R102, R6.reuse, R135 ;  /* 0x0000008706667220 */ /* 0x040fe20000400000 */
[C---:B------:R-:W-:Y:S01]  /*b7f0*/  LEA R94, P6, R35.reuse, R2, 0x1 ;  /* 0x00000002235e7211 */ /* 0x040fe200078c08ff */
[----:B------:R-:W-:Y:S01]  /*b800*/  FMUL R118, R6, R122 ;  /* 0x0000007a06767220 */ /* 0x000fe20000400000 */
[----:B------:R-:W-:Y:S01]  /*b810*/  MUFU.RCP R138, R138 ;  /* 0x0000008a008a7308 */ /* 0x000fe20000001000 */
[----:B------:R-:W-:Y:S01]  /*b820*/  IMAD R135, R14, 0x2, R93 ;  /* 0x000000020e877824 */ /* 0x000fe200078e025d */
[----:B------:R-:W-:Y:S01]  /*b830*/  LEA.HI.X.SX32 R95, R35, R0, 0x1, P6 ;  /* 0x00000000235f7211 */ /* 0x000fe200030f0eff */
[----:B------:R-:W-:Y:S01]  /*b840*/  IMAD.U32 R98, R15, 0x40, R98 ;  /* 0x000000400f627824 */ /* 0x000fe200078e0062 */
[----:B------:R-:W-:Y:S01]  /*b850*/  LEA R92, P6, R93, R2, 0x1 ;  /* 0x000000025d5c7211 */ /* 0x000fe200078c08ff */
[----:B------:R-:W-:-:S02]  /*b860*/  FMUL R110, R6, R134 ;  /* 0x00000086066e7220 */ /* 0x000fc40000400000 */
[C---:B------:R-:W-:Y:S01]  /*b870*/  FMUL R111, R6.reuse, R130 ;  /* 0x00000082066f7220 */ /* 0x040fe20000400000 */
[----:B------:R-:W-:Y:S01]  /*b880*/  LEA.HI.X.SX32 R93, R93, R0, 0x1, P6 ;  /* 0x000000005d5d7211 */ /* 0x000fe200030f0eff */
[C---:B------:R-:W-:Y:S02]  /*b890*/  FMUL R104, R6.reuse, R127 ;  /* 0x0000007f06687220 */ /* 0x040fe40000400000 */
[C---:B------:R-:W-:Y:S02]  /*b8a0*/  FMUL R114, R6.reuse, R126 ;  /* 0x0000007e06727220 */ /* 0x040fe40000400000 */
[----:B------:R-:W-:Y:S02]  /*b8b0*/  FMUL R106, R6, R123 ;  /* 0x0000007b066a7220 */ /* 0x000fe40000400000 */
[C---:B------:R-:W-:Y:S02]  /*b8c0*/  FMUL R113, R91.reuse, R129 ;  /* 0x000000815b717220 */ /* 0x040fe40000400000 */
[----:B------:R-:W-:-:S02]  /*b8d0*/  FMUL R117, R91, R128 ;  /* 0x000000805b757220 */ /* 0x000fc40000400000 */
[C---:B------:R-:W-:Y:S02]  /*b8e0*/  FMUL R122, R91.reuse, R124 ;  /* 0x0000007c5b7a7220 */ /* 0x040fe40000400000 */
[----:B------:R-:W-:Y:S02]  /*b8f0*/  FMUL R120, R91, R121 ;  /* 0x000000795b787220 */ /* 0x000fe40000400000 */
[C---:B------:R-:W-:Y:S02]  /*b900*/  FMUL R15, R6.reuse, R151 ;  /* 0x00000097060f7220 */ /* 0x040fe40000400000 */
[C---:B------:R-:W-:Y:S02]  /*b910*/  FMUL R7, R6.reuse, R39 ;  /* 0x0000002706077220 */ /* 0x040fe40000400000 */
[C---:B------:R-:W-:Y:S02]  /*b920*/  FMUL R108, R6.reuse, R146 ;  /* 0x00000092066c7220 */ /* 0x040fe40000400000 */
[----:B------:R-:W-:-:S02]  /*b930*/  FMUL R99, R6, R143 ;  /* 0x0000008f06637220 */ /* 0x000fc40000400000 */
[C---:B------:R-:W-:Y:S02]  /*b940*/  FMUL R107, R6.reuse, R142 ;  /* 0x0000008e066b7220 */ /* 0x040fe40000400000 */
[C---:B------:R-:W-:Y:S02]  /*b950*/  FMUL R103, R6.reuse, R119 ;  /* 0x0000007706677220 */ /* 0x040fe40000400000 */
[----:B------:R-:W-:Y:S02]  /*b960*/  FMUL R115, R6, R115 ;  /* 0x0000007306737220 */ /* 0x000fe40000400000 */
[C---:B0-----:R-:W-:Y:S02]  /*b970*/  FMUL R124, R131.reuse, R155 ;  /* 0x0000009b837c7220 */ /* 0x041fe40000400000 */
[C---:B------:R-:W-:Y:S02]  /*b980*/  FMUL R128, R131.reuse, R154 ;  /* 0x0000009a83807220 */ /* 0x040fe40000400000 */
[----:B------:R-:W-:-:S02]  /*b990*/  FMUL R79, R131, R79 ;  /* 0x0000004f834f7220 */ /* 0x000fc40000400000 */
[C---:B------:R-:W-:Y:S02]  /*b9a0*/  FMUL R75, R131.reuse, R75 ;  /* 0x0000004b834b7220 */ /* 0x040fe40000400000 */
[C---:B------:R-:W-:Y:S01]  /*b9b0*/  FMUL R78, R131.reuse, R78 ;  /* 0x0000004e834e7220 */ /* 0x040fe20000400000 */
[----:B------:R-:W-:Y:S01]  /*b9c0*/  F2FP.PACK_AB R79, R124, R79 ;  /* 0x0000004f7c4f723e */ /* 0x000fe200000000ff */
[C---:B------:R-:W-:Y:S01]  /*b9d0*/  FMUL R13, R131.reuse, R13 ;  /* 0x0000000d830d7220 */ /* 0x040fe20000400000 */
[----:B------:R-:W-:Y:S01]  /*b9e0*/  F2FP.PACK_AB R75, R128, R75 ;  /* 0x0000004b804b723e */ /* 0x000fe200000000ff */
[C---:B------:R-:W-:Y:S02]  /*b9f0*/  FMUL R121, R131.reuse, R87 ;  /* 0x0000005783797220 */ /* 0x040fe40000400000 */
[C---:B------:R-:W-:Y:S02]  /*ba00*/  FMUL R74, R131.reuse, R74 ;  /* 0x0000004a834a7220 */ /* 0x040fe40000400000 */
[C---:B------:R-:W-:Y:S01]  /*ba10*/  FMUL R77, R131.reuse, R77 ;  /* 0x0000004d834d7220 */ /* 0x040fe20000400000 */
[----:B------:R-:W-:Y:S01]  /*ba20*/  F2FP.PACK_AB R78, R78, R121 ;  /* 0x000000794e4e723e */ /* 0x000fe200000000ff */
[----:B------:R-:W-:Y:S01]  /*ba30*/  FMUL R127, R131, R84 ;  /* 0x00000054837f7220 */ /* 0x000fe20000400000 */
[----:B------:R-:W-:Y:S01]  /*ba40*/  F2FP.PACK_AB R74, R13, R74 ;  /* 0x0000004a0d4a723e */ /* 0x000fe200000000ff */
[----:B------:R-:W-:-:S02]  /*ba50*/  FMUL R126, R131, R80 ;  /* 0x00000050837e7220 */ /* 0x000fc40000400000 */
[C---:B------:R-:W-:Y:S02]  /*ba60*/  FMUL R130, R131.reuse, R33 ;  /* 0x0000002183827220 */ /* 0x040fe40000400000 */
[----:B------:R-:W-:Y:S01]  /*ba70*/  FMUL R76, R131, R76 ;  /* 0x0000004c834c7220 */ /* 0x000fe20000400000 */
[----:B------:R-:W-:Y:S01]  /*ba80*/  F2FP.PACK_AB R77, R77, R126 ;  /* 0x0000007e4d4d723e */ /* 0x000fe200000000ff */
[C---:B------:R-:W-:Y:S02]  /*ba90*/  FMUL R134, R131.reuse, R32 ;  /* 0x0000002083867220 */ /* 0x040fe40000400000 */
[C---:B------:R-:W-:Y:S02]  /*baa0*/  FMUL R123, R131.reuse, R28 ;  /* 0x0000001c837b7220 */ /* 0x040fe40000400000 */
[----:B------:R-:W-:Y:S02]  /*bab0*/  FMUL R129, R131, R12 ;  /* 0x0000000c83817220 */ /* 0x000fe40000400000 */
[C---:B------:R-:W-:Y:S01]  /*bac0*/  FMUL R6, R91.reuse, R149 ;  /* 0x000000955b067220 */ /* 0x040fe20000400000 */
[----:B------:R-:W-:Y:S01]  /*bad0*/  F2FP.PACK_AB R76, R76, R123 ;  /* 0x0000007b4c4c723e */ /* 0x000fe200000000ff */
[----:B------:R-:W-:-:S02]  /*bae0*/  FMUL R30, R91, R148 ;  /* 0x000000945b1e7220 */ /* 0x000fc40000400000 */
[C---:B------:R-:W-:Y:S02]  /*baf0*/  FMUL R35, R91.reuse, R144 ;  /* 0x000000905b237220 */ /* 0x040fe40000400000 */
[C---:B------:R-:W-:Y:S01]  /*bb00*/  FMUL R109, R91.reuse, R141 ;  /* 0x0000008d5b6d7220 */ /* 0x040fe20000400000 */
[----:B------:R-:W-:Y:S01]  /*bb10*/  LEA R141, R14, R135, 0x1 ;  /* 0x000000870e8d7211 */ /* 0x000fe200078e08ff */
[C---:B------:R-:W-:Y:S01]  /*bb20*/  FMUL R34, R91.reuse, R140 ;  /* 0x0000008c5b227220 */ /* 0x040fe20000400000 */
[----:B------:R0:W-:Y:S01]  /*bb30*/  STS.128 [R98+0x680], R76 ;  /* 0x0006804c62007388 */ /* 0x0001e20000000c00 */
[C---:B------:R-:W-:Y:S02]  /*bb40*/  FMUL R39, R91.reuse, R132 ;  /* 0x000000845b277220 */ /* 0x040fe40000400000 */
[C---:B------:R-:W-:Y:S02]  /*bb50*/  FMUL R116, R91.reuse, R125 ;  /* 0x0000007d5b747220 */ /* 0x040fe40000400000 */
[----:B------:R-:W-:-:S02]  /*bb60*/  FMUL R38, R91, R38 ;  /* 0x000000265b267220 */ /* 0x000fc40000400000 */
[C---:B------:R-:W-:Y:S02]  /*bb70*/  FMUL R31, R91.reuse, R31 ;  /* 0x0000001f5b1f7220 */ /* 0x040fe40000400000 */
[----:B------:R-:W-:Y:S01]  /*bb80*/  FMUL R119, R91, R86 ;  /* 0x000000565b777220 */ /* 0x000fe20000400000 */
[----:B------:R-:W-:Y:S01]  /*bb90*/  LEA R86, P6, R135, R2, 0x1 ;  /* 0x0000000287567211 */ /* 0x000fe200078c08ff */
[C---:B-1----:R-:W-:Y:S02]  /*bba0*/  FMUL R28, R133.reuse, R152 ;  /* 0x00000098851c7220 */ /* 0x042fe40000400000 */
[----:B------:R-:W-:Y:S01]  /*bbb0*/  FMUL R32, R133, R37 ;  /* 0x0000002585207220 */ /* 0x000fe20000400000 */
[----:B------:R-:W-:Y:S01]  /*bbc0*/  LEA.HI.X.SX32 R87, R135, R0, 0x1, P6 ;  /* 0x0000000087577211 */ /* 0x000fe200030f0eff */
[----:B------:R-:W-:Y:S01]  /*bbd0*/  FMUL R131, R133, R29 ;  /* 0x0000001d85837220 */ /* 0x000fe20000400000 */
[----:B------:R-:W-:Y:S01]  /*bbe0*/  LEA R84, P6, R141, R2, 0x1 ;  /* 0x000000028d547211 */ /* 0x000fe200078c08ff */
[C---:B------:R-:W-:Y:S01]  /*bbf0*/  FMUL R91, R133.reuse, R153 ;  /* 0x00000099855b7220 */ /* 0x040fe20000400000 */
[----:B0-----:R-:W-:Y:S01]  /*bc00*/  F2FP.PACK_AB R76, R120, R31 ;  /* 0x0000001f784c723e */ /* 0x001fe200000000ff */
[----:B------:R-:W-:Y:S01]  /*bc10*/  FMUL R12, R133, R85 ;  /* 0x00000055850c7220 */ /* 0x000fe20000400000 */
[----:B------:R-:W-:Y:S01]  /*bc20*/  LEA.HI.X.SX32 R85, R141, R0, 0x1, P6 ;  /* 0x000000008d557211 */ /* 0x000fe200030f0eff */
[C---:B------:R-:W-:Y:S01]  /*bc30*/  FMUL R33, R133.reuse, R82 ;  /* 0x0000005285217220 */ /* 0x040fe20000400000 */
[----:B------:R-:W-:Y:S01]  /*bc40*/  F2FP.PACK_AB R79, R6, R105 ;  /* 0x00000069064f723e */ /* 0x000fe200000000ff */
[----:B------:R-:W-:Y:S01]  /*bc50*/  FMUL R90, R133, R90 ;  /* 0x0000005a855a7220 */ /* 0x000fe20000400000 */
[----:B------:R-:W-:Y:S01]  /*bc60*/  F2FP.PACK_AB R91, R91, R12 ;  /* 0x0000000c5b5b723e */ /* 0x000fe200000000ff */
[----:B------:R-:W-:Y:S01]  /*bc70*/  FMUL R125, R133, R137 ;  /* 0x00000089857d7220 */ /* 0x000fe20000400000 */
[----:B------:R-:W-:Y:S01]  /*bc80*/  F2FP.PACK_AB R77, R113, R116 ;  /* 0x00000074714d723e */ /* 0x000fe200000000ff */
[----:B------:R-:W-:Y:S01]  /*bc90*/  FMUL R37, R133, R136 ;  /* 0x0000008885257220 */ /* 0x000fe20000400000 */
[----:B------:R-:W-:Y:S01]  /*bca0*/  F2FP.PACK_AB R78, R109, R112 ;  /* 0x000000706d4e723e */ /* 0x000fe200000000ff */
[C---:B------:R-:W-:Y:S01]  /*bcb0*/  FMUL R89, R133.reuse, R89 ;  /* 0x0000005985597220 */ /* 0x040fe20000400000 */
[----:B------:R-:W-:Y:S01]  /*bcc0*/  F2FP.PACK_AB R90, R90, R125 ;  /* 0x0000007d5a5a723e */ /* 0x000fe200000000ff */
[----:B------:R-:W-:-:S02]  /*bcd0*/  FMUL R152, R133, R71 ;  /* 0x0000004785987220 */ /* 0x000fc40000400000 */
[C---:B------:R-:W-:Y:S01]  /*bce0*/  FMUL R132, R133.reuse, R70 ;  /* 0x0000004685847220 */ /* 0x040fe20000400000 */
[----:B------:R0:W-:Y:S01]  /*bcf0*/  STS.128 [R98+0x700], R76 ;  /* 0x0007004c62007388 */ /* 0x0001e20000000c00 */
[C---:B------:R-:W-:Y:S02]  /*bd00*/  FMUL R88, R133.reuse, R88 ;  /* 0x0000005885587220 */ /* 0x040fe40000400000 */
[----:B------:R-:W-:Y:S01]  /*bd10*/  FMUL R36, R133, R36 ;  /* 0x0000002485247220 */ /* 0x000fe20000400000 */
[----:B------:R-:W-:Y:S01]  /*bd20*/  F2FP.PACK_AB R89, R89, R132 ;  /* 0x000000845959723e */ /* 0x000fe200000000ff */
[C---:B------:R-:W-:Y:S02]  /*bd30*/  FMUL R29, R133.reuse, R69 ;  /* 0x00000045851d7220 */ /* 0x040fe40000400000 */
[----:B------:R-:W-:Y:S02]  /*bd40*/  FMUL R133, R133, R68 ;  /* 0x0000004485857220 */ /* 0x000fe40000400000 */
[----:B------:R-:W1:Y:S01]  /*bd50*/  MUFU.RCP R68, R170 ;  /* 0x000000aa00447308 */ /* 0x000e620000001000 */
[----:B------:R-:W-:Y:S01]  /*bd60*/  IMAD R143, R14, 0x2, R141 ;  /* 0x000000020e8f7824 */ /* 0x000fe200078e028d */
[----:B------:R-:W-:Y:S01]  /*bd70*/  F2FP.PACK_AB R88, R88, R29 ;  /* 0x0000001d5858723e */ /* 0x000fe200000000ff */
[----:B------:R-:W-:-:S02]  /*bd80*/  FMUL R168, R180, R83 ;  /* 0x00000053b4a87220 */ /* 0x000fc40000400000 */
[----:B------:R-:W-:Y:S01]  /*bd90*/  FMUL R178, R180, R9 ;  /* 0x00000009b4b27220 */ /* 0x000fe20000400000 */
[----:B------:R-:W-:Y:S01]  /*bda0*/  LEA R69, R14, R143, 0x1 ;  /* 0x0000008f0e457211 */ /* 0x000fe200078e08ff */
[C---:B------:R-:W-:Y:S01]  /*bdb0*/  FMUL R153, R180.reuse, R26 ;  /* 0x0000001ab4997220 */ /* 0x040fe20000400000 */
[C---:B------:R-:W-:Y:S01]  /*bdc0*/  LEA R82, P6, R143.reuse, R2, 0x1 ;  /* 0x000000028f527211 */ /* 0x040fe200078c08ff */
[----:B------:R-:W-:Y:S01]  /*bdd0*/  FMUL R171, R180, R158 ;  /* 0x0000009eb4ab7220 */ /* 0x000fe20000400000 */
[----:B------:R-:W-:Y:S01]  /*bde0*/  STS.128 [R98+0x600], R88 ;  /* 0x0006005862007388 */ /* 0x000fe20000000c00 */
[----:B------:R-:W-:Y:S01]  /*bdf0*/  IMAD R9, R14, 0x2, R69 ;  /* 0x000000020e097824 */ /* 0x000fe200078e0245 */
[----:B------:R-:W-:Y:S01]  /*be00*/  LEA.HI.X.SX32 R83, R143, R0, 0x1, P6 ;  /* 0x000000008f537211 */ /* 0x000fe200030f0eff */
[----:B------:R-:W-:Y:S01]  /*be10*/  FMUL R26, R139, R47 ;  /* 0x0000002f8b1a7220 */ /* 0x000fe20000400000 */
[----:B------:R-:W-:Y:S01]  /*be20*/  LEA R80, P6, R69, R2, 0x1 ;  /* 0x0000000245507211 */ /* 0x000fe200078c08ff */
[----:B------:R-:W-:Y:S01]  /*be30*/  FMUL R175, R180, R175 ;  /* 0x000000afb4af7220 */ /* 0x000fe20000400000 */
[----:B0-----:R-:W-:Y:S01]  /*be40*/  IADD3 R76, R246, -0x3f3504f3, RZ ;  /* 0xc0cafb0df64c7810 */ /* 0x001fe20007ffe0ff */
[----:B-1----:R-:W-:-:S02]  /*be50*/  FMUL R179, R68, R172 ;  /* 0x000000ac44b37220 */ /* 0x002fc40000400000 */
[----:B------:R-:W-:Y:S01]  /*be60*/  FMUL R172, R68, R81 ;  /* 0x0000005144ac7220 */ /* 0x000fe20000400000 */
[----:B------:R-:W-:Y:S01]  /*be70*/  LEA.HI.X.SX32 R81, R69, R0, 0x1, P6 ;  /* 0x0000000045517211 */ /* 0x000fe200030f0eff */
[----:B------:R-:W-:Y:S01]  /*be80*/  FMUL R174, R180, R174 ;  /* 0x000000aeb4ae7220 */ /* 0x000fe20000400000 */
[----:B------:R-:W-:Y:S01]  /*be90*/  LEA R69, R14, R9, 0x1 ;  /* 0x000000090e457211 */ /* 0x000fe200078e08ff */
[C---:B------:R-:W-:Y:S01]  /*bea0*/  FMUL R154, R180.reuse, R27 ;  /* 0x0000001bb49a7220 */ /* 0x040fe20000400000 */
[C---:B------:R-:W-:Y:S01]  /*beb0*/  LEA R148, P6, R9.reuse, R2, 0x1 ;  /* 0x0000000209947211 */ /* 0x040fe200078c08ff */
[C---:B------:R-:W-:Y:S02]  /*bec0*/  FMUL R135, R180.reuse, R25 ;  /* 0x00000019b4877220 */ /* 0x040fe40000400000 */
[C---:B------:R-:W-:Y:S01]  /*bed0*/  FMUL R155, R180.reuse, R23 ;  /* 0x00000017b49b7220 */ /* 0x040fe20000400000 */
[----:B------:R-:W-:Y:S01]  /*bee0*/  LEA.HI.X.SX32 R149, R9, R0, 0x1, P6 ;  /* 0x0000000009957211 */ /* 0x000fe200030f0eff */
[C---:B------:R-:W-:Y:S01]  /*bef0*/  FMUL R176, R180.reuse, R20 ;  /* 0x00000014b4b07220 */ /* 0x040fe20000400000 */
[----:B------:R-:W-:Y:S01]  /*bf00*/  LEA R146, P6, R69, R2, 0x1 ;  /* 0x0000000245927211 */ /* 0x000fe200078c08ff */
[----:B------:R-:W-:-:S02]  /*bf10*/  FMUL R151, R180, R18 ;  /* 0x00000012b4977220 */ /* 0x000fc40000400000 */
[C---:B------:R-:W-:Y:S01]  /*bf20*/  FMUL R169, R180.reuse, R16 ;  /* 0x00000010b4a97220 */ /* 0x040fe20000400000 */
[----:B------:R-:W-:Y:S01]  /*bf30*/  LEA.HI.X.SX32 R147, R69, R0, 0x1, P6 ;  /* 0x0000000045937211 */ /* 0x000fe200030f0eff */
[C---:B------:R-:W-:Y:S02]  /*bf40*/  FMUL R170, R180.reuse, R11 ;  /* 0x0000000bb4aa7220 */ /* 0x040fe40000400000 */
[C---:B------:R-:W-:Y:S02]  /*bf50*/  FMUL R159, R180.reuse, R159 ;  /* 0x0000009fb49f7220 */ /* 0x040fe40000400000 */
[----:B------:R-:W-:Y:S02]  /*bf60*/  FMUL R158, R180, R167 ;  /* 0x000000a7b49e7220 */ /* 0x000fe40000400000 */
[----:B------:R-:W-:Y:S02]  /*bf70*/  IMAD R47, R14, 0x2, R69 ;  /* 0x000000020e2f7824 */ /* 0x000fe400078e0245 */
[----:B------:R-:W-:-:S02]  /*bf80*/  FMUL R180, R180, R166 ;  /* 0x000000a6b4b47220 */ /* 0x000fc40000400000 */
[----:B------:R-:W-:Y:S01]  /*bf90*/  FMUL R166, R68, R24 ;  /* 0x0000001844a67220 */ /* 0x000fe20000400000 */
[C---:B------:R-:W-:Y:S01]  /*bfa0*/  LEA R144, P6, R47.reuse, R2, 0x1 ;  /* 0x000000022f907211 */ /* 0x040fe200078c08ff */
[C---:B------:R-:W-:Y:S02]  /*bfb0*/  FMUL R24, R138.reuse, R41 ;  /* 0x000000298a187220 */ /* 0x040fe40000400000 */
[----:B------:R-:W-:Y:S01]  /*bfc0*/  FMUL R18, R138, R45 ;  /* 0x0000002d8a127220 */ /* 0x000fe20000400000 */
[----:B------:R-:W-:Y:S01]  /*bfd0*/  LEA R45, R14, R47, 0x1 ;  /* 0x0000002f0e2d7211 */ /* 0x000fe200078e08ff */
[C---:B------:R-:W-:Y:S01]  /*bfe0*/  FMUL R20, R138.reuse, R60 ;  /* 0x0000003c8a147220 */ /* 0x040fe20000400000 */
[----:B------:R-:W-:Y:S01]  /*bff0*/  LEA.HI.X.SX32 R145, R47, R0, 0x1, P6 ;  /* 0x000000002f917211 */ /* 0x000fe200030f0eff */
[----:B------:R-:W-:Y:S01]  /*c000*/  FMUL R41, R138, R64 ;  /* 0x000000408a297220 */ /* 0x000fe20000400000 */
[----:B------:R-:W-:Y:S01]  /*c010*/  LEA R142, P6, R45, R2, 0x1 ;  /* 0x000000022d8e7211 */ /* 0x000fe200078c08ff */
[----:B------:R-:W-:-:S02]  /*c020*/  FMUL R182, R68, R22 ;  /* 0x0000001644b67220 */ /* 0x000fc40000400000 */
[----:B------:R-:W-:Y:S01]  /*c030*/  FMUL R22, R138, R44 ;  /* 0x0000002c8a167220 */ /* 0x000fe20000400000 */
[----:B------:R-:W-:Y:S01]  /*c040*/  F2FP.PACK_AB R20, R20, R41 ;  /* 0x000000291414723e */ /* 0x000fe200000000ff */
[----:B------:R-:W-:Y:S01]  /*c050*/  FMUL R9, R138, R48 ;  /* 0x000000308a097220 */ /* 0x000fe20000400000 */
[----:B------:R-:W-:Y:S01]  /*c060*/  LEA.HI.X.SX32 R143, R45, R0, 0x1, P6 ;  /* 0x000000002d8f7211 */ /* 0x000fe200030f0eff */
[----:B------:R-:W-:Y:S02]  /*c070*/  IMAD R41, R14, 0x2, R45 ;  /* 0x000000020e297824 */ /* 0x000fe400078e022d */
[----:B------:R-:W-:Y:S01]  /*c080*/  FMUL R177, R68, R10 ;  /* 0x0000000a44b17220 */ /* 0x000fe20000400000 */
[----:B------:R-:W-:Y:S01]  /*c090*/  F2FP.PACK_AB R22, R22, R9 ;  /* 0x000000091616723e */ /* 0x000fe200000000ff */
[----:B------:R-:W-:Y:S01]  /*c0a0*/  FMUL R11, R139, R162 ;  /* 0x000000a28b0b7220 */ /* 0x000fe20000400000 */
[----:B------:R-:W-:Y:S01]  /*c0b0*/  LEA R9, R14, R41, 0x1 ;  /* 0x000000290e097211 */ /* 0x000fe200078e08ff */
[----:B------:R-:W-:Y:S01]  /*c0c0*/  FMUL R183, R68, R8 ;  /* 0x0000000844b77220 */ /* 0x000fe20000400000 */
[----:B------:R-:W-:Y:S01]  /*c0d0*/  LEA R140, P6, R41, R2, 0x1 ;  /* 0x00000002298c7211 */ /* 0x000fe200078c08ff */
[----:B------:R-:W-:-:S02]  /*c0e0*/  FMUL R162, R139, R43 ;  /* 0x0000002b8ba27220 */ /* 0x000fc40000400000 */
[----:B------:R-:W-:Y:S01]  /*c0f0*/  FMUL R10, R139, R46 ;  /* 0x0000002e8b0a7220 */ /* 0x000fe20000400000 */
[----:B------:R-:W-:Y:S01]  /*c100*/  LEA.HI.X.SX32 R141, R41, R0, 0x1, P6 ;  /* 0x00000000298d7211 */ /* 0x000fe200030f0eff */
[C---:B------:R-:W-:Y:S02]  /*c110*/  FMUL R25, R139.reuse, R50 ;  /* 0x000000328b197220 */ /* 0x040fe40000400000 */
[C---:B------:R-:W-:Y:S02]  /*c120*/  FMUL R27, R139.reuse, R163 ;  /* 0x000000a38b1b7220 */ /* 0x040fe40000400000 */
[C---:B------:R-:W-:Y:S01]  /*c130*/  FMUL R42, R139.reuse, R42 ;  /* 0x0000002a8b2a7220 */ /* 0x040fe20000400000 */
        /* <DEDUP_REMOVED lines=8> */
[C---:B------:R-:W-:Y:S02]  /*c1c0*/  FMUL R43, R139.reuse, R58 ;  /* 0x0000003a8b2b7220 */ /* 0x040fe40000400000 */
[----:B------:R-:W-:Y:S01]  /*c1d0*/  FMUL R63, R139, R63 ;  /* 0x0000003f8b3f7220 */ /* 0x000fe20000400000 */
[----:B------:R-:W-:Y:S01]  /*c1e0*/  F2FP.PACK_AB R25, R55, R46 ;  /* 0x0000002e3719723e */ /* 0x000fe200000000ff */
[C---:B------:R-:W-:Y:S02]  /*c1f0*/  FMUL R8, R139.reuse, R62 ;  /* 0x0000003e8b087220 */ /* 0x040fe40000400000 */
[----:B------:R-:W-:Y:S02]  /*c200*/  FMUL R50, R139, R67 ;  /* 0x000000438b327220 */ /* 0x000fe40000400000 */
[C---:B------:R-:W-:Y:S02]  /*c210*/  FMUL R167, R68.reuse, R21 ;  /* 0x0000001544a77220 */ /* 0x040fe40000400000 */
[----:B------:R-:W-:-:S02]  /*c220*/  FMUL R181, R68, R19 ;  /* 0x0000001344b57220 */ /* 0x000fc40000400000 */
[----:B------:R-:W-:Y:S02]  /*c230*/  FMUL R186, R68, R17 ;  /* 0x0000001144ba7220 */ /* 0x000fe40000400000 */
[----:B------:R-:W-:Y:S02]  /*c240*/  FMUL R139, R139, R66 ;  /* 0x000000428b8b7220 */ /* 0x000fe40000400000 */
[C---:B------:R-:W-:Y:S02]  /*c250*/  FMUL R19, R138.reuse, R161 ;  /* 0x000000a18a137220 */ /* 0x040fe40000400000 */
[----:B------:R-:W-:Y:S01]  /*c260*/  FMUL R23, R138, R160 ;  /* 0x000000a08a177220 */ /* 0x000fe20000400000 */
[----:B------:R-:W-:Y:S01]  /*c270*/  F2FP.PACK_AB R8, R8, R139 ;  /* 0x0000008b0808723e */ /* 0x000fe200000000ff */
[C---:B------:R-:W-:Y:S01]  /*c280*/  FMUL R40, R138.reuse, R40 ;  /* 0x000000288a287220 */ /* 0x040fe20000400000 */
[----:B------:R-:W-:Y:S01]  /*c290*/  F2FP.PACK_AB R19, R19, R24 ;  /* 0x000000181313723e */ /* 0x000fe200000000ff */
[C---:B------:R-:W-:Y:S01]  /*c2a0*/  FMUL R49, R138.reuse, R49 ;  /* 0x000000318a317220 */ /* 0x040fe20000400000 */
[----:B------:R-:W-:Y:S01]  /*c2b0*/  F2FP.PACK_AB R24, R63, R50 ;  /* 0x000000323f18723e */ /* 0x000fe200000000ff */
[C---:B------:R-:W-:Y:S01]  /*c2c0*/  FMUL R17, R138.reuse, R53 ;  /* 0x000000358a117220 */ /* 0x040fe20000400000 */
[----:B------:R-:W-:Y:S01]  /*c2d0*/  F2FP.PACK_AB R23, R23, R40 ;  /* 0x000000281717723e */ /* 0x000fe200000000ff */
[----:B------:R-:W-:Y:S01]  /*c2e0*/  FMUL R21, R138, R52 ;  /* 0x000000348a157220 */ /* 0x000fe20000400000 */
[----:B------:R-:W-:Y:S01]  /*c2f0*/  F2FP.PACK_AB R18, R18, R49 ;  /* 0x000000311212723e */ /* 0x000fe200000000ff */
[C---:B------:R-:W-:Y:S01]  /*c300*/  FMUL R44, R138.reuse, R57 ;  /* 0x000000398a2c7220 */ /* 0x040fe20000400000 */
[----:B------:R-:W-:Y:S01]  /*c310*/  STS.128 [R98+0x480], R24 ;  /* 0x0004801862007388 */ /* 0x000fe20000000c00 */
[----:B------:R-:W-:-:S02]  /*c320*/  FMUL R56, R138, R56 ;  /* 0x000000388a387220 */ /* 0x000fc40000400000 */
[C---:B------:R-:W-:Y:S01]  /*c330*/  FMUL R16, R138.reuse, R61 ;  /* 0x0000003d8a107220 */ /* 0x040fe20000400000 */
[----:B------:R-:W-:Y:S01]  /*c340*/  F2FP.PACK_AB R17, R17, R44 ;  /* 0x0000002c1111723e */ /* 0x000fe200000000ff */
[----:B------:R-:W-:Y:S01]  /*c350*/  FMUL R65, R138, R65 ;  /* 0x000000418a417220 */ /* 0x000fe20000400000 */
[----:B------:R-:W-:Y:S01]  /*c360*/  LEA R138, P6, R9, R2, 0x1 ;  /* 0x00000002098a7211 */ /* 0x000fe200078c08ff */
[----:B------:R-:W-:Y:S01]  /*c370*/  IMAD R41, R14, 0x2, R9 ;  /* 0x000000020e297824 */ /* 0x000fe200078e0209 */
[----:B------:R-:W-:Y:S01]  /*c380*/  F2FP.PACK_AB R21, R21, R56 ;  /* 0x000000381515723e */ /* 0x000fe200000000ff */
[C---:B------:R-:W-:Y:S01]  /*c390*/  FMUL R184, R68.reuse, R73 ;  /* 0x0000004944b87220 */ /* 0x040fe20000400000 */
[----:B------:R-:W-:Y:S01]  /*c3a0*/  LEA.HI.X.SX32 R139, R9, R0, 0x1, P6 ;  /* 0x00000000098b7211 */ /* 0x000fe200030f0eff */
[----:B------:R-:W-:Y:S01]  /*c3b0*/  FMUL R188, R68, R72 ;  /* 0x0000004844bc7220 */ /* 0x000fe20000400000 */
[C---:B------:R-:W-:Y:S01]  /*c3c0*/  LEA R136, P6, R41.reuse, R2, 0x1 ;  /* 0x0000000229887211 */ /* 0x040fe200078c08ff */
[----:B------:R0:W-:Y:S01]  /*c3d0*/  STS.128 [R98], R20 ;  /* 0x0000001462007388 */ /* 0x0001e20000000c00 */
[----:B------:R-:W-:Y:S01]  /*c3e0*/  LEA R45, R14, R41, 0x1 ;  /* 0x000000290e2d7211 */ /* 0x000fe200078e08ff */
[C---:B------:R-:W-:Y:S01]  /*c3f0*/  FMUL R173, R68.reuse, R173 ;  /* 0x000000ad44ad7220 */ /* 0x040fe20000400000 */
[----:B------:R-:W-:Y:S01]  /*c400*/  LEA.HI.X.SX32 R137, R41, R0, 0x1, P6 ;  /* 0x0000000029897211 */ /* 0x000fe200030f0eff */
[C---:B------:R-:W-:Y:S01]  /*c410*/  FMUL R157, R68.reuse, R157 ;  /* 0x0000009d449d7220 */ /* 0x040fe20000400000 */
[C---:B------:R-:W-:Y:S01]  /*c420*/  LEA R70, P6, R45.reuse, R2, 0x1 ;  /* 0x000000022d467211 */ /* 0x040fe200078c08ff */
[----:B------:R-:W-:Y:S01]  /*c430*/  FMUL R156, R68, R156 ;  /* 0x0000009c449c7220 */ /* 0x000fe20000400000 */
[----:B------:R-:W-:Y:S01]  /*c440*/  F2FP.PACK_AB R16, R16, R65 ;  /* 0x000000411010723e */ /* 0x000fe200000000ff */
[C---:B------:R-:W-:Y:S01]  /*c450*/  FMUL R72, R68.reuse, R165 ;  /* 0x000000a544487220 */ /* 0x040fe20000400000 */
[----:B------:R-:W-:Y:S01]  /*c460*/  LEA.HI.X.SX32 R71, R45, R0, 0x1, P6 ;  /* 0x000000002d477211 */ /* 0x000fe200030f0eff */
[----:B------:R-:W-:Y:S01]  /*c470*/  FMUL R73, R68, R164 ;  /* 0x000000a444497220 */ /* 0x000fe20000400000 */
[----:B------:R-:W-:Y:S01]  /*c480*/  F2FP.PACK_AB R9, R54, R43 ;  /* 0x0000002b3609723e */ /* 0x000fe200000000ff */
[----:B------:R1:W-:Y:S01]  /*c490*/  STS.128 [R98+0x400], R16 ;  /* 0x0004001062007388 */ /* 0x0003e20000000c00 */
[----:B------:R-:W-:-:S02]  /*c4a0*/  IMAD.SHL.U32 R78, R187, 0x10, RZ ;  /* 0x00000010bb4e7824 */ /* 0x000fc400078e00ff */
[C---:B0-----:R-:W-:Y:S01]  /*c4b0*/  IMAD R21, R14.reuse, 0x2, R45 ;  /* 0x000000020e157824 */ /* 0x041fe200078e022d */
[----:B------:R0:W-:Y:S01]  /*c4c0*/  STS.128 [R98+0x80], R8 ;  /* 0x0000800862007388 */ /* 0x0001e20000000c00 */
[----:B------:R-:W-:Y:S02]  /*c4d0*/  F2FP.PACK_AB R20, R157, R72 ;  /* 0x000000489d14723e */ /* 0x000fe400000000ff */
[----:B------:R-:W-:Y:S02]  /*c4e0*/  F2FP.PACK_AB R22, R167, R172 ;  /* 0x000000aca716723e */ /* 0x000fe400000000ff */
[C---:B------:R-:W-:Y:S02]  /*c4f0*/  LEA R68, P6, R21.reuse, R2, 0x1 ;  /* 0x0000000215447211 */ /* 0x040fe400078c08ff */
[----:B------:R-:W-:Y:S02]  /*c500*/  LEA R23, R14, R21, 0x1 ;  /* 0x000000150e177211 */ /* 0x000fe400078e08ff */
[----:B------:R-:W-:-:S02]  /*c510*/  LEA.HI.X.SX32 R69, R21, R0, 0x1, P6 ;  /* 0x0000000015457211 */ /* 0x000fc400030f0eff */
[C---:B------:R-:W-:Y:S01]  /*c520*/  LEA R66, P6, R23.reuse, R2, 0x1 ;  /* 0x0000000217427211 */ /* 0x040fe200078c08ff */
[----:B------:R-:W-:Y:S01]  /*c530*/  IMAD R21, R14, 0x2, R23 ;  /* 0x000000020e157824 */ /* 0x000fe200078e0217 */
[----:B-1----:R-:W-:Y:S02]  /*c540*/  F2FP.PACK_AB R16, R156, R73 ;  /* 0x000000499c10723e */ /* 0x002fe400000000ff */
[----:B------:R-:W-:Y:S02]  /*c550*/  LEA.HI.X.SX32 R67, R23, R0, 0x1, P6 ;  /* 0x0000000017437211 */ /* 0x000fe400030f0eff */
[C---:B------:R-:W-:Y:S02]  /*c560*/  LEA R64, P6, R21.reuse, R2, 0x1 ;  /* 0x0000000215407211 */ /* 0x040fe400078c08ff */
[----:B------:R-:W-:Y:S02]  /*c570*/  LEA R23, R14, R21, 0x1 ;  /* 0x000000150e177211 */ /* 0x000fe400078e08ff */
[----:B------:R-:W-:-:S02]  /*c580*/  LEA.HI.X.SX32 R65, R21, R0, 0x1, P6 ;  /* 0x0000000015417211 */ /* 0x000fc400030f0eff */
[----:B------:R-:W-:Y:S01]  /*c590*/  LEA R62, P6, R23, R2, 0x1 ;  /* 0x00000002173e7211 */ /* 0x000fe200078c08ff */
[C---:B------:R-:W-:Y:S01]  /*c5a0*/  IMAD R19, R14.reuse, 0x2, R23 ;  /* 0x000000020e137824 */ /* 0x040fe200078e0217 */
[----:B------:R-:W-:Y:S02]  /*c5b0*/  F2FP.PACK_AB R17, R183, R188 ;  /* 0x000000bcb711723e */ /* 0x000fe400000000ff */
[----:B------:R-:W-:Y:S02]  /*c5c0*/  LEA.HI.X.SX32 R63, R23, R0, 0x1, P6 ;  /* 0x00000000173f7211 */ /* 0x000fe400030f0eff */
[C---:B------:R-:W-:Y:S02]  /*c5d0*/  LEA R60, P6, R19.reuse, R2, 0x1 ;  /* 0x00000002133c7211 */ /* 0x040fe400078c08ff */
[----:B0-----:R-:W-:Y:S02]  /*c5e0*/  LEA R9, R14, R19, 0x1 ;  /* 0x000000130e097211 */ /* 0x001fe400078e08ff */
[----:B------:R-:W-:-:S02]  /*c5f0*/  LEA.HI.X.SX32 R61, R19, R0, 0x1, P6 ;  /* 0x00000000133d7211 */ /* 0x000fc400030f0eff */
[----:B------:R-:W-:Y:S01]  /*c600*/  LEA R58, P6, R9, R2, 0x1 ;  /* 0x00000002093a7211 */ /* 0x000fe200078c08ff */
[C---:B------:R-:W-:Y:S01]  /*c610*/  IMAD R11, R14.reuse, 0x2, R9 ;  /* 0x000000020e0b7824 */ /* 0x040fe200078e0209 */
[----:B------:R-:W-:Y:S02]  /*c620*/  F2FP.PACK_AB R18, R181, R186 ;  /* 0x000000bab512723e */ /* 0x000fe400000000ff */
        /* <DEDUP_REMOVED lines=8> */
[C---:B------:R-:W-:Y:S01]  /*c6b0*/  LEA R52, P6, R11.reuse, R2, 0x1 ;  /* 0x000000020b347211 */ /* 0x040fe200078c08ff */
[----:B------:R0:W-:Y:S01]  /*c6c0*/  STS.128 [R98+0x100], R16 ;  /* 0x0001001062007388 */ /* 0x0001e20000000c00 */
[----:B------:R-:W-:Y:S02]  /*c6d0*/  LEA R25, R14, R11, 0x1 ;  /* 0x0000000b0e197211 */ /* 0x000fe400078e08ff */
[----:B------:R-:W-:-:S02]  /*c6e0*/  LEA.HI.X.SX32 R53, R11, R0, 0x1, P6 ;  /* 0x000000000b357211 */ /* 0x000fc400030f0eff */
[----:B------:R-:W-:Y:S02]  /*c6f0*/  LEA R50, P6, R25, R2, 0x1 ;  /* 0x0000000219327211 */ /* 0x000fe400078c08ff */
[----:B------:R-:W-:Y:S02]  /*c700*/  F2FP.PACK_AB R21, R177, R184 ;  /* 0x000000b8b115723e */ /* 0x000fe400000000ff */
[----:B------:R-:W-:Y:S02]  /*c710*/  LEA.HI.X.SX32 R51, R25, R0, 0x1, P6 ;  /* 0x0000000019337211 */ /* 0x000fe400030f0eff */
[----:B------:R-:W-:Y:S02]  /*c720*/  F2FP.PACK_AB R23, R173, R166 ;  /* 0x000000a6ad17723e */ /* 0x000fe400000000ff */
[----:B------:R-:W-:Y:S02]  /*c730*/  F2FP.PACK_AB R8, R171, R180 ;  /* 0x000000b4ab08723e */ /* 0x000fe400000000ff */
[----:B------:R-:W-:Y:S01]  /*c740*/  F2FP.PACK_AB R9, R169, R178 ;  /* 0x000000b2a909723e */ /* 0x000fe200000000ff */
[----:B0-----:R-:W-:Y:S01]  /*c750*/  IMAD R17, R14, 0x2, R25 ;  /* 0x000000020e117824 */ /* 0x001fe200078e0219 */
[----:B------:R-:W-:Y:S01]  /*c760*/  F2FP.PACK_AB R10, R155, R176 ;  /* 0x000000b09b0a723e */ /* 0x000fe200000000ff */
[----:B------:R0:W-:Y:S01]  /*c770*/  STS.128 [R98+0x500], R20 ;  /* 0x0005001462007388 */ /* 0x0001e20000000c00 */
[----:B------:R-:W-:-:S02]  /*c780*/  F2FP.PACK_AB R11, R174, R153 ;  /* 0x00000099ae0b723e */ /* 0x000fc400000000ff */
[C---:B------:R-:W-:Y:S02]  /*c790*/  LEA R48, P6, R17.reuse, R2, 0x1 ;  /* 0x0000000211307211 */ /* 0x040fe400078c08ff */
[C---:B------:R-:W-:Y:S01]  /*c7a0*/  LEA R19, R14.reuse, R17, 0x1 ;  /* 0x000000110e137211 */ /* 0x040fe200078e08ff */
[----:B------:R1:W-:Y:S01]  /*c7b0*/  STS.128 [R98+0x180], R8 ;  /* 0x0001800862007388 */ /* 0x0003e20000000c00 */
[----:B------:R-:W-:Y:S02]  /*c7c0*/  LEA.HI.X.SX32 R49, R17, R0, 0x1, P6 ;  /* 0x0000000011317211 */ /* 0x000fe400030f0eff */
[----:B------:R-:W-:Y:S01]  /*c7d0*/  LEA R46, P6, R19, R2, 0x1 ;  /* 0x00000002132e7211 */ /* 0x000fe200078c08ff */
[----:B------:R-:W-:Y:S01]  /*c7e0*/  IMAD R25, R14, 0x2, R19 ;  /* 0x000000020e197824 */ /* 0x000fe200078e0213 */
[----:B------:R-:W-:Y:S02]  /*c7f0*/  F2FP.PACK_AB R16, R159, R158 ;  /* 0x0000009e9f10723e */ /* 0x000fe400000000ff */
[----:B------:R-:W-:-:S02]  /*c800*/  LEA.HI.X.SX32 R47, R19, R0, 0x1, P6 ;  /* 0x00000000132f7211 */ /* 0x000fc400030f0eff */
[C---:B------:R-:W-:Y:S02]  /*c810*/  LEA R44, P6, R25.reuse, R2, 0x1 ;  /* 0x00000002192c7211 */ /* 0x040fe400078c08ff */
[C---:B------:R-:W-:Y:S02]  /*c820*/  LEA R27, R14.reuse, R25, 0x1 ;  /* 0x000000190e1b7211 */ /* 0x040fe400078e08ff */
[----:B------:R-:W-:Y:S02]  /*c830*/  LEA.HI.X.SX32 R45, R25, R0, 0x1, P6 ;  /* 0x00000000192d7211 */ /* 0x000fe400030f0eff */
[C---:B------:R-:W-:Y:S01]  /*c840*/  LEA R40, P6, R27.reuse, R2, 0x1 ;  /* 0x000000021b287211 */ /* 0x040fe200078c08ff */
[----:B0-----:R-:W-:Y:S01]  /*c850*/  IMAD R21, R14, 0x2, R27 ;  /* 0x000000020e157824 */ /* 0x001fe200078e021b */
[----:B-1----:R-:W-:Y:S02]  /*c860*/  F2FP.PACK_AB R8, R36, R133 ;  /* 0x000000852408723e */ /* 0x002fe400000000ff */
[----:B------:R-:W-:-:S02]  /*c870*/  LEA.HI.X.SX32 R41, R27, R0, 0x1, P6 ;  /* 0x000000001b297211 */ /* 0x000fc400030f0eff */
[C---:B------:R-:W-:Y:S02]  /*c880*/  LEA R36, P6, R21.reuse, R2, 0x1 ;  /* 0x0000000215247211 */ /* 0x040fe400078c08ff */
[----:B------:R-:W-:Y:S02]  /*c890*/  LEA R23, R14, R21, 0x1 ;  /* 0x000000150e177211 */ /* 0x000fe400078e08ff */
[----:B------:R-:W-:Y:S02]  /*c8a0*/  F2FP.PACK_AB R10, R32, R37 ;  /* 0x00000025200a723e */ /* 0x000fe400000000ff */
[----:B------:R-:W-:Y:S01]  /*c8b0*/  LEA.HI.X.SX32 R37, R21, R0, 0x1, P6 ;  /* 0x0000000015257211 */ /* 0x000fe200030f0eff */
[----:B------:R-:W-:Y:S01]  /*c8c0*/  IMAD R21, R14, 0x2, R23 ;  /* 0x000000020e157824 */ /* 0x000fe200078e0217 */
[----:B------:R-:W-:Y:S02]  /*c8d0*/  LEA R32, P6, R23, R2, 0x1 ;  /* 0x0000000217207211 */ /* 0x000fe400078c08ff */
[----:B------:R-:W-:-:S02]  /*c8e0*/  F2FP.PACK_AB R11, R28, R33 ;  /* 0x000000211c0b723e */ /* 0x000fc400000000ff */
[----:B------:R-:W-:Y:S02]  /*c8f0*/  LEA.HI.X.SX32 R33, R23, R0, 0x1, P6 ;  /* 0x0000000017217211 */ /* 0x000fe400030f0eff */
[----:B------:R-:W-:Y:S02]  /*c900*/  LEA R28, P6, R21, R2, 0x1 ;  /* 0x00000002151c7211 */ /* 0x000fe400078c08ff */
[----:B------:R-:W-:Y:S02]  /*c910*/  LEA R23, R14, R21, 0x1 ;  /* 0x000000150e177211 */ /* 0x000fe400078e08ff */
[----:B------:R-:W-:Y:S02]  /*c920*/  F2FP.PACK_AB R17, R151, R170 ;  /* 0x000000aa9711723e */ /* 0x000fe400000000ff */
[----:B------:R-:W-:Y:S02]  /*c930*/  F2FP.PACK_AB R18, R135, R168 ;  /* 0x000000a88712723e */ /* 0x000fe400000000ff */
[----:B------:R-:W-:-:S02]  /*c940*/  F2FP.PACK_AB R19, R175, R154 ;  /* 0x0000009aaf13723e */ /* 0x000fc400000000ff */
[----:B------:R-:W-:Y:S01]  /*c950*/  LEA.HI.X.SX32 R29, R21, R0, 0x1, P6 ;  /* 0x00000000151d7211 */ /* 0x000fe200030f0eff */
[----:B------:R-:W-:Y:S01]  /*c960*/  IMAD R21, R14, 0x2, R23 ;  /* 0x000000020e157824 */ /* 0x000fe200078e0217 */
[C---:B------:R-:W-:Y:S01]  /*c970*/  LEA R24, P6, R23.reuse, R2, 0x1 ;  /* 0x0000000217187211 */ /* 0x040fe200078c08ff */
[----:B------:R0:W-:Y:S01]  /*c980*/  STS.128 [R98+0x580], R16 ;  /* 0x0005801062007388 */ /* 0x0001e20000000c00 */
[----:B------:R-:W-:Y:S02]  /*c990*/  F2FP.PACK_AB R9, R152, R131 ;  /* 0x000000839809723e */ /* 0x000fe400000000ff */
[----:B------:R-:W-:Y:S02]  /*c9a0*/  LEA.HI.X.SX32 R25, R23, R0, 0x1, P6 ;  /* 0x0000000017197211 */ /* 0x000fe400030f0eff */
[----:B------:R-:W-:Y:S01]  /*c9b0*/  LEA R20, P6, R21, R2, 0x1 ;  /* 0x0000000215147211 */ /* 0x000fe200078c08ff */
[----:B------:R1:W-:Y:S01]  /*c9c0*/  STS.128 [R98+0x200], R8 ;  /* 0x0002000862007388 */ /* 0x0003e20000000c00 */
[----:B------:R-:W-:-:S02]  /*c9d0*/  F2FP.PACK_AB R72, R134, R129 ;  /* 0x000000818648723e */ /* 0x000fc400000000ff */
[----:B------:R-:W-:Y:S02]  /*c9e0*/  F2FP.PACK_AB R73, R127, R130 ;  /* 0x000000827f49723e */ /* 0x000fe400000000ff */
[----:B------:R-:W-:Y:S02]  /*c9f0*/  LOP3.LUT R151, R150, 0x20, RZ, 0x3c, !PT ;  /* 0x0000002096977812 */ /* 0x000fe400078e3cff */
[----:B------:R-:W-:Y:S01]  /*ca00*/  LOP3.LUT R78, R78, 0x70, RZ, 0xc0, !PT ;  /* 0x000000704e4e7812 */ /* 0x000fe200078ec0ff */
[----:B------:R2:W-:Y:S01]  /*ca10*/  STS.128 [R98+0x280], R72 ;  /* 0x0002804862007388 */ /* 0x0005e20000000c00 */
[----:B0-----:R-:W-:Y:S02]  /*ca20*/  LEA R17, R14, R21, 0x1 ;  /* 0x000000150e117211 */ /* 0x001fe400078e08ff */
[----:B------:R-:W-:Y:S01]  /*ca30*/  LEA.HI.X.SX32 R21, R21, R0, 0x1, P6 ;  /* 0x0000000015157211 */ /* 0x000fe200030f0eff */
[----:B------:R-:W-:Y:S01]  /*ca40*/  IMAD.IADD R241, R78, 0x1, R241 ;  /* 0x000000014ef17824 */ /* 0x000fe200078e02f1 */
[----:B------:R-:W-:Y:S01]  /*ca50*/  LEA R16, P6, R17, R2, 0x1 ;  /* 0x0000000211107211 */ /* 0x000fe200078c08ff */
[----:B-1----:R-:W-:-:S03]  /*ca60*/  IMAD R9, R14, 0x2, R17 ;  /* 0x000000020e097824 */ /* 0x002fc600078e0211 */
[----:B------:R-:W-:Y:S02]  /*ca70*/  LEA.HI.X.SX32 R17, R17, R0, 0x1, P6 ;  /* 0x0000000011117211 */ /* 0x000fe400030f0eff */
[----:B------:R-:W-:Y:S02]  /*ca80*/  LEA.HI R251, R251, R241, RZ, 0x1f ;  /* 0x000000f1fbfb7211 */ /* 0x000fe400078ff8ff */
[C---:B------:R-:W-:Y:S02]  /*ca90*/  LEA R12, P6, R9.reuse, R2, 0x1 ;  /* 0x00000002090c7211 */ /* 0x040fe400078c08ff */
[C---:B------:R-:W-:Y:S02]  /*caa0*/  LEA R11, R14.reuse, R9, 0x1 ;  /* 0x000000090e0b7211 */ /* 0x040fe400078e08ff */
[----:B------:R-:W-:Y:S02]  /*cab0*/  LEA.HI.X.SX32 R13, R9, R0, 0x1, P6 ;  /* 0x00000000090d7211 */ /* 0x000fe400030f0eff */
[----:B------:R-:W-:Y:S01]  /*cac0*/  LEA R10, P6, R11, R2, 0x1 ;  /* 0x000000020b0a7211 */ /* 0x000fe200078c08ff */
[----:B------:R-:W-:Y:S01]  /*cad0*/  IMAD R9, R14, 0x2, R11 ;  /* 0x000000020e097824 */ /* 0x000fe200078e020b */
[----:B--2---:R-:W-:-:S02]  /*cae0*/  F2FP.PACK_AB R72, R38, R119 ;  /* 0x000000772648723e */ /* 0x004fc400000000ff */
[----:B------:R-:W-:Y:S02]  /*caf0*/  LEA.HI.X.SX32 R11, R11, R0, 0x1, P6 ;  /* 0x000000000b0b7211 */ /* 0x000fe400030f0eff */
[C---:B------:R-:W-:Y:S02]  /*cb00*/  LEA R8, P6, R9.reuse, R2, 0x1 ;  /* 0x0000000209087211 */ /* 0x040fe400078c08ff */
[C---:B------:R-:W-:Y:S02]  /*cb10*/  LEA R19, R14.reuse, R9, 0x1 ;  /* 0x000000090e137211 */ /* 0x040fe400078e08ff */
[----:B------:R-:W-:Y:S02]  /*cb20*/  LEA.HI.X.SX32 R9, R9, R0, 0x1, P6 ;  /* 0x0000000009097211 */ /* 0x000fe400030f0eff */
[----:B------:R-:W-:Y:S01]  /*cb30*/  LEA R42, P6, R19, R2, 0x1 ;  /* 0x00000002132a7211 */ /* 0x000fe200078c08ff */
[----:B------:R-:W-:Y:S01]  /*cb40*/  IMAD R23, R14, 0x2, R19 ;  /* 0x000000020e177824 */ /* 0x000fe200078e0213 */
[----:B------:R-:W-:-:S02]  /*cb50*/  F2FP.PACK_AB R74, R34, R39 ;  /* 0x00000027224a723e */ /* 0x000fc400000000ff */
        /* <DEDUP_REMOVED lines=15> */
[C---:B------:R-:W-:Y:S01]  /*cc50*/  LEA R22, P6, R23.reuse, R2, 0x1 ;  /* 0x0000000217167211 */ /* 0x040fe200078c08ff */
[----:B------:R0:W-:Y:S01]  /*cc60*/  STS.128 [R98+0x300], R72 ;  /* 0x0003004862007388 */ /* 0x0001e20000000c00 */
[C---:B------:R-:W-:Y:S02]  /*cc70*/  LEA R19, R14.reuse, R23, 0x1 ;  /* 0x000000170e137211 */ /* 0x040fe400078e08ff */
[----:B------:R-:W-:Y:S02]  /*cc80*/  LEA.HI.X.SX32 R23, R23, R0, 0x1, P6 ;  /* 0x0000000017177211 */ /* 0x000fe400030f0eff */
[----:B------:R-:W-:Y:S01]  /*cc90*/  LEA R18, P6, R19, R2, 0x1 ;  /* 0x0000000213127211 */ /* 0x000fe200078c08ff */
[----:B------:R-:W-:-:S03]  /*cca0*/  IMAD R89, R14, 0x2, R19 ;  /* 0x000000020e597824 */ /* 0x000fc600078e0213 */
[----:B------:R-:W-:Y:S02]  /*ccb0*/  LEA.HI.X.SX32 R19, R19, R0, 0x1, P6 ;  /* 0x0000000013137211 */ /* 0x000fe400030f0eff */
[----:B------:R-:W-:Y:S02]  /*ccc0*/  LEA R6, P6, R89, R2, 0x1 ;  /* 0x0000000259067211 */ /* 0x000fe400078c08ff */
[C---:B------:R-:W-:Y:S02]  /*ccd0*/  LEA R91, R14.reuse, R89, 0x1 ;  /* 0x000000590e5b7211 */ /* 0x040fe400078e08ff */
[----:B0-----:R-:W-:Y:S02]  /*cce0*/  F2FP.PACK_AB R75, R7, R108 ;  /* 0x0000006c074b723e */ /* 0x001fe400000000ff */
[----:B------:R-:W-:Y:S01]  /*ccf0*/  LEA.HI.X.SX32 R7, R89, R0, 0x1, P6 ;  /* 0x0000000059077211 */ /* 0x000fe200030f0eff */
[----:B------:R-:W-:Y:S01]  /*cd00*/  IMAD R89, R14, 0x2, R91 ;  /* 0x000000020e597824 */ /* 0x000fe200078e025b */
[----:B------:R-:W-:-:S02]  /*cd10*/  LEA R242, P6, R91, R2, 0x1 ;  /* 0x000000025bf27211 */ /* 0x000fc400078c08ff */
[----:B------:R-:W-:Y:S02]  /*cd20*/  F2FP.PACK_AB R72, R118, R115 ;  /* 0x000000737648723e */ /* 0x000fe400000000ff */
        /* <DEDUP_REMOVED lines=8> */
[----:B------:R-:W-:Y:S02]  /*cdb0*/  LEA R234, P6, R77, R2, 0x1 ;  /* 0x000000024dea7211 */ /* 0x000fe400078c08ff */
[C---:B------:R-:W-:Y:S02]  /*cdc0*/  LEA R79, R14.reuse, R77, 0x1 ;  /* 0x0000004d0e4f7211 */ /* 0x040fe400078e08ff */
[----:B------:R-:W-:Y:S02]  /*cdd0*/  F2FP.PACK_AB R74, R107, R110 ;  /* 0x0000006e6b4a723e */ /* 0x000fe400000000ff */
[----:B------:R-:W-:Y:S02]  /*cde0*/  LEA.HI.X.SX32 R235, R77, R0, 0x1, P6 ;  /* 0x000000004deb7211 */ /* 0x000fe400030f0eff */
[----:B------:R-:W-:Y:S01]  /*cdf0*/  LEA R232, P6, R79, R2, 0x1 ;  /* 0x000000024fe87211 */ /* 0x000fe200078c08ff */
[----:B------:R0:W-:Y:S01]  /*ce00*/  STS.128 [R98+0x380], R72 ;  /* 0x0003804862007388 */ /* 0x0001e20000000c00 */
[----:B------:R-:W-:-:S02]  /*ce10*/  LEA R89, R14, R79, 0x1 ;  /* 0x0000004f0e597211 */ /* 0x000fc400078e08ff */
[----:B------:R-:W-:Y:S02]  /*ce20*/  LEA.HI.X.SX32 R233, R79, R0, 0x1, P6 ;  /* 0x000000004fe97211 */ /* 0x000fe400030f0eff */
[C---:B------:R-:W-:Y:S02]  /*ce30*/  LEA R230, P6, R89.reuse, R2, 0x1 ;  /* 0x0000000259e67211 */ /* 0x040fe400078c08ff */
[----:B------:R-:W-:Y:S02]  /*ce40*/  LEA R79, R14, R89, 0x1 ;  /* 0x000000590e4f7211 */ /* 0x000fe400078e08ff */
[----:B------:R-:W-:Y:S02]  /*ce50*/  LEA.HI.X.SX32 R231, R89, R0, 0x1, P6 ;  /* 0x0000000059e77211 */ /* 0x000fe400030f0eff */
[----:B------:R-:W-:-:S04]  /*ce60*/  LEA R228, P6, R79, R2, 0x1 ;  /* 0x000000024fe47211 */ /* 0x000fc800078c08ff */
[----:B------:R-:W-:Y:S02]  /*ce70*/  LEA.HI.X.SX32 R229, R79, R0, 0x1, P6 ;  /* 0x000000004fe57211 */ /* 0x000fe400030f0eff */
[----:B0-----:R-:W-:Y:S02]  /*ce80*/  F2FP.PACK_AB R72, R106, R103 ;  /* 0x000000676a48723e */ /* 0x001fe400000000ff */
[----:B------:R-:W-:Y:S02]  /*ce90*/  F2FP.PACK_AB R73, R101, R104 ;  /* 0x000000686549723e */ /* 0x000fe400000000ff */
[----:B------:R-:W-:Y:S02]  /*cea0*/  F2FP.PACK_AB R74, R99, R102 ;  /* 0x00000066634a723e */ /* 0x000fe400000000ff */
[----:B------:R-:W-:Y:S02]  /*ceb0*/  F2FP.PACK_AB R75, R15, R100 ;  /* 0x000000640f4b723e */ /* 0x000fe400000000ff */
[----:B------:R-:W-:-:S03]  /*cec0*/  LOP3.LUT R15, R76, 0xff800000, RZ, 0xc0, !PT ;  /* 0xff8000004c0f7812 */ /* 0x000fc600078ec0ff */
[----:B------:R0:W-:Y:S02]  /*ced0*/  STS.128 [R98+0x780], R72 ;  /* 0x0007804862007388 */ /* 0x0001e40000000c00 */
[----:B------:R-:W-:Y:S02]  /*cee0*/  IMAD.IADD R76, R246, 0x1, -R15 ;  /* 0x00000001f64c7824 */ /* 0x000fe400078e0a0f */
[----:B------:R-:W-:Y:S02]  /*cef0*/  BAR.SYNC.DEFER_BLOCKING 0x0 ;  /* 0x0000000000007b1d */ /* 0x000fe40000010000 */
[----:B------:R-:W-:-:S04]  /*cf00*/  FADD R77, R76, -1 ;  /* 0xbf8000004c4d7421 */ /* 0x000fc80000000000 */
[C---:B------:R-:W-:Y:S01]  /*cf10*/  FFMA.FTZ R76, R77.reuse, R252, -0.16845393180847167969 ;  /* 0xbe2c7f304d4c7423 */ /* 0x040fe200000100fc */
[----:B------:R-:W1:Y:S01]  /*cf20*/  I2F R15, R15 ;  /* 0x0000000f000f7306 */ /* 0x000e620000201400 */
[----:B0-----:R-:W-:Y:S02]  /*cf30*/  IMAD R73, R14, 0x2, R79 ;  /* 0x000000020e497824 */ /* 0x001fe400078e024f */
[C---:B------:R-:W-:Y:S01]  /*cf40*/  FFMA.FTZ R72, R77.reuse, R76, 0.1716887056827545166 ;  /* 0x3e2fcf2a4d487423 */ /* 0x040fe2000001004c */
[----:B------:R-:W-:Y:S02]  /*cf50*/  LOP3.LUT R76, R150, 0x40, RZ, 0x3c, !PT ;  /* 0x00000040964c7812 */ /* 0x000fe400078e3cff */
[----:B------:R-:W-:Y:S01]  /*cf60*/  LEA R75, R14, R73, 0x1 ;  /* 0x000000490e4b7211 */ /* 0x000fe200078e08ff */
[----:B------:R-:W-:Y:S01]  /*cf70*/  FFMA.FTZ R72, R77, R72, -0.17900948226451873779 ;  /* 0xbe374e434d487423 */ /* 0x000fe20000010048 */
[----:B------:R-:W-:-:S03]  /*cf80*/  LEA R226, P6, R73, R2, 0x1 ;  /* 0x0000000249e27211 */ /* 0x000fc600078c08ff */
[----:B------:R-:W-:Y:S01]  /*cf90*/  FFMA.FTZ R72, R77, R72, 0.20512372255325317383 ;  /* 0x3e520bf44d487423 */ /* 0x000fe20000010048 */
[----:B------:R-:W-:Y:S01]  /*cfa0*/  LEA.HI.X.SX32 R227, R73, R0, 0x1, P6 ;  /* 0x0000000049e37211 */ /* 0x000fe200030f0eff */
[C---:B------:R-:W-:Y:S01]  /*cfb0*/  IMAD R73, R14.reuse, 0x2, R75 ;  /* 0x000000020e497824 */ /* 0x040fe200078e024b */
[----:B------:R-:W-:Y:S01]  /*cfc0*/  LEA R224, P6, R75, R2, 0x1 ;  /* 0x000000024be07211 */ /* 0x000fe200078c08ff */
[----:B------:R-:W0:Y:S01]  /*cfd0*/  LDS.128 R124, [R150] ;  /* 0x00000000967c7984 */ /* 0x000e220000000c00 */
[----:B------:R-:W-:Y:S02]  /*cfe0*/  FFMA.FTZ R72, R77, R72, -0.24046532809734344482 ;  /* 0xbe763c8b4d487423 */ /* 0x000fe40000010048 */
[----:B------:R-:W-:Y:S01]  /*cff0*/  LEA.HI.X.SX32 R225, R75, R0, 0x1, P6 ;  /* 0x000000004be17211 */ /* 0x000fe200030f0eff */
[----:B------:R-:W2:Y:S01]  /*d000*/  LDS.128 R120, [R151] ;  /* 0x0000000097787984 */ /* 0x000ea20000000c00 */
[C---:B------:R-:W-:Y:S01]  /*d010*/  LEA R75, R14.reuse, R73, 0x1 ;  /* 0x000000490e4b7211 */ /* 0x040fe200078e08ff */
[----:B------:R-:W-:Y:S01]  /*d020*/  FFMA.FTZ R72, R77, R72, 0.28857114911079406738 ;  /* 0x3e93bf994d487423 */ /* 0x000fe20000010048 */
[----:B------:R-:W-:Y:S01]  /*d030*/  LEA R222, P6, R73, R2, 0x1 ;  /* 0x0000000249de7211 */ /* 0x000fe200078c08ff */
[----:B------:R-:W3:Y:S02]  /*d040*/  LDS.128 R116, [R76] ;  /* 0x000000004c747984 */ /* 0x000ee40000000c00 */
[----:B------:R-:W-:Y:S01]  /*d050*/  FFMA.FTZ R74, R77, R72, -0.36067417263984680176 ;  /* 0xbeb8aa494d4a7423 */ /* 0x000fe20000010048 */
[----:B------:R-:W-:Y:S01]  /*d060*/  LEA.HI.X.SX32 R223, R73, R0, 0x1, P6 ;  /* 0x0000000049df7211 */ /* 0x000fe200030f0eff */
[----:B------:R-:W-:Y:S01]  /*d070*/  IMAD R73, R14, 0x2, R75 ;  /* 0x000000020e497824 */ /* 0x000fe200078e024b */
[----:B------:R-:W-:Y:S01]  /*d080*/  LEA R220, P6, R75, R2, 0x1 ;  /* 0x000000024bdc7211 */ /* 0x000fe200078c08ff */
[----:B------:R-:W-:Y:S01]  /*d090*/  LDS.128 R108, [R150+0x800] ;  /* 0x00080000966c7984 */ /* 0x000fe20000000c00 */
[----:B------:R-:W-:Y:S01]  /*d0a0*/  LOP3.LUT R72, R150, 0x60, RZ, 0x3c, !PT ;  /* 0x0000006096487812 */ /* 0x000fe200078e3cff */
[----:B------:R-:W-:Y:S01]  /*d0b0*/  FFMA.FTZ R74, R77, R74, 0.48089820146560668945 ;  /* 0x3ef6384a4d4a7423 */ /* 0x000fe2000001004a */
[----:B------:R-:W-:Y:S01]  /*d0c0*/  LEA.HI.X.SX32 R221, R75, R0, 0x1, P6 ;  /* 0x000000004bdd7211 */ /* 0x000fe200030f0eff */
[----:B------:R-:W-:Y:S01]  /*d0d0*/  LDS.128 R104, [R151+0x800] ;  /* 0x0008000097687984 */ /* 0x000fe20000000c00 */
[----:B------:R-:W-:Y:S01]  /*d0e0*/  LEA R218, P6, R73, R2, 0x1 ;  /* 0x0000000249da7211 */ /* 0x000fe200078c08ff */
[----:B------:R-:W-:Y:S01]  /*d0f0*/  FFMA.FTZ R74, R77, R74, -0.72134751081466674805 ;  /* 0xbf38aa3b4d4a7423 */ /* 0x000fe2000001004a */
[C---:B------:R-:W-:Y:S01]  /*d100*/  LEA R75, R14.reuse, R73, 0x1 ;  /* 0x000000490e4b7211 */ /* 0x040fe200078e08ff */
[----:B------:R-:W4:Y:S01]  /*d110*/  LDS.128 R112, [R72] ;  /* 0x0000000048707984 */ /* 0x000f220000000c00 */
[----:B------:R-:W-:Y:S01]  /*d120*/  LEA.HI.X.SX32 R219, R73, R0, 0x1, P6 ;  /* 0x0000000049db7211 */ /* 0x000fe200030f0eff */
[----:B------:R-:W-:Y:S01]  /*d130*/  FMUL R74, R77, R74 ;  /* 0x0000004a4d4a7220 */ /* 0x000fe20000400000 */
[----:B------:R-:W-:Y:S01]  /*d140*/  LEA R216, P6, R75, R2, 0x1 ;  /* 0x000000024bd87211 */ /* 0x000fe200078c08ff */
[----:B------:R-:W5:Y:S01]  /*d150*/  LDS.128 R100, [R76+0x800] ;  /* 0x000800004c647984 */ /* 0x000f620000000c00 */
[C---:B------:R-:W-:Y:S01]  /*d160*/  LEA R73, R14.reuse, R75, 0x1 ;  /* 0x0000004b0e497211 */ /* 0x040fe200078e08ff */
[----:B------:R-:W-:Y:S01]  /*d170*/  FMUL R74, R77, R74 ;  /* 0x0000004a4d4a7220 */ /* 0x000fe20000400000 */
[----:B------:R-:W-:Y:S01]  /*d180*/  LEA.HI.X.SX32 R217, R75, R0, 0x1, P6 ;  /* 0x000000004bd97211 */ /* 0x000fe200030f0eff */
[----:B------:R-:W-:Y:S01]  /*d190*/  LDS.128 R132, [R151+0x1000] ;  /* 0x0010000097847984 */ /* 0x000fe20000000c00 */
[----:B------:R-:W-:Y:S01]  /*d1a0*/  LEA R214, P6, R73, R2, 0x1 ;  /* 0x0000000249d67211 */ /* 0x000fe200078c08ff */
[----:B------:R-:W-:Y:S01]  /*d1b0*/  FFMA.FTZ R250, R77, 1.4426950216293334961, R74 ;  /* 0x3fb8aa3b4dfa7823 */ /* 0x000fe2000001004a */
[----:B------:R-:W-:Y:S01]  /*d1c0*/  LEA R75, R14, R73, 0x1 ;  /* 0x000000490e4b7211 */ /* 0x000fe200078e08ff */
[----:B------:R-:W-:Y:S01]  /*d1d0*/  LDS.128 R128, [R76+0x1000] ;  /* 0x001000004c807984 */ /* 0x000fe20000000c00 */
[----:B------:R-:W-:-:S02]  /*d1e0*/  LEA.HI.X.SX32 R215, R73, R0, 0x1, P6 ;  /* 0x0000000049d77211 */ /* 0x000fc400030f0eff */
[C---:B------:R-:W-:Y:S01]  /*d1f0*/  LEA R212, P6, R75.reuse, R2, 0x1 ;  /* 0x000000024bd47211 */ /* 0x040fe200078c08ff */
[----:B------:R-:W-:Y:S01]  /*d200*/  LDS.128 R88, [R72+0x1000] ;  /* 0x0010000048587984 */ /* 0x000fe20000000c00 */
[C---:B------:R-:W-:Y:S02]  /*d210*/  LEA R73, R14.reuse, R75, 0x1 ;  /* 0x0000004b0e497211 */ /* 0x040fe400078e08ff */
[----:B------:R-:W-:Y:S01]  /*d220*/  LEA.HI.X.SX32 R213, R75, R0, 0x1, P6 ;  /* 0x000000004bd57211 */ /* 0x000fe200030f0eff */
[----:B0-----:R0:W-:Y:S01]  /*d230*/  STG.E.U16 [R96.64], R124 ;  /* 0x0000007c60007986 */ /* 0x0011e2000c101504 */
[C---:B------:R-:W-:Y:S01]  /*d240*/  LEA R206, P6, R73.reuse, R2, 0x1 ;  /* 0x0000000249ce7211 */ /* 0x040fe200078c08ff */
[----:B------:R-:W-:Y:S02]  /*d250*/  IMAD R75, R14, 0x2, R73 ;  /* 0x000000020e4b7824 */ /* 0x000fe400078e0249 */
[----:B------:R-:W1:Y:S01]  /*d260*/  LDS.128 R96, [R72+0x800] ;  /* 0x0008000048607984 */ /* 0x000e620000000c00 */
[----:B------:R-:W-:-:S02]  /*d270*/  LEA.HI.X.SX32 R207, R73, R0, 0x1, P6 ;  /* 0x0000000049cf7211 */ /* 0x000fc400030f0eff */
[C---:B------:R-:W-:Y:S01]  /*d280*/  LEA R210, P6, R75.reuse, R2, 0x1 ;  /* 0x000000024bd27211 */ /* 0x040fe200078c08ff */
[----:B--2---:R2:W-:Y:S01]  /*d290*/  STG.E.U16 [R94.64], R120 ;  /* 0x000000785e007986 */ /* 0x0045e2000c101504 */
[C---:B------:R-:W-:Y:S02]  /*d2a0*/  LEA R73, R14.reuse, R75, 0x1 ;  /* 0x0000004b0e497211 */ /* 0x040fe400078e08ff */
[----:B------:R-:W-:Y:S01]  /*d2b0*/  LEA.HI.X.SX32 R211, R75, R0, 0x1, P6 ;  /* 0x000000004bd37211 */ /* 0x000fe200030f0eff */
[----:B---3--:R-:W-:Y:S01]  /*d2c0*/  STG.E.U16 [R92.64], R116 ;  /* 0x000000745c007986 */ /* 0x008fe2000c101504 */
[C---:B------:R-:W-:Y:S02]  /*d2d0*/  LEA R208, P6, R73.reuse, R2, 0x1 ;  /* 0x0000000249d07211 */ /* 0x040fe400078c08ff */
[----:B------:R-:W-:Y:S01]  /*d2e0*/  LEA R75, R14, R73, 0x1 ;  /* 0x000000490e4b7211 */ /* 0x000fe200078e08ff */
[----:B------:R-:W3:Y:S01]  /*d2f0*/  LDS.128 R92, [R150+0x1000] ;  /* 0x00100000965c7984 */ /* 0x000ee20000000c00 */
[----:B------:R-:W-:-:S02]  /*d300*/  LEA.HI.X.SX32 R209, R73, R0, 0x1, P6 ;  /* 0x0000000049d17211 */ /* 0x000fc400030f0eff */
[C---:B------:R-:W-:Y:S01]  /*d310*/  LEA R194, P6, R75.reuse, R2, 0x1 ;  /* 0x000000024bc27211 */ /* 0x040fe200078c08ff */
[----:B------:R-:W-:Y:S01]  /*d320*/  IMAD R73, R14, 0x2, R75 ;  /* 0x000000020e497824 */ /* 0x000fe200078e024b */
[----:B----4-:R-:W-:Y:S01]  /*d330*/  STG.E.U16 [R86.64], R112 ;  /* 0x0000007056007986 */ /* 0x010fe2000c101504 */
[----:B0-----:R-:W-:Y:S02]  /*d340*/  PRMT R124, R124, 0x7632, R124 ;  /* 0x000076327c7c7816 */ /* 0x001fe4000000007c */
[----:B------:R-:W-:Y:S01]  /*d350*/  LEA.HI.X.SX32 R195, R75, R0, 0x1, P6 ;  /* 0x000000004bc37211 */ /* 0x000fe200030f0eff */
[----:B------:R-:W-:Y:S01]  /*d360*/  STG.E.U16 [R84.64], R108 ;  /* 0x0000006c54007986 */ /* 0x000fe2000c101504 */
[C---:B------:R-:W-:Y:S02]  /*d370*/  LEA R192, P6, R73.reuse, R2, 0x1 ;  /* 0x0000000249c07211 */ /* 0x040fe400078c08ff */
[----:B------:R-:W-:Y:S01]  /*d380*/  LEA R75, R14, R73, 0x1 ;  /* 0x000000490e4b7211 */ /* 0x000fe200078e08ff */
[----:B------:R-:W0:Y:S01]  /*d390*/  LDS.128 R84, [R150+0x1800] ;  /* 0x0018000096547984 */ /* 0x000e220000000c00 */
[----:B------:R-:W-:-:S02]  /*d3a0*/  LEA.HI.X.SX32 R193, R73, R0, 0x1, P6 ;  /* 0x0000000049c17211 */ /* 0x000fc400030f0eff */
[C---:B------:R-:W-:Y:S01]  /*d3b0*/  LEA R190, P6, R75.reuse, R2, 0x1 ;  /* 0x000000024bbe7211 */ /* 0x040fe200078c08ff */
[----:B------:R-:W-:Y:S01]  /*d3c0*/  STG.E.U16 [R82.64], R104 ;  /* 0x0000006852007986 */ /* 0x000fe2000c101504 */
[C---:B------:R-:W-:Y:S02]  /*d3d0*/  LEA R73, R14.reuse, R75, 0x1 ;  /* 0x0000004b0e497211 */ /* 0x040fe400078e08ff */
[----:B------:R-:W-:Y:S01]  /*d3e0*/  LEA.HI.X.SX32 R191, R75, R0, 0x1, P6 ;  /* 0x000000004bbf7211 */ /* 0x000fe200030f0eff */
[----:B-----5:R-:W-:Y:S01]  /*d3f0*/  STG.E.U16 [R80.64], R100 ;  /* 0x0000006450007986 */ /* 0x020fe2000c101504 */
[C---:B------:R-:W-:Y:S01]  /*d400*/  LEA R188, P6, R73.reuse, R2, 0x1 ;  /* 0x0000000249bc7211 */ /* 0x040fe200078c08ff */
[----:B------:R-:W-:Y:S01]  /*d410*/  IMAD R75, R14, 0x2, R73 ;  /* 0x000000020e4b7824 */ /* 0x000fe200078e0249 */
[----:B--2---:R-:W-:Y:S01]  /*d420*/  PRMT R120, R120, 0x7632, R120 ;  /* 0x0000763278787816 */ /* 0x004fe20000000078 */
[----:B------:R2:W4:Y:S01]  /*d430*/  LDS.128 R80, [R151+0x1800] ;  /* 0x0018000097507984 */ /* 0x0005220000000c00 */
[----:B------:R-:W-:-:S02]  /*d440*/  LEA.HI.X.SX32 R189, R73, R0, 0x1, P6 ;  /* 0x0000000049bd7211 */ /* 0x000fc400030f0eff */
[C---:B------:R-:W-:Y:S01]  /*d450*/  LEA R186, P6, R75.reuse, R2, 0x1 ;  /* 0x000000024bba7211 */ /* 0x040fe200078c08ff */
[----:B------:R-:W5:Y:S01]  /*d460*/  LDS.128 R76, [R76+0x1800] ;  /* 0x001800004c4c7984 */ /* 0x000f620000000c00 */
[C---:B------:R-:W-:Y:S02]  /*d470*/  LEA R73, R14.reuse, R75, 0x1 ;  /* 0x0000004b0e497211 */ /* 0x040fe400078e08ff */
[----:B------:R-:W-:Y:S01]  /*d480*/  LEA.HI.X.SX32 R187, R75, R0, 0x1, P6 ;  /* 0x000000004bbb7211 */ /* 0x000fe200030f0eff */
[----:B-1----:R1:W-:Y:S01]  /*d490*/  STG.E.U16 [R148.64], R96 ;  /* 0x0000006094007986 */ /* 0x0023e2000c101504 */
[C---:B------:R-:W-:Y:S02]  /*d4a0*/  LEA R184, P6, R73.reuse, R2, 0x1 ;  /* 0x0000000249b87211 */ /* 0x040fe400078c08ff */
[----:B------:R-:W-:Y:S02]  /*d4b0*/  LEA R75, R14, R73, 0x1 ;  /* 0x000000490e4b7211 */ /* 0x000fe400078e08ff */
[----:B------:R-:W-:-:S02]  /*d4c0*/  LEA.HI.X.SX32 R185, R73, R0, 0x1, P6 ;  /* 0x0000000049b97211 */ /* 0x000fc400030f0eff */
[C---:B------:R-:W-:Y:S01]  /*d4d0*/  LEA R182, P6, R75.reuse, R2, 0x1 ;  /* 0x000000024bb67211 */ /* 0x040fe200078c08ff */
[----:B------:R-:W-:Y:S01]  /*d4e0*/  IMAD R73, R14, 0x2, R75 ;  /* 0x000000020e497824 */ /* 0x000fe200078e024b */
[----:B---3--:R3:W-:Y:S01]  /*d4f0*/  STG.E.U16 [R146.64], R92 ;  /* 0x0000005c92007986 */ /* 0x0087e2000c101504 */
[----:B------:R-:W-:Y:S02]  /*d500*/  PRMT R116, R116, 0x7632, R116 ;  /* 0x0000763274747816 */ /* 0x000fe40000000074 */
[----:B------:R-:W-:Y:S01]  /*d510*/  LEA.HI.X.SX32 R183, R75, R0, 0x1, P6 ;  /* 0x000000004bb77211 */ /* 0x000fe200030f0eff */
[----:B------:R0:W-:Y:S01]  /*d520*/  STG.E.U16 [R144.64], R132 ;  /* 0x0000008490007986 */ /* 0x0001e2000c101504 */
[C---:B------:R-:W-:Y:S02]  /*d530*/  LEA R180, P6, R73.reuse, R2, 0x1 ;  /* 0x0000000249b47211 */ /* 0x040fe400078c08ff */
[----:B------:R-:W-:Y:S01]  /*d540*/  LEA R153, R14, R73, 0x1 ;  /* 0x000000490e997211 */ /* 0x000fe200078e08ff */
[----:B------:R0:W-:Y:S01]  /*d550*/  STG.E.U16 [R142.64], R128 ;  /* 0x000000808e007986 */ /* 0x0001e2000c101504 */
[----:B------:R-:W-:-:S02]  /*d560*/  LEA.HI.X.SX32 R181, R73, R0, 0x1, P6 ;  /* 0x0000000049b57211 */ /* 0x000fc400030f0eff */
[C---:B------:R-:W-:Y:S01]  /*d570*/  LEA R178, P6, R153.reuse, R2, 0x1 ;  /* 0x0000000299b27211 */ /* 0x040fe200078c08ff */
[----:B------:R-:W3:Y:S01]  /*d580*/  LDS.128 R72, [R72+0x1800] ;  /* 0x0018000048487984 */ /* 0x000ee20000000c00 */
[C---:B------:R-:W-:Y:S02]  /*d590*/  LEA R155, R14.reuse, R153, 0x1 ;  /* 0x000000990e9b7211 */ /* 0x040fe400078e08ff */
[----:B------:R-:W-:Y:S01]  /*d5a0*/  LEA.HI.X.SX32 R179, R153, R0, 0x1, P6 ;  /* 0x0000000099b37211 */ /* 0x000fe200030f0eff */
[----:B------:R3:W-:Y:S01]  /*d5b0*/  STG.E.U16 [R140.64], R88 ;  /* 0x000000588c007986 */ /* 0x0007e2000c101504 */
[C---:B------:R-:W-:Y:S01]  /*d5c0*/  LEA R176, P6, R155.reuse, R2, 0x1 ;  /* 0x000000029bb07211 */ /* 0x040fe200078c08ff */
[----:B--2---:R-:W-:Y:S01]  /*d5d0*/  IMAD R151, R14, 0x2, R155 ;  /* 0x000000020e977824 */ /* 0x004fe200078e029b */
[----:B------:R-:W-:Y:S01]  /*d5e0*/  PRMT R112, R112, 0x7632, R112 ;  /* 0x0000763270707816 */ /* 0x000fe20000000070 */
[----:B0-----:R0:W-:Y:S01]  /*d5f0*/  STG.E.U16 [R138.64], R84 ;  /* 0x000000548a007986 */ /* 0x0011e2000c101504 */
[----:B------:R-:W-:-:S02]  /*d600*/  LEA.HI.X.SX32 R177, R155, R0, 0x1, P6 ;  /* 0x000000009bb17211 */ /* 0x000fc400030f0eff */
[C---:B------:R-:W-:Y:S01]  /*d610*/  LEA R174, P6, R151.reuse, R2, 0x1 ;  /* 0x0000000297ae7211 */ /* 0x040fe200078c08ff */
[----:B----4-:R2:W-:Y:S01]  /*d620*/  STG.E.U16 [R136.64], R80 ;  /* 0x0000005088007986 */ /* 0x0105e2000c101504 */
[C---:B-1----:R-:W-:Y:S02]  /*d630*/  LEA R149, R14.reuse, R151, 0x1 ;  /* 0x000000970e957211 */ /* 0x042fe400078e08ff */
[----:B------:R-:W-:Y:S01]  /*d640*/  LEA.HI.X.SX32 R175, R151, R0, 0x1, P6 ;  /* 0x0000000097af7211 */ /* 0x000fe200030f0eff */
[----:B-----5:R1:W-:Y:S01]  /*d650*/  STG.E.U16 [R70.64], R76 ;  /* 0x0000004c46007986 */ /* 0x0203e2000c101504 */
[C---:B------:R-:W-:Y:S02]  /*d660*/  LEA R172, P6, R149.reuse, R2, 0x1 ;  /* 0x0000000295ac7211 */ /* 0x040fe400078c08ff */
[----:B------:R-:W-:Y:S02]  /*d670*/  LEA R151, R14, R149, 0x1 ;  /* 0x000000950e977211 */ /* 0x000fe400078e08ff */
[----:B------:R-:W-:-:S02]  /*d680*/  LEA.HI.X.SX32 R173, R149, R0, 0x1, P6 ;  /* 0x0000000095ad7211 */ /* 0x000fc400030f0eff */
[C---:B------:R-:W-:Y:S01]  /*d690*/  LEA R170, P6, R151.reuse, R2, 0x1 ;  /* 0x0000000297aa7211 */ /* 0x040fe200078c08ff */
[----:B---3--:R-:W-:Y:S01]  /*d6a0*/  IMAD R147, R14, 0x2, R151 ;  /* 0x000000020e937824 */ /* 0x008fe200078e0297 */
[----:B------:R-:W-:Y:S02]  /*d6b0*/  PRMT R108, R108, 0x7632, R108 ;  /* 0x000076326c6c7816 */ /* 0x000fe4000000006c */
[----:B------:R-:W-:Y:S02]  /*d6c0*/  LEA.HI.X.SX32 R171, R151, R0, 0x1, P6 ;  /* 0x0000000097ab7211 */ /* 0x000fe400030f0eff */
[C---:B------:R-:W-:Y:S02]  /*d6d0*/  LEA R168, P6, R147.reuse, R2, 0x1 ;  /* 0x0000000293a87211 */ /* 0x040fe400078c08ff */
[----:B------:R-:W-:Y:S02]  /*d6e0*/  LEA R145, R14, R147, 0x1 ;  /* 0x000000930e917211 */ /* 0x000fe400078e08ff */
[----:B------:R-:W-:-:S02]  /*d6f0*/  LEA.HI.X.SX32 R169, R147, R0, 0x1, P6 ;  /* 0x0000000093a97211 */ /* 0x000fc400030f0eff */
[C---:B------:R-:W-:Y:S02]  /*d700*/  LEA R166, P6, R145.reuse, R2, 0x1 ;  /* 0x0000000291a67211 */ /* 0x040fe400078c08ff */
[C---:B------:R-:W-:Y:S02]  /*d710*/  LEA R143, R14.reuse, R145, 0x1 ;  /* 0x000000910e8f7211 */ /* 0x040fe400078e08ff */
[----:B------:R-:W-:Y:S01]  /*d720*/  LEA.HI.X.SX32 R167, R145, R0, 0x1, P6 ;  /* 0x0000000091a77211 */ /* 0x000fe200030f0eff */
[----:B------:R3:W-:Y:S01]  /*d730*/  STG.E.U16 [R68.64], R72 ;  /* 0x0000004844007986 */ /* 0x0007e2000c101504 */
[C---:B------:R-:W-:Y:S01]  /*d740*/  LEA R164, P6, R143.reuse, R2, 0x1 ;  /* 0x000000028fa47211 */ /* 0x040fe200078c08ff */
[----:B------:R-:W-:Y:S01]  /*d750*/  IMAD R141, R14, 0x2, R143 ;  /* 0x000000020e8d7824 */ /* 0x000fe200078e028f */
[----:B------:R-:W-:Y:S01]  /*d760*/  PRMT R104, R104, 0x7632, R104 ;  /* 0x0000763268687816 */ /* 0x000fe20000000068 */
[----:B------:R4:W-:Y:S01]  /*d770*/  STG.E.U16 [R66.64], R124 ;  /* 0x0000007c42007986 */ /* 0x0009e2000c101504 */
[----:B------:R-:W-:-:S02]  /*d780*/  LEA.HI.X.SX32 R165, R143, R0, 0x1, P6 ;  /* 0x000000008fa57211 */ /* 0x000fc400030f0eff */
[C---:B------:R-:W-:Y:S01]  /*d790*/  LEA R162, P6, R141.reuse, R2, 0x1 ;  /* 0x000000028da27211 */ /* 0x040fe200078c08ff */
[----:B------:R5:W-:Y:S01]  /*d7a0*/  STG.E.U16 [R64.64], R120 ;  /* 0x0000007840007986 */ /* 0x000be2000c101504 */
[C---:B0-----:R-:W-:Y:S02]  /*d7b0*/  LEA R139, R14.reuse, R141, 0x1 ;  /* 0x0000008d0e8b7211 */ /* 0x041fe400078e08ff */
[----:B------:R-:W-:Y:S01]  /*d7c0*/  LEA.HI.X.SX32 R163, R141, R0, 0x1, P6 ;  /* 0x000000008da37211 */ /* 0x000fe200030f0eff */
[----:B------:R0:W-:Y:S01]  /*d7d0*/  STG.E.U16 [R62.64], R116 ;  /* 0x000000743e007986 */ /* 0x0001e2000c101504 */
[C---:B------:R-:W-:Y:S02]  /*d7e0*/  LEA R160, P6, R139.reuse, R2, 0x1 ;  /* 0x000000028ba07211 */ /* 0x040fe400078c08ff */
[----:B--2---:R-:W-:Y:S01]  /*d7f0*/  LEA R137, R14, R139, 0x1 ;  /* 0x0000008b0e897211 */ /* 0x004fe200078e08ff */
[----:B------:R2:W-:Y:S01]  /*d800*/  STG.E.U16 [R60.64], R112 ;  /* 0x000000703c007986 */ /* 0x0005e2000c101504 */
[----:B------:R-:W-:-:S02]  /*d810*/  LEA.HI.X.SX32 R161, R139, R0, 0x1, P6 ;  /* 0x000000008ba17211 */ /* 0x000fc400030f0eff */
[C---:B------:R-:W-:Y:S01]  /*d820*/  LEA R158, P6, R137.reuse, R2, 0x1 ;  /* 0x00000002899e7211 */ /* 0x040fe200078c08ff */
[----:B-1----:R-:W-:Y:S01]  /*d830*/  IMAD R71, R14, 0x2, R137 ;  /* 0x000000020e477824 */ /* 0x002fe200078e0289 */
[----:B------:R1:W-:Y:S01]  /*d840*/  STG.E.U16 [R58.64], R108 ;  /* 0x0000006c3a007986 */ /* 0x0003e2000c101504 */
[----:B------:R-:W-:Y:S02]  /*d850*/  PRMT R100, R100, 0x7632, R100 ;  /* 0x0000763264647816 */ /* 0x000fe40000000064 */
[----:B------:R-:W-:Y:S01]  /*d860*/  LEA.HI.X.SX32 R159, R137, R0, 0x1, P6 ;  /* 0x00000000899f7211 */ /* 0x000fe200030f0eff */
[----:B------:R0:W-:Y:S01]  /*d870*/  STG.E.U16 [R56.64], R104 ;  /* 0x0000006838007986 */ /* 0x0001e2000c101504 */
[C---:B------:R-:W-:Y:S02]  /*d880*/  LEA R156, P6, R71.reuse, R2, 0x1 ;  /* 0x00000002479c7211 */ /* 0x040fe400078c08ff */
[----:B---3--:R-:W-:Y:S01]  /*d890*/  LEA R69, R14, R71, 0x1 ;  /* 0x000000470e457211 */ /* 0x008fe200078e08ff */
[----:B------:R3:W-:Y:S01]  /*d8a0*/  STG.E.U16 [R54.64], R100 ;  /* 0x0000006436007986 */ /* 0x0007e2000c101504 */
[----:B------:R-:W-:-:S02]  /*d8b0*/  LEA.HI.X.SX32 R157, R71, R0, 0x1, P6 ;  /* 0x00000000479d7211 */ /* 0x000fc400030f0eff */
[C---:B------:R-:W-:Y:S01]  /*d8c0*/  LEA R154, P6, R69.reuse, R2, 0x1 ;  /* 0x00000002459a7211 */ /* 0x040fe200078c08ff */
[----:B----4-:R-:W4:Y:S01]  /*d8d0*/  S2R R124, SR_TID.X ;  /* 0x00000000007c7919 */ /* 0x010f220000002100 */
[C---:B------:R-:W-:Y:S02]  /*d8e0*/  LEA R67, R14.reuse, R69, 0x1 ;  /* 0x000000450e437211 */ /* 0x040fe400078e08ff */
[----:B------:R-:W-:Y:S02]  /*d8f0*/  LEA.HI.X.SX32 R155, R69, R0, 0x1, P6 ;  /* 0x00000000459b7211 */ /* 0x000fe400030f0eff */
[C---:B------:R-:W-:Y:S01]  /*d900*/  LEA R152, P6, R67.reuse, R2, 0x1 ;  /* 0x0000000243987211 */ /* 0x040fe200078c08ff */
[----:B------:R-:W-:Y:S01]  /*d910*/  IMAD R69, R14, 0x2, R67 ;  /* 0x000000020e457824 */ /* 0x000fe200078e0243 */
[----:B------:R-:W-:Y:S02]  /*d920*/  PRMT R96, R96, 0x7632, R96 ;  /* 0x0000763260607816 */ /* 0x000fe40000000060 */
[----:B------:R-:W-:-:S02]  /*d930*/  LEA.HI.X.SX32 R153, R67, R0, 0x1, P6 ;  /* 0x0000000043997211 */ /* 0x000fc400030f0eff */
[C---:B------:R-:W-:Y:S01]  /*d940*/  LEA R150, P6, R69.reuse, R2, 0x1 ;  /* 0x0000000245967211 */ /* 0x040fe200078c08ff */
[----:B------:R1:W-:Y:S01]  /*d950*/  STG.E.U16 [R52.64], R96 ;  /* 0x0000006034007986 */ /* 0x0003e2000c101504 */
[C---:B-----5:R-:W-:Y:S02]  /*d960*/  LEA R65, R14.reuse, R69, 0x1 ;  /* 0x000000450e417211 */ /* 0x060fe400078e08ff */
[----:B------:R-:W-:Y:S02]  /*d970*/  LEA.HI.X.SX32 R151, R69, R0, 0x1, P6 ;  /* 0x0000000045977211 */ /* 0x000fe400030f0eff */
[C---:B------:R-:W-:Y:S02]  /*d980*/  LEA R148, P6, R65.reuse, R2, 0x1 ;  /* 0x0000000241947211 */ /* 0x040fe400078c08ff */
[----:B0-----:R-:W-:Y:S02]  /*d990*/  LEA R63, R14, R65, 0x1 ;  /* 0x000000410e3f7211 */ /* 0x001fe400078e08ff */
[----:B------:R-:W-:-:S02]  /*d9a0*/  LEA.HI.X.SX32 R149, R65, R0, 0x1, P6 ;  /* 0x0000000041957211 */ /* 0x000fc400030f0eff */
[C---:B------:R-:W-:Y:S01]  /*d9b0*/  LEA R146, P6, R63.reuse, R2, 0x1 ;  /* 0x000000023f927211 */ /* 0x040fe200078c08ff */
[----:B------:R-:W-:Y:S01]  /*d9c0*/  IMAD R65, R14, 0x2, R63 ;  /* 0x000000020e417824 */ /* 0x000fe200078e023f */
[----:B------:R-:W-:Y:S01]  /*d9d0*/  PRMT R92, R92, 0x7632, R92 ;  /* 0x000076325c5c7816 */ /* 0x000fe2000000005c */
[----:B----4-:R-:W-:Y:S01]  /*d9e0*/  IMAD.SHL.U32 R124, R124, 0x4, RZ ;  /* 0x000000047c7c7824 */ /* 0x010fe200078e00ff */
[----:B------:R-:W-:Y:S02]  /*d9f0*/  LEA.HI.X.SX32 R147, R63, R0, 0x1, P6 ;  /* 0x000000003f937211 */ /* 0x000fe400030f0eff */
[C---:B------:R-:W-:Y:S01]  /*da00*/  LEA R144, P6, R65.reuse, R2, 0x1 ;  /* 0x0000000241907211 */ /* 0x040fe200078c08ff */
[----:B------:R0:W-:Y:S01]  /*da10*/  STG.E.U16 [R50.64], R92 ;  /* 0x0000005c32007986 */ /* 0x0001e2000c101504 */
[----:B--2---:R-:W-:Y:S02]  /*da20*/  LEA R61, R14, R65, 0x1 ;  /* 0x000000410e3d7211 */ /* 0x004fe400078e08ff */
[----:B------:R-:W-:-:S02]  /*da30*/  LEA.HI.X.SX32 R145, R65, R0, 0x1, P6 ;  /* 0x0000000041917211 */ /* 0x000fc400030f0eff */
[C---:B------:R-:W-:Y:S02]  /*da40*/  LEA R142, P6, R61.reuse, R2, 0x1 ;  /* 0x000000023d8e7211 */ /* 0x040fe400078c08ff */
[C---:B-1----:R-:W-:Y:S02]  /*da50*/  LEA R59, R14.reuse, R61, 0x1 ;  /* 0x0000003d0e3b7211 */ /* 0x042fe400078e08ff */
[----:B------:R-:W-:Y:S02]  /*da60*/  LEA.HI.X.SX32 R143, R61, R0, 0x1, P6 ;  /* 0x000000003d8f7211 */ /* 0x000fe400030f0eff */
[C---:B------:R-:W-:Y:S01]  /*da70*/  LEA R140, P6, R59.reuse, R2, 0x1 ;  /* 0x000000023b8c7211 */ /* 0x040fe200078c08ff */
[----:B------:R-:W-:Y:S01]  /*da80*/  IMAD R61, R14, 0x2, R59 ;  /* 0x000000020e3d7824 */ /* 0x000fe200078e023b */
[----:B------:R-:W-:Y:S02]  /*da90*/  PRMT R132, R132, 0x7632, R132 ;  /* 0x0000763284847816 */ /* 0x000fe40000000084 */
[----:B------:R-:W-:-:S02]  /*daa0*/  LEA.HI.X.SX32 R141, R59, R0, 0x1, P6 ;  /* 0x000000003b8d7211 */ /* 0x000fc400030f0eff */
[C---:B------:R-:W-:Y:S01]  /*dab0*/  LEA R138, P6, R61.reuse, R2, 0x1 ;  /* 0x000000023d8a7211 */ /* 0x040fe200078c08ff */
[----:B------:R1:W-:Y:S01]  /*dac0*/  STG.E.U16 [R48.64], R132 ;  /* 0x0000008430007986 */ /* 0x0003e2000c101504 */
[C---:B------:R-:W-:Y:S02]  /*dad0*/  LEA R57, R14.reuse, R61, 0x1 ;  /* 0x0000003d0e397211 */ /* 0x040fe400078e08ff */
[----:B------:R-:W-:Y:S02]  /*dae0*/  LEA.HI.X.SX32 R139, R61, R0, 0x1, P6 ;  /* 0x000000003d8b7211 */ /* 0x000fe400030f0eff */
[C---:B------:R-:W-:Y:S02]  /*daf0*/  LEA R68, P6, R57.reuse, R2, 0x1 ;  /* 0x0000000239447211 */ /* 0x040fe400078c08ff */
[----:B---3--:R-:W-:Y:S02]  /*db00*/  LEA R55, R14, R57, 0x1 ;  /* 0x000000390e377211 */ /* 0x008fe400078e08ff */
[----:B------:R-:W-:-:S02]  /*db10*/  LEA.HI.X.SX32 R69, R57, R0, 0x1, P6 ;  /* 0x0000000039457211 */ /* 0x000fc400030f0eff */
[C---:B------:R-:W-:Y:S01]  /*db20*/  LEA R136, P6, R55.reuse, R2, 0x1 ;  /* 0x0000000237887211 */ /* 0x040fe200078c08ff */
[----:B------:R-:W-:Y:S01]  /*db30*/  IMAD R57, R14, 0x2, R55 ;  /* 0x000000020e397824 */ /* 0x000fe200078e0237 */
[----:B------:R-:W-:Y:S02]  /*db40*/  PRMT R128, R128, 0x7632, R128 ;  /* 0x0000763280807816 */ /* 0x000fe40000000080 */
[----:B------:R-:W-:Y:S02]  /*db50*/  LEA.HI.X.SX32 R137, R55, R0, 0x1, P6 ;  /* 0x0000000037897211 */ /* 0x000fe400030f0eff */
[C---:B------:R-:W-:Y:S01]  /*db60*/  LEA R70, P6, R57.reuse, R2, 0x1 ;  /* 0x0000000239467211 */ /* 0x040fe200078c08ff */
[----:B------:R2:W-:Y:S01]  /*db70*/  STG.E.U16 [R46.64], R128 ;  /* 0x000000802e007986 */ /* 0x0005e2000c101504 */
[----:B------:R-:W-:Y:S02]  /*db80*/  LEA R53, R14, R57, 0x1 ;  /* 0x000000390e357211 */ /* 0x000fe400078e08ff */
[----:B------:R-:W-:-:S02]  /*db90*/  LEA.HI.X.SX32 R71, R57, R0, 0x1, P6 ;  /* 0x0000000039477211 */ /* 0x000fc400030f0eff */
[C---:B------:R-:W-:Y:S02]  /*dba0*/  LEA R64, P6, R53.reuse, R2, 0x1 ;  /* 0x0000000235407211 */ /* 0x040fe400078c08ff */
[C---:B0-----:R-:W-:Y:S02]  /*dbb0*/  LEA R51, R14.reuse, R53, 0x1 ;  /* 0x000000350e337211 */ /* 0x041fe400078e08ff */
[----:B------:R-:W-:Y:S02]  /*dbc0*/  LEA.HI.X.SX32 R65, R53, R0, 0x1, P6 ;  /* 0x0000000035417211 */ /* 0x000fe400030f0eff */
[C---:B------:R-:W-:Y:S01]  /*dbd0*/  LEA R60, P6, R51.reuse, R2, 0x1 ;  /* 0x00000002333c7211 */ /* 0x040fe200078c08ff */
[----:B------:R-:W-:Y:S01]  /*dbe0*/  IMAD R53, R14, 0x2, R51 ;  /* 0x000000020e357824 */ /* 0x000fe200078e0233 */
[----:B------:R-:W-:Y:S02]  /*dbf0*/  PRMT R88, R88, 0x7632, R88 ;  /* 0x0000763258587816 */ /* 0x000fe40000000058 */
[----:B------:R-:W-:-:S02]  /*dc00*/  LEA.HI.X.SX32 R61, R51, R0, 0x1, P6 ;  /* 0x00000000333d7211 */ /* 0x000fc400030f0eff */
[C---:B------:R-:W-:Y:S01]  /*dc10*/  LEA R56, P6, R53.reuse, R2, 0x1 ;  /* 0x0000000235387211 */ /* 0x040fe200078c08ff */
[----:B------:R0:W-:Y:S01]  /*dc20*/  STG.E.U16 [R44.64], R88 ;  /* 0x000000582c007986 */ /* 0x0001e2000c101504 */
[C---:B-1----:R-:W-:Y:S02]  /*dc30*/  LEA R49, R14.reuse, R53, 0x1 ;  /* 0x000000350e317211 */ /* 0x042fe400078e08ff */
[----:B------:R-:W-:Y:S02]  /*dc40*/  LEA.HI.X.SX32 R57, R53, R0, 0x1, P6 ;  /* 0x0000000035397211 */ /* 0x000fe400030f0eff */
[C---:B------:R-:W-:Y:S02]  /*dc50*/  LEA R52, P6, R49.reuse, R2, 0x1 ;  /* 0x0000000231347211 */ /* 0x040fe400078c08ff */
[----:B--2---:R-:W-:Y:S02]  /*dc60*/  LEA R47, R14, R49, 0x1 ;  /* 0x000000310e2f7211 */ /* 0x004fe400078e08ff */
[----:B------:R-:W-:-:S02]  /*dc70*/  LEA.HI.X.SX32 R53, R49, R0, 0x1, P6 ;  /* 0x0000000031357211 */ /* 0x000fc400030f0eff */
[C---:B------:R-:W-:Y:S01]  /*dc80*/  LEA R48, P6, R47.reuse, R2, 0x1 ;  /* 0x000000022f307211 */ /* 0x040fe200078c08ff */
[----:B------:R-:W-:Y:S01]  /*dc90*/  IMAD R51, R14, 0x2, R47 ;  /* 0x000000020e337824 */ /* 0x000fe200078e022f */
[----:B------:R-:W-:Y:S02]  /*dca0*/  PRMT R84, R84, 0x7632, R84 ;  /* 0x0000763254547816 */ /* 0x000fe40000000054 */
[----:B------:R-:W-:Y:S02]  /*dcb0*/  LEA.HI.X.SX32 R49, R47, R0, 0x1, P6 ;  /* 0x000000002f317211 */ /* 0x000fe400030f0eff */
[----:B0-----:R-:W-:Y:S01]  /*dcc0*/  LEA R44, P6, R51, R2, 0x1 ;  /* 0x00000002332c7211 */ /* 0x001fe200078c08ff */
[----:B------:R0:W-:Y:S01]  /*dcd0*/  STG.E.U16 [R40.64], R84 ;  /* 0x0000005428007986 */ /* 0x0001e2000c101504 */
[----:B------:R-:W-:Y:S02]  /*dce0*/  LEA R47, R14, R51, 0x1 ;  /* 0x000000330e2f7211 */ /* 0x000fe400078e08ff */
[----:B------:R-:W-:-:S02]  /*dcf0*/  PRMT R80, R80, 0x7632, R80 ;  /* 0x0000763250507816 */ /* 0x000fc40000000050 */
[----:B------:R-:W-:Y:S02]  /*dd00*/  LEA.HI.X.SX32 R45, R51, R0, 0x1, P6 ;  /* 0x00000000332d7211 */ /* 0x000fe400030f0eff */
[----:B------:R-:W-:Y:S01]  /*dd10*/  LEA R51, R14, R47, 0x1 ;  /* 0x0000002f0e337211 */ /* 0x000fe200078e08ff */
[----:B------:R1:W-:Y:S01]  /*dd20*/  STG.E.U16 [R36.64], R80 ;  /* 0x0000005024007986 */ /* 0x0003e2000c101504 */
[----:B------:R-:W-:Y:S02]  /*dd30*/  PRMT R76, R76, 0x7632, R76 ;  /* 0x000076324c4c7816 */ /* 0x000fe4000000004c */
[----:B------:R-:W-:Y:S02]  /*dd40*/  PRMT R72, R72, 0x7632, R72 ;  /* 0x0000763248487816 */ /* 0x000fe40000000048 */
[----:B0-----:R-:W-:Y:S01]  /*dd50*/  LEA R40, P6, R47, R2, 0x1 ;  /* 0x000000022f287211 */ /* 0x001fe200078c08ff */
[----:B------:R0:W-:Y:S01]  /*dd60*/  STG.E.U16 [R32.64], R76 ;  /* 0x0000004c20007986 */ /* 0x0001e2000c101504 */
[----:B------:R-:W-:-:S02]  /*dd70*/  PRMT R112, R101, 0x7632, R112 ;  /* 0x0000763265707816 */ /* 0x000fc40000000070 */
[----:B------:R-:W-:Y:S01]  /*dd80*/  LEA.HI.X.SX32 R41, R47, R0, 0x1, P6 ;  /* 0x000000002f297211 */ /* 0x000fe200030f0eff */
[C---:B------:R-:W-:Y:S01]  /*dd90*/  IMAD R47, R14.reuse, 0x2, R51 ;  /* 0x000000020e2f7824 */ /* 0x040fe200078e0233 */
[----:B------:R2:W-:Y:S01]  /*dda0*/  STG.E.U16 [R28.64], R72 ;  /* 0x000000481c007986 */ /* 0x0005e2000c101504 */
[----:B-1----:R-:W-:Y:S02]  /*ddb0*/  LEA R36, P6, R51, R2, 0x1 ;  /* 0x0000000233247211 */ /* 0x002fe400078c08ff */
[----:B------:R-:W-:Y:S01]  /*ddc0*/  PRMT R108, R129, 0x7632, R108 ;  /* 0x00007632816c7816 */ /* 0x000fe2000000006c */
[----:B------:R1:W-:Y:S01]  /*ddd0*/  STG.E.U16 [R24.64], R125 ;  /* 0x0000007d18007986 */ /* 0x0003e2000c101504 */
[----:B------:R-:W-:Y:S02]  /*dde0*/  LEA.HI.X.SX32 R37, R51, R0, 0x1, P6 ;  /* 0x0000000033257211 */ /* 0x000fe400030f0eff */
[----:B0-----:R-:W-:Y:S01]  /*ddf0*/  LEA R32, P6, R47, R2, 0x1 ;  /* 0x000000022f207211 */ /* 0x001fe200078c08ff */
[----:B------:R0:W-:Y:S01]  /*de00*/  STG.E.U16 [R20.64], R121 ;  /* 0x0000007914007986 */ /* 0x0001e2000c101504 */
[----:B------:R-:W-:-:S02]  /*de10*/  LEA R51, R14, R47, 0x1 ;  /* 0x0000002f0e337211 */ /* 0x000fc400078e08ff */
[----:B------:R-:W-:Y:S01]  /*de20*/  LEA.HI.X.SX32 R33, R47, R0, 0x1, P6 ;  /* 0x000000002f217211 */ /* 0x000fe200030f0eff */
[----:B------:R3:W-:Y:S01]  /*de30*/  STG.E.U16 [R16.64], R117 ;  /* 0x0000007510007986 */ /* 0x0007e2000c101504 */
[C---:B--2---:R-:W-:Y:S02]  /*de40*/  LEA R28, P6, R51.reuse, R2, 0x1 ;  /* 0x00000002331c7211 */ /* 0x044fe400078c08ff */
[C---:B------:R-:W-:Y:S01]  /*de50*/  LEA R47, R14.reuse, R51, 0x1 ;  /* 0x000000330e2f7211 */ /* 0x040fe200078e08ff */
[----:B------:R2:W-:Y:S01]  /*de60*/  STG.E.U16 [R12.64], R113 ;  /* 0x000000710c007986 */ /* 0x0005e2000c101504 */
[----:B------:R-:W-:Y:S02]  /*de70*/  LEA.HI.X.SX32 R29, R51, R0, 0x1, P6 ;  /* 0x00000000331d7211 */ /* 0x000fe400030f0eff */
[----:B-1----:R-:W-:Y:S01]  /*de80*/  LEA R24, P6, R47, R2, 0x1 ;  /* 0x000000022f187211 */ /* 0x002fe200078c08ff */
[----:B------:R-:W-:Y:S01]  /*de90*/  IMAD R51, R14, 0x2, R47 ;  /* 0x000000020e337824 */ /* 0x000fe200078e022f */
[----:B------:R1:W-:Y:S01]  /*dea0*/  STG.E.U16 [R10.64], R109 ;  /* 0x0000006d0a007986 */ /* 0x0003e2000c101504 */
[----:B------:R-:W-:-:S02]  /*deb0*/  PRMT R125, R125, 0x7632, R125 ;  /* 0x000076327d7d7816 */ /* 0x000fc4000000007d */
[----:B------:R-:W-:Y:S01]  /*dec0*/  LEA.HI.X.SX32 R25, R47, R0, 0x1, P6 ;  /* 0x000000002f197211 */ /* 0x000fe200030f0eff */
[----:B------:R4:W-:Y:S01]  /*ded0*/  STG.E.U16 [R8.64], R105 ;  /* 0x0000006908007986 */ /* 0x0009e2000c101504 */
[C---:B0-----:R-:W-:Y:S02]  /*dee0*/  LEA R20, P6, R51.reuse, R2, 0x1 ;  /* 0x0000000233147211 */ /* 0x041fe400078c08ff */
[C---:B------:R-:W-:Y:S01]  /*def0*/  LEA R47, R14.reuse, R51, 0x1 ;  /* 0x000000330e2f7211 */ /* 0x040fe200078e08ff */
[----:B------:R-:W-:Y:S01]  /*df00*/  STG.E.U16 [R42.64], R101 ;  /* 0x000000652a007986 */ /* 0x000fe2000c101504 */
[----:B------:R-:W-:Y:S02]  /*df10*/  LEA.HI.X.SX32 R21, R51, R0, 0x1, P6 ;  /* 0x0000000033157211 */ /* 0x000fe400030f0eff */
[----:B---3--:R-:W-:Y:S01]  /*df20*/  LEA R16, P6, R47, R2, 0x1 ;  /* 0x000000022f107211 */ /* 0x008fe200078c08ff */
[----:B------:R-:W-:Y:S01]  /*df30*/  STG.E.U16 [R38.64], R97 ;  /* 0x0000006126007986 */ /* 0x000fe2000c101504 */
[----:B------:R-:W-:-:S02]  /*df40*/  LEA R51, R14, R47, 0x1 ;  /* 0x0000002f0e337211 */ /* 0x000fc400078e08ff */
[----:B------:R-:W-:Y:S01]  /*df50*/  LEA.HI.X.SX32 R17, R47, R0, 0x1, P6 ;  /* 0x000000002f117211 */ /* 0x000fe200030f0eff */
[----:B------:R-:W-:Y:S01]  /*df60*/  STG.E.U16 [R34.64], R93 ;  /* 0x0000005d22007986 */ /* 0x000fe2000c101504 */
[----:B--2---:R-:W-:Y:S01]  /*df70*/  LEA R12, P6, R51, R2, 0x1 ;  /* 0x00000002330c7211 */ /* 0x004fe200078c08ff */
[C---:B------:R-:W-:Y:S01]  /*df80*/  IMAD R47, R14.reuse, 0x2, R51 ;  /* 0x000000020e2f7824 */ /* 0x040fe200078e0233 */
[----:B------:R-:W-:Y:S01]  /*df90*/  PRMT R117, R121, 0x7632, R117 ;  /* 0x0000763279757816 */ /* 0x000fe20000000075 */
[----:B------:R-:W-:Y:S01]  /*dfa0*/  STG.E.U16 [R30.64], R133 ;  /* 0x000000851e007986 */ /* 0x000fe2000c101504 */
[----:B------:R-:W-:Y:S02]  /*dfb0*/  LEA.HI.X.SX32 R13, R51, R0, 0x1, P6 ;  /* 0x00000000330d7211 */ /* 0x000fe400030f0eff */
[----:B------:R-:W-:Y:S01]  /*dfc0*/  LEA R51, R14, R47, 0x1 ;  /* 0x0000002f0e337211 */ /* 0x000fe200078e08ff */
[----:B------:R0:W-:Y:S01]  /*dfd0*/  STG.E.U16 [R26.64], R129 ;  /* 0x000000811a007986 */ /* 0x0001e2000c101504 */
[----:B-1----:R-:W-:-:S02]  /*dfe0*/  LEA R10, P6, R47, R2, 0x1 ;  /* 0x000000022f0a7211 */ /* 0x002fc400078c08ff */
[C---:B------:R-:W-:Y:S01]  /*dff0*/  LEA R55, R14.reuse, R51, 0x1 ;  /* 0x000000330e377211 */ /* 0x040fe200078e08ff */
[----:B------:R1:W-:Y:S01]  /*e000*/  STG.E.U16 [R22.64], R89 ;  /* 0x0000005916007986 */ /* 0x0003e2000c101504 */
[----:B------:R-:W-:Y:S02]  /*e010*/  LEA.HI.X.SX32 R11, R47, R0, 0x1, P6 ;  /* 0x000000002f0b7211 */ /* 0x000fe400030f0eff */
[----:B----4-:R-:W-:Y:S01]  /*e020*/  LEA R8, P6, R51, R2, 0x1 ;  /* 0x0000000233087211 */ /* 0x010fe200078c08ff */
[----:B------:R-:W-:Y:S01]  /*e030*/  IMAD R47, R14, 0x2, R55 ;  /* 0x000000020e2f7824 */ /* 0x000fe200078e0237 */
[----:B------:R2:W-:Y:S01]  /*e040*/  STG.E.U16 [R18.64], R85 ;  /* 0x0000005512007986 */ /* 0x0005e2000c101504 */
[----:B------:R-:W-:Y:S02]  /*e050*/  PRMT R116, R117, 0x7632, R116 ;  /* 0x0000763275747816 */ /* 0x000fe40000000074 */
[----:B------:R-:W-:Y:S01]  /*e060*/  LEA.HI.X.SX32 R9, R51, R0, 0x1, P6 ;  /* 0x0000000033097211 */ /* 0x000fe200030f0eff */
[----:B------:R3:W-:Y:S01]  /*e070*/  STG.E.U16 [R6.64], R81 ;  /* 0x0000005106007986 */ /* 0x0007e2000c101504 */
[----:B------:R-:W-:-:S02]  /*e080*/  LEA R66, P6, R55, R2, 0x1 ;  /* 0x0000000237427211 */ /* 0x000fc400078c08ff */
[C---:B------:R-:W-:Y:S01]  /*e090*/  LEA R51, R14.reuse, R47, 0x1 ;  /* 0x0000002f0e337211 */ /* 0x040fe200078e08ff */
[----:B------:R-:W-:Y:S01]  /*e0a0*/  STG.E.U16 [R242.64], R77 ;  /* 0x0000004df2007986 */ /* 0x000fe2000c101504 */
[----:B------:R-:W-:Y:S02]  /*e0b0*/  LEA.HI.X.SX32 R67, R55, R0, 0x1, P6 ;  /* 0x0000000037437211 */ /* 0x000fe400030f0eff */
[C---:B------:R-:W-:Y:S01]  /*e0c0*/  LEA R55, R14.reuse, R51, 0x1 ;  /* 0x000000330e377211 */ /* 0x040fe200078e08ff */
[----:B------:R-:W-:Y:S01]  /*e0d0*/  STG.E.U16 [R238.64], R73 ;  /* 0x00000049ee007986 */ /* 0x000fe2000c101504 */
[C---:B------:R-:W-:Y:S02]  /*e0e0*/  LEA R62, P6, R47.reuse, R2, 0x1 ;  /* 0x000000022f3e7211 */ /* 0x040fe400078c08ff */
[----:B0-----:R-:W-:Y:S01]  /*e0f0*/  FSEL R26, RZ, -23, P4 ;  /* 0xc1b80000ff1a7808 */ /* 0x001fe20002000000 */
[C---:B------:R-:W-:Y:S01]  /*e100*/  IMAD R46, R14.reuse, 0x2, R55 ;  /* 0x000000020e2e7824 */ /* 0x040fe200078e0237 */
[----:B------:R-:W-:Y:S01]  /*e110*/  LEA.HI.X.SX32 R63, R47, R0, 0x1, P6 ;  /* 0x000000002f3f7211 */ /* 0x000fe200030f0eff */
[----:B------:R-:W-:Y:S01]  /*e120*/  STG.E.U16 [R236.64], R125 ;  /* 0x0000007dec007986 */ /* 0x000fe2000c101504 */
[----:B------:R-:W-:Y:S01]  /*e130*/  LEA R58, P6, R51, R2, 0x1 ;  /* 0x00000002333a7211 */ /* 0x000fe200078c08ff */
[----:B------:R-:W-:Y:S01]  /*e140*/  FFMA.FTZ R72, R15, 1.1920928955078125e-07, R26 ;  /* 0x340000000f487823 */ /* 0x000fe2000001001a */
[----:B------:R-:W-:Y:S01]  /*e150*/  LEA R43, R14, R46, 0x1 ;  /* 0x0000002e0e2b7211 */ /* 0x000fe200078e08ff */
[----:B------:R-:W-:Y:S01]  /*e160*/  STG.E.U16 [R234.64], R117 ;  /* 0x00000075ea007986 */ /* 0x000fe2000c101504 */
[----:B------:R-:W-:Y:S01]  /*e170*/  LEA.HI.X.SX32 R59, R51, R0, 0x1, P6 ;  /* 0x00000000333b7211 */ /* 0x000fe200030f0eff */
[----:B------:R-:W-:Y:S01]  /*e180*/  FADD R250, R72, R250 ;  /* 0x000000fa48fa7221 */ /* 0x000fe20000000000 */
[----:B------:R-:W-:Y:S01]  /*e190*/  LEA R39, R14, R43, 0x1 ;  /* 0x0000002b0e277211 */ /* 0x000fe200078e08ff */
[----:B------:R-:W-:Y:S01]  /*e1a0*/  STG.E.U16 [R232.64], R116 ;  /* 0x00000074e8007986 */ /* 0x000fe2000c101504 */
[----:B------:R-:W-:-:S02]  /*e1b0*/  LEA R54, P6, R55, R2, 0x1 ;  /* 0x0000000237367211 */ /* 0x000fc400078c08ff */
[----:B------:R-:W-:Y:S01]  /*e1c0*/  LEA R42, P4, R39, R2, 0x1 ;  /* 0x00000002272a7211 */ /* 0x000fe200078808ff */
[----:B------:R-:W-:Y:S01]  /*e1d0*/  IMAD R35, R14, 0x2, R39 ;  /* 0x000000020e237824 */ /* 0x000fe200078e0227 */
[----:B------:R-:W-:Y:S02]  /*e1e0*/  LEA.HI.X.SX32 R55, R55, R0, 0x1, P6 ;  /* 0x0000000037377211 */ /* 0x000fe400030f0eff */
[----:B------:R-:W-:Y:S02]  /*e1f0*/  LEA R50, P6, R46, R2, 0x1 ;  /* 0x000000022e327211 */ /* 0x000fe400078c08ff */
[----:B------:R-:W-:Y:S02]  /*e200*/  LEA R76, R14, R35, 0x1 ;  /* 0x000000230e4c7211 */ /* 0x000fe400078e08ff */
[----:B------:R-:W-:Y:S02]  /*e210*/  LEA.HI.X.SX32 R51, R46, R0, 0x1, P6 ;  /* 0x000000002e337211 */ /* 0x000fe400030f0eff */
[----:B------:R-:W-:-:S02]  /*e220*/  LEA R31, R14, R76, 0x1 ;  /* 0x0000004c0e1f7211 */ /* 0x000fc400078e08ff */
[C---:B------:R-:W-:Y:S02]  /*e230*/  LEA R46, P6, R43.reuse, R2, 0x1 ;  /* 0x000000022b2e7211 */ /* 0x040fe400078c08ff */
[----:B------:R-:W-:Y:S01]  /*e240*/  IADD3 R72, R196, -0x3f3504f3, RZ ;  /* 0xc0cafb0dc4487810 */ /* 0x000fe20007ffe0ff */
[C---:B------:R-:W-:Y:S01]  /*e250*/  IMAD R27, R14.reuse, 0x2, R31 ;  /* 0x000000020e1b7824 */ /* 0x040fe200078e021f */
[----:B------:R-:W-:Y:S02]  /*e260*/  LEA.HI.X.SX32 R47, R43, R0, 0x1, P6 ;  /* 0x000000002b2f7211 */ /* 0x000fe400030f0eff */
[----:B------:R-:W-:Y:S02]  /*e270*/  LEA R38, P6, R35, R2, 0x1 ;  /* 0x0000000223267211 */ /* 0x000fe400078c08ff */
[----:B-1----:R-:W-:Y:S02]  /*e280*/  LEA R23, R14, R27, 0x1 ;  /* 0x0000001b0e177211 */ /* 0x002fe400078e08ff */
[----:B------:R-:W-:-:S02]  /*e290*/  LEA.HI.X.SX32 R43, R39, R0, 0x1, P4 ;  /* 0x00000000272b7211 */ /* 0x000fc400020f0eff */
[C---:B--2---:R-:W-:Y:S02]  /*e2a0*/  LEA R19, R14.reuse, R23, 0x1 ;  /* 0x000000170e137211 */ /* 0x044fe400078e08ff */
[----:B------:R-:W-:Y:S02]  /*e2b0*/  LEA.HI.X.SX32 R39, R35, R0, 0x1, P6 ;  /* 0x0000000023277211 */ /* 0x000fe400030f0eff */
[CC--:B------:R-:W-:Y:S01]  /*e2c0*/  LEA R30, P6, R31.reuse, R2.reuse, 0x1 ;  /* 0x000000021f1e7211 */ /* 0x0c0fe200078c08ff */
[----:B------:R-:W-:Y:S01]  /*e2d0*/  IMAD R15, R14, 0x2, R19 ;  /* 0x000000020e0f7824 */ /* 0x000fe200078e0213 */
[----:B------:R-:W-:Y:S02]  /*e2e0*/  LEA R34, P4, R76, R2, 0x1 ;  /* 0x000000024c227211 */ /* 0x000fe400078808ff */
[----:B------:R-:W-:Y:S02]  /*e2f0*/  LEA.HI.X.SX32 R31, R31, R0, 0x1, P6 ;  /* 0x000000001f1f7211 */ /* 0x000fe400030f0eff */
[----:B------:R-:W-:-:S02]  /*e300*/  LEA R22, P6, R23, R2, 0x1 ;  /* 0x0000000217167211 */ /* 0x000fc400078c08ff */
[----:B------:R-:W-:Y:S02]  /*e310*/  LEA.HI.X.SX32 R35, R76, R0, 0x1, P4 ;  /* 0x000000004c237211 */ /* 0x000fe400020f0eff */
[----:B------:R-:W-:Y:S02]  /*e320*/  LEA R26, P4, R27, R2, 0x1 ;  /* 0x000000021b1a7211 */ /* 0x000fe400078808ff */
[----:B------:R-:W-:Y:S02]  /*e330*/  LEA R76, R14, R15, 0x1 ;  /* 0x0000000f0e4c7211 */ /* 0x000fe400078e08ff */
[----:B------:R-:W-:Y:S02]  /*e340*/  LEA.HI.X.SX32 R23, R23, R0, 0x1, P6 ;  /* 0x0000000017177211 */ /* 0x000fe400030f0eff */
[----:B------:R-:W-:Y:S02]  /*e350*/  LEA R18, P6, R19, R2, 0x1 ;  /* 0x0000000213127211 */ /* 0x000fe400078c08ff */
[----:B------:R-:W-:-:S02]  /*e360*/  LEA.HI.X.SX32 R27, R27, R0, 0x1, P4 ;  /* 0x000000001b1b7211 */ /* 0x000fc400020f0eff */
[----:B---3--:R-:W-:Y:S02]  /*e370*/  LEA R7, R14, R76, 0x1 ;  /* 0x0000004c0e077211 */ /* 0x008fe400078e08ff */
[----:B------:R-:W-:Y:S02]  /*e380*/  LEA R14, P4, R15, R2, 0x1 ;  /* 0x000000020f0e7211 */ /* 0x000fe400078808ff */
[-C--:B------:R-:W-:Y:S02]  /*e390*/  LEA.HI.X.SX32 R19, R19, R0.reuse, 0x1, P6 ;  /* 0x0000000013137211 */ /* 0x080fe400030f0eff */
[----:B------:R-:W-:Y:S02]  /*e3a0*/  ISETP.GE.U32.AND P6, PT, R246, 0x7f800000, PT ;  /* 0x7f800000f600780c */ /* 0x000fe40003fc6070 */
[----:B------:R-:W-:Y:S02]  /*e3b0*/  LEA.HI.X.SX32 R15, R15, R0, 0x1, P4 ;  /* 0x000000000f0f7211 */ /* 0x000fe400020f0eff */
[----:B------:R-:W-:-:S02]  /*e3c0*/  LEA R6, P4, R7, R2, 0x1 ;  /* 0x0000000207067211 */ /* 0x000fc400078808ff */
[----:B------:R-:W-:Y:S02]  /*e3d0*/  LOP3.LUT R72, R72, 0xff800000, RZ, 0xc0, !PT ;  /* 0xff80000048487812 */ /* 0x000fe400078ec0ff */
[----:B------:R-:W-:Y:S02]  /*e3e0*/  LEA.HI.X.SX32 R7, R7, R0, 0x1, P4 ;  /* 0x0000000007077211 */ /* 0x000fe400020f0eff */
[C---:B------:R-:W-:Y:S02]  /*e3f0*/  LEA R240, P4, R76.reuse, R2, 0x1 ;  /* 0x000000024cf07211 */ /* 0x040fe400078808ff */
[----:B------:R-:W-:Y:S02]  /*e400*/  IADD3 R2, R245, -0x3f3504f3, RZ ;  /* 0xc0cafb0df5027810 */ /* 0x000fe40007ffe0ff */
[----:B------:R-:W-:Y:S01]  /*e410*/  LEA.HI.X.SX32 R241, R76, R0, 0x1, P4 ;  /* 0x000000004cf17211 */ /* 0x000fe200020f0eff */
[----:B------:R-:W-:Y:S01]  /*e420*/  @P6 IMAD.MOV.U32 R0, RZ, RZ, 0x7f800000 ;  /* 0x7f800000ff006424 */ /* 0x000fe200078e00ff */
[----:B------:R-:W-:-:S02]  /*e430*/  LOP3.LUT R2, R2, 0xff800000, RZ, 0xc0, !PT ;  /* 0xff80000002027812 */ /* 0x000fc400078ec0ff */
[----:B------:R-:W-:Y:S01]  /*e440*/  FSETP.NEU.AND P4, PT, R3, RZ, PT ;  /* 0x000000ff0300720b */ /* 0x000fe20003f8d000 */
[----:B------:R-:W-:Y:S01]  /*e450*/  @P6 FFMA.FTZ R250, R246, R0, +INF ;  /* 0x7f800000f6fa6423 */ /* 0x000fe20000010000 */
[----:B------:R-:W-:Y:S02]  /*e460*/  IADD3 R3, R245, -R2, RZ ;  /* 0x80000002f5037210 */ /* 0x000fe40007ffe0ff */
[----:B------:R-:W-:Y:S01]  /*e470*/  IADD3 R0, R196, -R72, RZ ;  /* 0x80000048c4007210 */ /* 0x000fe20007ffe0ff */
[----:B------:R-:W-:Y:S01]  /*e480*/  I2F R2, R2 ;  /* 0x0000000200027306 */ /* 0x000fe20000201400 */
[----:B------:R-:W-:Y:S01]  /*e490*/  PRMT R113, R113, 0x7632, R113 ;  /* 0x0000763271717816 */ /* 0x000fe20000000071 */
[----:B------:R-:W-:Y:S01]  /*e4a0*/  FADD R3, R3, -1 ;  /* 0xbf80000003037421 */ /* 0x000fe20000000000 */
[----:B------:R-:W-:Y:S01]  /*e4b0*/  PRMT R109, R109, 0x7632, R109 ;  /* 0x000076326d6d7816 */ /* 0x000fe2000000006d */
[----:B------:R-:W-:Y:S01]  /*e4c0*/  FADD R0, R0, -1 ;  /* 0xbf80000000007421 */ /* 0x000fe20000000000 */
[----:B------:R-:W-:Y:S01]  /*e4d0*/  PRMT R105, R105, 0x7632, R105 ;  /* 0x0000763269697816 */ /* 0x000fe20000000069 */
[-C--:B------:R-:W-:Y:S01]  /*e4e0*/  FFMA.FTZ R80, R3, R252.reuse, -0.16845393180847167969 ;  /* 0xbe2c7f3003507423 */ /* 0x080fe200000100fc */
[----:B------:R-:W-:Y:S01]  /*e4f0*/  PRMT R97, R97, 0x7632, R97 ;  /* 0x0000763261617816 */ /* 0x000fe20000000061 */
[C---:B------:R-:W-:Y:S01]  /*e500*/  FFMA.FTZ R76, R0.reuse, R252, -0.16845393180847167969 ;  /* 0xbe2c7f30004c7423 */ /* 0x040fe200000100fc */
[----:B------:R-:W0:Y:S01]  /*e510*/  I2F R72, R72 ;  /* 0x0000004800487306 */ /* 0x000e220000201400 */
[----:B------:R-:W-:Y:S01]  /*e520*/  FFMA.FTZ R80, R3, R80, 0.1716887056827545166 ;  /* 0x3e2fcf2a03507423 */ /* 0x000fe20000010050 */
[----:B------:R-:W-:Y:S01]  /*e530*/  STG.E.U16 [R230.64], R113 ;  /* 0x00000071e6007986 */ /* 0x000fe2000c101504 */
[C---:B------:R-:W-:Y:S01]  /*e540*/  FFMA.FTZ R76, R0.reuse, R76, 0.1716887056827545166 ;  /* 0x3e2fcf2a004c7423 */ /* 0x040fe2000001004c */
[----:B------:R-:W-:Y:S01]  /*e550*/  PRMT R93, R93, 0x7632, R93 ;  /* 0x000076325d5d7816 */ /* 0x000fe2000000005d */
[----:B------:R-:W-:Y:S01]  /*e560*/  FFMA.FTZ R80, R3, R80, -0.17900948226451873779 ;  /* 0xbe374e4303507423 */ /* 0x000fe20000010050 */
[----:B------:R-:W-:Y:S01]  /*e570*/  STG.E.U16 [R228.64], R109 ;  /* 0x0000006de4007986 */ /* 0x000fe2000c101504 */
[C---:B------:R-:W-:Y:S01]  /*e580*/  FFMA.FTZ R76, R0.reuse, R76, -0.17900948226451873779 ;  /* 0xbe374e43004c7423 */ /* 0x040fe2000001004c */
[----:B------:R-:W-:Y:S01]  /*e590*/  PRMT R133, R133, 0x7632, R133 ;  /* 0x0000763285857816 */ /* 0x000fe20000000085 */
[----:B------:R-:W-:Y:S01]  /*e5a0*/  FFMA.FTZ R80, R3, R80, 0.20512372255325317383 ;  /* 0x3e520bf403507423 */ /* 0x000fe20000010050 */
[----:B------:R1:W-:Y:S01]  /*e5b0*/  STG.E.U16 [R226.64], R105 ;  /* 0x00000069e2007986 */ /* 0x0003e2000c101504 */
[C---:B------:R-:W-:Y:S01]  /*e5c0*/  FFMA.FTZ R76, R0.reuse, R76, 0.20512372255325317383 ;  /* 0x3e520bf4004c7423 */ /* 0x040fe2000001004c */
[----:B------:R-:W-:Y:S01]  /*e5d0*/  PRMT R89, R89, 0x7632, R89 ;  /* 0x0000763259597816 */ /* 0x000fe20000000059 */
[----:B------:R-:W-:Y:S01]  /*e5e0*/  FFMA.FTZ R80, R3, R80, -0.24046532809734344482 ;  /* 0xbe763c8b03507423 */ /* 0x000fe20000010050 */
[----:B------:R-:W-:Y:S01]  /*e5f0*/  STG.E.U16 [R224.64], R112 ;  /* 0x00000070e0007986 */ /* 0x000fe2000c101504 */
[C---:B------:R-:W-:Y:S01]  /*e600*/  FFMA.FTZ R76, R0.reuse, R76, -0.24046532809734344482 ;  /* 0xbe763c8b004c7423 */ /* 0x040fe2000001004c */
[----:B------:R-:W-:Y:S01]  /*e610*/  PRMT R85, R85, 0x7632, R85 ;  /* 0x0000763255557816 */ /* 0x000fe20000000055 */
[----:B------:R-:W-:Y:S01]  /*e620*/  FFMA.FTZ R80, R3, R80, 0.28857114911079406738 ;  /* 0x3e93bf9903507423 */ /* 0x000fe20000010050 */
[----:B------:R-:W-:Y:S01]  /*e630*/  STG.E.U16 [R222.64], R97 ;  /* 0x00000061de007986 */ /* 0x000fe2000c101504 */
[C---:B------:R-:W-:Y:S01]  /*e640*/  FFMA.FTZ R76, R0.reuse, R76, 0.28857114911079406738 ;  /* 0x3e93bf99004c7423 */ /* 0x040fe2000001004c */
[----:B------:R-:W-:Y:S01]  /*e650*/  PRMT R81, R81, 0x7632, R81 ;  /* 0x0000763251517816 */ /* 0x000fe20000000051 */
[----:B------:R-:W-:Y:S01]  /*e660*/  FFMA.FTZ R80, R3, R80, -0.36067417263984680176 ;  /* 0xbeb8aa4903507423 */ /* 0x000fe20000010050 */
[----:B------:R-:W-:Y:S01]  /*e670*/  STG.E.U16 [R220.64], R93 ;  /* 0x0000005ddc007986 */ /* 0x000fe2000c101504 */
[C---:B------:R-:W-:Y:S01]  /*e680*/  FFMA.FTZ R76, R0.reuse, R76, -0.36067417263984680176 ;  /* 0xbeb8aa49004c7423 */ /* 0x040fe2000001004c */
[----:B-1----:R-:W-:Y:S01]  /*e690*/  PRMT R105, R77, 0x7632, R105 ;  /* 0x000076324d697816 */ /* 0x002fe20000000069 */
[----:B------:R-:W-:Y:S01]  /*e6a0*/  FFMA.FTZ R80, R3, R80, 0.48089820146560668945 ;  /* 0x3ef6384a03507423 */ /* 0x000fe20000010050 */
[----:B------:R-:W-:Y:S01]  /*e6b0*/  STG.E.U16 [R218.64], R133 ;  /* 0x00000085da007986 */ /* 0x000fe2000c101504 */
[C---:B------:R-:W-:Y:S01]  /*e6c0*/  FFMA.FTZ R76, R0.reuse, R76, 0.48089820146560668945 ;  /* 0x3ef6384a004c7423 */ /* 0x040fe2000001004c */
[----:B------:R-:W-:Y:S01]  /*e6d0*/  PRMT R104, R73, 0x7632, R104 ;  /* 0x0000763249687816 */ /* 0x000fe20000000068 */
[----:B------:R-:W-:Y:S01]  /*e6e0*/  FFMA.FTZ R84, R3, R80, -0.72134751081466674805 ;  /* 0xbf38aa3b03547423 */ /* 0x000fe20000010050 */
[----:B------:R-:W-:Y:S01]  /*e6f0*/  STG.E.U16 [R216.64], R108 ;  /* 0x0000006cd8007986 */ /* 0x000fe2000c101504 */
[C---:B------:R-:W-:Y:S01]  /*e700*/  FFMA.FTZ R76, R0.reuse, R76, -0.72134751081466674805 ;  /* 0xbf38aa3b004c7423 */ /* 0x040fe2000001004c */
[----:B------:R-:W-:Y:S01]  /*e710*/  ISETP.GE.U32.AND P6, PT, R205, 0x7f800000, PT ;  /* 0x7f800000cd00780c */ /* 0x000fe20003fc6070 */
[C---:B------:R-:W-:Y:S01]  /*e720*/  FMUL R84, R3.reuse, R84 ;  /* 0x0000005403547220 */ /* 0x040fe20000400000 */
[----:B------:R-:W-:Y:S01]  /*e730*/  STG.E.U16 [R214.64], R89 ;  /* 0x00000059d6007986 */ /* 0x000fe2000c101504 */
[----:B------:R-:W-:Y:S01]  /*e740*/  FMUL R80, R0, R76 ;  /* 0x0000004c00507220 */ /* 0x000fe20000400000 */
[----:B------:R-:W-:Y:S01]  /*e750*/  FSEL R76, RZ, -23, P3 ;  /* 0xc1b80000ff4c7808 */ /* 0x000fe20001800000 */
[C---:B------:R-:W-:Y:S01]  /*e760*/  FMUL R84, R3.reuse, R84 ;  /* 0x0000005403547220 */ /* 0x040fe20000400000 */
[----:B------:R-:W-:Y:S01]  /*e770*/  ISETP.GE.U32.AND P3, PT, R196, 0x7f800000, PT ;  /* 0x7f800000c400780c */ /* 0x000fe20003f66070 */
[C---:B------:R-:W-:Y:S01]  /*e780*/  FMUL R80, R0.reuse, R80 ;  /* 0x0000005000507220 */ /* 0x040fe20000400000 */
[----:B------:R-:W-:Y:S01]  /*e790*/  STG.E.U16 [R212.64], R85 ;  /* 0x00000055d4007986 */ /* 0x000fe2000c101504 */
[----:B------:R-:W-:Y:S01]  /*e7a0*/  FFMA.FTZ R84, R3, 1.4426950216293334961, R84 ;  /* 0x3fb8aa3b03547823 */ /* 0x000fe20000010054 */
[----:B------:R-:W-:Y:S01]  /*e7b0*/  FSEL R3, RZ, -23, P2 ;  /* 0xc1b80000ff037808 */ /* 0x000fe20001000000 */
[----:B------:R-:W-:Y:S01]  /*e7c0*/  FFMA.FTZ R0, R0, 1.4426950216293334961, R80 ;  /* 0x3fb8aa3b00007823 */ /* 0x000fe20000010050 */
[----:B------:R-:W-:Y:S01]  /*e7d0*/  ISETP.GE.U32.AND P2, PT, R245, 0x7f800000, PT ;  /* 0x7f800000f500780c */ /* 0x000fe20003f46070 */
[----:B0-----:R-:W-:Y:S01]  /*e7e0*/  FFMA.FTZ R72, R72, 1.1920928955078125e-07, R76 ;  /* 0x3400000048487823 */ /* 0x001fe2000001004c */
[----:B------:R0:W-:Y:S01]  /*e7f0*/  STG.E.U16 [R206.64], R81 ;  /* 0x00000051ce007986 */ /* 0x0001e2000c101504 */
[----:B------:R-:W-:Y:S01]  /*e800*/  FFMA.FTZ R2, R2, 1.1920928955078125e-07, R3 ;  /* 0x3400000002027823 */ /* 0x000fe20000010003 */
[----:B------:R-:W-:Y:S01]  /*e810*/  PRMT R77, R110, 0x7632, R77 ;  /* 0x000076326e4d7816 */ /* 0x000fe2000000004d */
[----:B------:R-:W-:Y:S01]  /*e820*/  FADD R0, R72, R0 ;  /* 0x0000000048007221 */ /* 0x000fe20000000000 */
[----:B------:R-:W-:Y:S01]  /*e830*/  IADD3 R72, R244, -0x3f3504f3, RZ ;  /* 0xc0cafb0df4487810 */ /* 0x000fe20007ffe0ff */
[----:B------:R-:W-:Y:S01]  /*e840*/  @P3 IMAD.MOV.U32 R3, RZ, RZ, 0x7f800000 ;  /* 0x7f800000ff033424 */ /* 0x000fe200078e00ff */
[----:B------:R-:W-:Y:S01]  /*e850*/  STG.E.U16 [R210.64], R105 ;  /* 0x00000069d2007986 */ /* 0x000fe2000c101504 */
[----:B------:R-:W-:Y:S01]  /*e860*/  FADD R2, R2, R84 ;  /* 0x0000005402027221 */ /* 0x000fe20000000000 */
[----:B------:R-:W-:Y:S01]  /*e870*/  LOP3.LUT R72, R72, 0xff800000, RZ, 0xc0, !PT ;  /* 0xff80000048487812 */ /* 0x000fe200078ec0ff */
[----:B------:R-:W-:Y:S01]  /*e880*/  @P3 FFMA.FTZ R0, R196, R3, +INF ;  /* 0x7f800000c4003423 */ /* 0x000fe20000010003 */
[----:B------:R-:W-:Y:S01]  /*e890*/  FSETP.NEU.AND P3, PT, R4, RZ, PT ;  /* 0x000000ff0400720b */ /* 0x000fe20003f6d000 */
[----:B------:R-:W-:Y:S01]  /*e8a0*/  STG.E.U16 [R208.64], R104 ;  /* 0x00000068d0007986 */ /* 0x000fe2000c101504 */
[----:B------:R-:W-:-:S02]  /*e8b0*/  @P2 MOV R4, 0x7f800000 ;  /* 0x7f80000000042802 */ /* 0x000fc40000000f00 */
[----:B0-----:R-:W-:Y:S01]  /*e8c0*/  PRMT R81, R126, 0x7632, R81 ;  /* 0x000076327e517816 */ /* 0x001fe20000000051 */
[----:B------:R-:W-:Y:S01]  /*e8d0*/  STG.E.U16 [R194.64], R126 ;  /* 0x0000007ec2007986 */ /* 0x000fe2000c101504 */
[----:B------:R-:W-:Y:S01]  /*e8e0*/  PRMT R73, R94, 0x7632, R73 ;  /* 0x000076325e497816 */ /* 0x000fe20000000049 */
[----:B------:R-:W-:Y:S01]  /*e8f0*/  @P2 FFMA.FTZ R2, R245, R4, +INF ;  /* 0x7f800000f5022423 */ /* 0x000fe20000010004 */
[----:B------:R-:W-:Y:S01]  /*e900*/  IADD3 R4, R205, -0x3f3504f3, RZ ;  /* 0xc0cafb0dcd047810 */ /* 0x000fe20007ffe0ff */
[----:B------:R-:W-:Y:S01]  /*e910*/  STG.E.U16 [R192.64], R122 ;  /* 0x0000007ac0007986 */ /* 0x000fe2000c101504 */
[----:B------:R-:W-:Y:S02]  /*e920*/  FSETP.NEU.AND P2, PT, R5, RZ, PT ;  /* 0x000000ff0500720b */ /* 0x000fe40003f4d000 */
[----:B------:R-:W-:Y:S01]  /*e930*/  LOP3.LUT R4, R4, 0xff800000, RZ, 0xc0, !PT ;  /* 0xff80000004047812 */ /* 0x000fe200078ec0ff */
[----:B------:R0:W-:Y:S01]  /*e940*/  STG.E.U16 [R190.64], R118 ;  /* 0x00000076be007986 */ /* 0x0001e2000c101504 */
[----:B------:R-:W-:-:S02]  /*e950*/  IADD3 R5, R244, -R72, RZ ;  /* 0x80000048f4057210 */ /* 0x000fc40007ffe0ff */
[----:B------:R-:W1:Y:S01]  /*e960*/  I2F R72, R72 ;  /* 0x0000004800487306 */ /* 0x000e620000201400 */
[----:B------:R-:W-:Y:S01]  /*e970*/  IMAD.IADD R3, R205, 0x1, -R4 ;  /* 0x00000001cd037824 */ /* 0x000fe200078e0a04 */
[----:B------:R2:W-:Y:S01]  /*e980*/  STG.E.U16 [R188.64], R114 ;  /* 0x00000072bc007986 */ /* 0x0005e2000c101504 */
[----:B------:R-:W-:Y:S01]  /*e990*/  FADD R5, R5, -1 ;  /* 0xbf80000005057421 */ /* 0x000fe20000000000 */
[----:B------:R-:W-:Y:S01]  /*e9a0*/  PRMT R120, R79, 0x7632, R120 ;  /* 0x000076324f787816 */ /* 0x000fe20000000078 */
[----:B------:R-:W-:Y:S01]  /*e9b0*/  FADD R3, R3, -1 ;  /* 0xbf80000003037421 */ /* 0x000fe20000000000 */
[----:B------:R-:W-:Y:S01]  /*e9c0*/  STG.E.U16 [R186.64], R110 ;  /* 0x0000006eba007986 */ /* 0x000fe2000c101504 */
[-C--:B------:R-:W-:Y:S01]  /*e9d0*/  FFMA.FTZ R76, R5, R252.reuse, -0.16845393180847167969 ;  /* 0xbe2c7f30054c7423 */ /* 0x080fe200000100fc */
[----:B------:R-:W3:Y:S01]  /*e9e0*/  I2F R4, R4 ;  /* 0x0000000400047306 */ /* 0x000ee20000201400 */
[----:B------:R-:W-:Y:S01]  /*e9f0*/  FFMA.FTZ R252, R3, R252, -0.16845393180847167969 ;  /* 0xbe2c7f3003fc7423 */ /* 0x000fe200000100fc */
[----:B------:R-:W-:Y:S01]  /*ea00*/  STG.E.U16 [R184.64], R106 ;  /* 0x0000006ab8007986 */ /* 0x000fe2000c101504 */
[----:B------:R-:W-:Y:S01]  /*ea10*/  FFMA.FTZ R76, R5, R76, 0.1716887056827545166 ;  /* 0x3e2fcf2a054c7423 */ /* 0x000fe2000001004c */
[----:B0-----:R-:W-:Y:S01]  /*ea20*/  PRMT R118, R118, 0x7632, R118 ;  /* 0x0000763276767816 */ /* 0x001fe20000000076 */
[----:B------:R-:W-:Y:S01]  /*ea30*/  FFMA.FTZ R252, R3, R252, 0.1716887056827545166 ;  /* 0x3e2fcf2a03fc7423 */ /* 0x000fe200000100fc */
[----:B------:R0:W-:Y:S01]  /*ea40*/  STG.E.U16 [R182.64], R102 ;  /* 0x00000066b6007986 */ /* 0x0001e2000c101504 */
[----:B------:R-:W-:Y:S01]  /*ea50*/  FFMA.FTZ R76, R5, R76, -0.17900948226451873779 ;  /* 0xbe374e43054c7423 */ /* 0x000fe2000001004c */
[----:B--2---:R-:W-:Y:S01]  /*ea60*/  PRMT R114, R114, 0x7632, R114 ;  /* 0x0000763272727816 */ /* 0x004fe20000000072 */
[----:B------:R-:W-:Y:S01]  /*ea70*/  FFMA.FTZ R252, R3, R252, -0.17900948226451873779 ;  /* 0xbe374e4303fc7423 */ /* 0x000fe200000100fc */
[----:B------:R-:W-:Y:S01]  /*ea80*/  STG.E.U16 [R180.64], R98 ;  /* 0x00000062b4007986 */ /* 0x000fe2000c101504 */
[----:B------:R-:W-:Y:S01]  /*ea90*/  FFMA.FTZ R76, R5, R76, 0.20512372255325317383 ;  /* 0x3e520bf4054c7423 */ /* 0x000fe2000001004c */
[----:B------:R-:W-:Y:S01]  /*eaa0*/  FSEL R249, R249, -INF , P4 ;  /* 0xff800000f9f97808 */ /* 0x000fe20002000000 */
[----:B------:R-:W-:Y:S01]  /*eab0*/  FFMA.FTZ R252, R3, R252, 0.20512372255325317383 ;  /* 0x3e520bf403fc7423 */ /* 0x000fe200000100fc */
[----:B------:R-:W-:Y:S01]  /*eac0*/  STG.E.U16 [R178.64], R94 ;  /* 0x0000005eb2007986 */ /* 0x000fe2000c101504 */
[----:B------:R-:W-:Y:S01]  /*ead0*/  FFMA.FTZ R76, R5, R76, -0.24046532809734344482 ;  /* 0xbe763c8b054c7423 */ /* 0x000fe2000001004c */
[----:B------:R-:W-:Y:S01]  /*eae0*/  FSEL R248, R248, -INF , P3 ;  /* 0xff800000f8f87808 */ /* 0x000fe20001800000 */
[----:B------:R-:W-:Y:S01]  /*eaf0*/  FFMA.FTZ R252, R3, R252, -0.24046532809734344482 ;  /* 0xbe763c8b03fc7423 */ /* 0x000fe200000100fc */
[----:B------:R-:W-:Y:S01]  /*eb00*/  STG.E.U16 [R176.64], R134 ;  /* 0x00000086b0007986 */ /* 0x000fe2000c101504 */
[----:B------:R-:W-:Y:S01]  /*eb10*/  FFMA.FTZ R76, R5, R76, 0.28857114911079406738 ;  /* 0x3e93bf99054c7423 */ /* 0x000fe2000001004c */
[----:B0-----:R-:W-:Y:S01]  /*eb20*/  PRMT R102, R102, 0x7632, R102 ;  /* 0x0000763266667816 */ /* 0x001fe20000000066 */
[----:B------:R-:W-:Y:S01]  /*eb30*/  FFMA.FTZ R252, R3, R252, 0.28857114911079406738 ;  /* 0x3e93bf9903fc7423 */ /* 0x000fe200000100fc */
[----:B------:R0:W-:Y:S01]  /*eb40*/  STG.E.U16 [R174.64], R130 ;  /* 0x00000082ae007986 */ /* 0x0001e2000c101504 */
[----:B------:R-:W-:Y:S01]  /*eb50*/  FFMA.FTZ R76, R5, R76, -0.36067417263984680176 ;  /* 0xbeb8aa49054c7423 */ /* 0x000fe2000001004c */
[----:B------:R-:W-:Y:S01]  /*eb60*/  FSEL R247, R247, -INF , P2 ;  /* 0xff800000f7f77808 */ /* 0x000fe20001000000 */
[----:B------:R-:W-:Y:S01]  /*eb70*/  FFMA.FTZ R252, R3, R252, -0.36067417263984680176 ;  /* 0xbeb8aa4903fc7423 */ /* 0x000fe200000100fc */
[----:B------:R-:W-:Y:S01]  /*eb80*/  STG.E.U16 [R172.64], R90 ;  /* 0x0000005aac007986 */ /* 0x000fe2000c101504 */
[----:B------:R-:W-:Y:S01]  /*eb90*/  FFMA.FTZ R76, R5, R76, 0.48089820146560668945 ;  /* 0x3ef6384a054c7423 */ /* 0x000fe2000001004c */
[----:B------:R-:W-:Y:S01]  /*eba0*/  FSETP.NEU.AND P4, PT, R245, RZ, PT ;  /* 0x000000fff500720b */ /* 0x000fe20003f8d000 */
[----:B------:R-:W-:Y:S01]  /*ebb0*/  FFMA.FTZ R252, R3, R252, 0.48089820146560668945 ;  /* 0x3ef6384a03fc7423 */ /* 0x000fe200000100fc */
[----:B------:R-:W-:Y:S01]  /*ebc0*/  STG.E.U16 [R170.64], R86 ;  /* 0x00000056aa007986 */ /* 0x000fe2000c101504 */
[----:B------:R-:W-:Y:S01]  /*ebd0*/  FFMA.FTZ R76, R5, R76, -0.72134751081466674805 ;  /* 0xbf38aa3b054c7423 */ /* 0x000fe2000001004c */
[----:B------:R-:W-:Y:S01]  /*ebe0*/  FSETP.NEU.AND P3, PT, R244, RZ, PT ;  /* 0x000000fff400720b */ /* 0x000fe20003f6d000 */
[----:B------:R-:W-:Y:S01]  /*ebf0*/  FFMA.FTZ R252, R3, R252, -0.72134751081466674805 ;  /* 0xbf38aa3b03fc7423 */ /* 0x000fe200000100fc */
[----:B------:R-:W-:Y:S01]  /*ec00*/  STG.E.U16 [R168.64], R82 ;  /* 0x00000052a8007986 */ /* 0x000fe2000c101504 */
[----:B------:R-:W-:Y:S01]  /*ec10*/  FMUL R80, R5, R76 ;  /* 0x0000004c05507220 */ /* 0x000fe20000400000 */
[----:B------:R-:W-:Y:S01]  /*ec20*/  FSEL R76, RZ, -23, P1 ;  /* 0xc1b80000ff4c7808 */ /* 0x000fe20000800000 */
[----:B------:R-:W-:Y:S01]  /*ec30*/  FMUL R252, R3, R252 ;  /* 0x000000fc03fc7220 */ /* 0x000fe20000400000 */
[----:B------:R-:W-:Y:S01]  /*ec40*/  STG.E.U16 [R166.64], R78 ;  /* 0x0000004ea6007986 */ /* 0x000fe2000c101504 */
[----:B------:R-:W-:Y:S01]  /*ec50*/  FMUL R80, R5, R80 ;  /* 0x0000005005507220 */ /* 0x000fe20000400000 */
[----:B0-----:R-:W-:Y:S01]  /*ec60*/  PRMT R130, R130, 0x7632, R130 ;  /* 0x0000763282827816 */ /* 0x001fe20000000082 */
[----:B------:R-:W-:Y:S01]  /*ec70*/  FMUL R252, R3, R252 ;  /* 0x000000fc03fc7220 */ /* 0x000fe20000400000 */
[----:B------:R0:W-:Y:S01]  /*ec80*/  STG.E.U16 [R164.64], R74 ;  /* 0x0000004aa4007986 */ /* 0x0001e2000c101504 */
[----:B-1----:R-:W-:Y:S01]  /*ec90*/  FFMA.FTZ R72, R72, 1.1920928955078125e-07, R76 ;  /* 0x3400000048487823 */ /* 0x002fe2000001004c */
[----:B------:R-:W-:Y:S01]  /*eca0*/  FSEL R76, RZ, -23, P0 ;  /* 0xc1b80000ff4c7808 */ /* 0x000fe20000000000 */
[--C-:B------:R-:W-:Y:S01]  /*ecb0*/  FFMA.FTZ R5, R5, 1.4426950216293334961, R80.reuse ;  /* 0x3fb8aa3b05057823 */ /* 0x100fe20000010050 */
[----:B------:R-:W-:Y:S01]  /*ecc0*/  PRMT R80, R122, 0x7632, R80 ;  /* 0x000076327a507816 */ /* 0x000fe20000000050 */
[----:B------:R-:W-:Y:S01]  /*ecd0*/  FFMA.FTZ R252, R3, 1.4426950216293334961, R252 ;  /* 0x3fb8aa3b03fc7823 */ /* 0x000fe200000100fc */
[----:B------:R-:W-:Y:S01]  /*ece0*/  STG.E.U16 [R162.64], R81 ;  /* 0x00000051a2007986 */ /* 0x000fe2000c101504 */
[----:B------:R-:W-:Y:S01]  /*ecf0*/  FADD R3, R72, R5 ;  /* 0x0000000548037221 */ /* 0x000fe20000000000 */
[----:B------:R-:W-:Y:S01]  /*ed00*/  @P6 MOV R72, 0x7f800000 ;  /* 0x7f80000000486802 */ /* 0x000fe20000000f00 */
[--C-:B---3--:R-:W-:Y:S01]  /*ed10*/  FFMA.FTZ R4, R4, 1.1920928955078125e-07, R76.reuse ;  /* 0x3400000004047823 */ /* 0x108fe2000001004c */
[----:B------:R-:W-:Y:S01]  /*ed20*/  PRMT R76, R106, 0x7632, R76 ;  /* 0x000076326a4c7816 */ /* 0x000fe2000000004c */
[----:B------:R-:W-:Y:S01]  /*ed30*/  STG.E.U16 [R160.64], R80 ;  /* 0x00000050a0007986 */ /* 0x000fe2000c101504 */
[----:B0-----:R-:W-:Y:S01]  /*ed40*/  PRMT R74, R98, 0x7632, R74 ;  /* 0x00007632624a7816 */ /* 0x001fe2000000004a */
[----:B------:R-:W-:Y:S01]  /*ed50*/  FADD R4, R4, R252 ;  /* 0x000000fc04047221 */ /* 0x000fe20000000000 */
[----:B------:R-:W-:Y:S01]  /*ed60*/  PRMT R90, R90, 0x7632, R90 ;  /* 0x000076325a5a7816 */ /* 0x000fe2000000005a */
[----:B------:R-:W-:Y:S01]  /*ed70*/  STG.E.U16 [R158.64], R118 ;  /* 0x000000769e007986 */ /* 0x000fe2000c101504 */
[----:B------:R-:W-:Y:S01]  /*ed80*/  @P6 FFMA.FTZ R4, R205, R72, +INF ;  /* 0x7f800000cd046423 */ /* 0x000fe20000010048 */
[----:B------:R-:W-:Y:S01]  /*ed90*/  PRMT R72, R134, 0x7632, R72 ;  /* 0x0000763286487816 */ /* 0x000fe20000000048 */
[----:B------:R-:W-:Y:S01]  /*eda0*/  FFMA R206, R247, 0.69314718246459960938, R202 ;  /* 0x3f317218f7ce7823 */ /* 0x000fe200000000ca */
[----:B------:R-:W-:Y:S01]  /*edb0*/  STG.E.U16 [R156.64], R114 ;  /* 0x000000729c007986 */ /* 0x000fe2000c101504 */
[----:B------:R-:W-:Y:S01]  /*edc0*/  PRMT R86, R86, 0x7632, R86 ;  /* 0x0000763256567816 */ /* 0x000fe20000000056 */
[----:B------:R-:W-:Y:S01]  /*edd0*/  FFMA R204, R249, 0.69314718246459960938, R204 ;  /* 0x3f317218f9cc7823 */ /* 0x000fe200000000cc */
[----:B------:R-:W-:Y:S01]  /*ede0*/  ISETP.GE.U32.AND P1, PT, R244, 0x7f800000, PT ;  /* 0x7f800000f400780c */ /* 0x000fe20003f26070 */
[----:B------:R-:W-:Y:S01]  /*edf0*/  STG.E.U16 [R154.64], R77 ;  /* 0x0000004d9a007986 */ /* 0x000fe2000c101504 */
[----:B------:R-:W-:-:S02]  /*ee00*/  PRMT R82, R82, 0x7632, R82 ;  /* 0x0000763252527816 */ /* 0x000fc40000000052 */
[----:B------:R-:W-:Y:S01]  /*ee10*/  PRMT R78, R78, 0x7632, R78 ;  /* 0x000076324e4e7816 */ /* 0x000fe2000000004e */
[----:B------:R-:W-:Y:S01]  /*ee20*/  STG.E.U16 [R152.64], R76 ;  /* 0x0000004c98007986 */ /* 0x000fe2000c101504 */
[----:B------:R-:W-:Y:S02]  /*ee30*/  FSETP.NEU.AND P0, PT, R246, RZ, PT ;  /* 0x000000fff600720b */ /* 0x000fe40003f0d000 */
[----:B------:R-:W-:Y:S01]  /*ee40*/  FSETP.NEU.AND P2, PT, R205, RZ, PT ;  /* 0x000000ffcd00720b */ /* 0x000fe20003f4d000 */
[----:B------:R-:W-:Y:S01]  /*ee50*/  STG.E.U16 [R150.64], R102 ;  /* 0x0000006696007986 */ /* 0x000fe2000c101504 */
[----:B------:R-:W-:Y:S01]  /*ee60*/  FSEL R250, R250, -INF , P0 ;  /* 0xff800000fafa7808 */ /* 0x000fe20000000000 */
[----:B------:R-:W-:Y:S01]  /*ee70*/  FFMA R205, R248, 0.69314718246459960938, R203 ;  /* 0x3f317218f8cd7823 */ /* 0x000fe200000000cb */
[----:B------:R-:W-:Y:S01]  /*ee80*/  FSEL R2, R2, -INF , P4 ;  /* 0xff80000002027808 */ /* 0x000fe20002000000 */
[----:B------:R0:W-:Y:S01]  /*ee90*/  STG.E.U16 [R148.64], R74 ;  /* 0x0000004a94007986 */ /* 0x0001e2000c101504 */
[----:B------:R-:W-:Y:S01]  /*eea0*/  @P1 MOV R5, 0x7f800000 ;  /* 0x7f80000000051802 */ /* 0x000fe20000000f00 */
[----:B------:R-:W-:Y:S01]  /*eeb0*/  FFMA R207, R250, 0.69314718246459960938, R201 ;  /* 0x3f317218facf7823 */ /* 0x000fe200000000c9 */
[----:B------:R-:W-:Y:S01]  /*eec0*/  FSEL R4, R4, -INF , P2 ;  /* 0xff80000004047808 */ /* 0x000fe20001000000 */
[----:B------:R-:W-:Y:S01]  /*eed0*/  STG.E.U16 [R146.64], R73 ;  /* 0x0000004992007986 */ /* 0x000fe2000c101504 */
[----:B------:R-:W-:-:S02]  /*eee0*/  FFMA R201, R2, 0.69314718246459960938, R199 ;  /* 0x3f31721802c97823 */ /* 0x000fc400000000c7 */
[----:B------:R-:W-:Y:S01]  /*eef0*/  @P1 FFMA.FTZ R3, R244, R5, +INF ;  /* 0x7f800000f4031423 */ /* 0x000fe20000010005 */
[----:B------:R-:W-:Y:S01]  /*ef00*/  STG.E.U16 [R144.64], R72 ;  /* 0x0000004890007986 */ /* 0x000fe2000c101504 */
[----:B------:R-:W-:Y:S01]  /*ef10*/  PRMT R5, R127, 0x7632, R5 ;  /* 0x000076327f057816 */ /* 0x000fe20000000005 */
[----:B------:R-:W-:Y:S01]  /*ef20*/  FFMA R203, R4, 0.69314718246459960938, R197 ;  /* 0x3f31721804cb7823 */ /* 0x000fe200000000c5 */
[----:B------:R-:W-:Y:S01]  /*ef30*/  FSETP.NEU.AND P1, PT, R196, RZ, PT ;  /* 0x000000ffc400720b */ /* 0x000fe20003f2d000 */
[----:B------:R-:W-:Y:S01]  /*ef40*/  STG.E.U16 [R142.64], R130 ;  /* 0x000000828e007986 */ /* 0x000fe2000c101504 */
[----:B0-----:R-:W-:Y:S02]  /*ef50*/  PRMT R74, R74, 0x7632, R74 ;  /* 0x000076324a4a7816 */ /* 0x001fe4000000004a */
[----:B------:R-:W-:Y:S01]  /*ef60*/  FSEL R3, R3, -INF , P3 ;  /* 0xff80000003037808 */ /* 0x000fe20001800000 */
[----:B------:R-:W-:Y:S04]  /*ef70*/  STG.E.U16 [R140.64], R90 ;  /* 0x0000005a8c007986 */ /* 0x000fe8000c101504 */
[----:B------:R-:W-:Y:S01]  /*ef80*/  STG.E.U16 [R138.64], R86 ;  /* 0x000000568a007986 */ /* 0x000fe2000c101504 */
[----:B------:R-:W-:-:S03]  /*ef90*/  FFMA R202, R3, 0.69314718246459960938, R198 ;  /* 0x3f31721803ca7823 */ /* 0x000fc600000000c6 */
[----:B------:R-:W-:Y:S04]  /*efa0*/  STG.E.U16 [R68.64], R82 ;  /* 0x0000005244007986 */ /* 0x000fe8000c101504 */
[----:B------:R-:W-:Y:S04]  /*efb0*/  STG.E.U16 [R136.64], R78 ;  /* 0x0000004e88007986 */ /* 0x000fe8000c101504 */
[----:B------:R-:W-:Y:S04]  /*efc0*/  STG.E.U16 [R70.64], R74 ;  /* 0x0000004a46007986 */ /* 0x000fe8000c101504 */
[----:B------:R0:W-:Y:S04]  /*efd0*/  STG.E.U16 [R64.64], R127 ;  /* 0x0000007f40007986 */ /* 0x0001e8000c101504 */
[----:B------:R1:W-:Y:S04]  /*efe0*/  STG.E.U16 [R60.64], R123 ;  /* 0x0000007b3c007986 */ /* 0x0003e8000c101504 */
[----:B------:R2:W-:Y:S04]  /*eff0*/  STG.E.U16 [R56.64], R119 ;  /* 0x0000007738007986 */ /* 0x0005e8000c101504 */
[----:B------:R3:W-:Y:S01]  /*f000*/  STG.E.U16 [R52.64], R115 ;  /* 0x0000007334007986 */ /* 0x0007e2000c101504 */
[----:B0-----:R-:W-:-:S03]  /*f010*/  PRMT R65, R123, 0x7632, R65 ;  /* 0x000076327b417816 */ /* 0x001fc60000000041 */
[----:B------:R0:W-:Y:S01]  /*f020*/  STG.E.U16 [R48.64], R111 ;  /* 0x0000006f30007986 */ /* 0x0001e2000c101504 */
[----:B-1----:R-:W-:-:S03]  /*f030*/  PRMT R61, R119, 0x7632, R61 ;  /* 0x00007632773d7816 */ /* 0x002fc6000000003d */
[----:B------:R1:W-:Y:S01]  /*f040*/  STG.E.U16 [R44.64], R107 ;  /* 0x0000006b2c007986 */ /* 0x0003e2000c101504 */
[----:B--2---:R-:W-:-:S03]  /*f050*/  PRMT R57, R115, 0x7632, R57 ;  /* 0x0000763273397816 */ /* 0x004fc60000000039 */
[----:B------:R2:W-:Y:S01]  /*f060*/  STG.E.U16 [R40.64], R103 ;  /* 0x0000006728007986 */ /* 0x0005e2000c101504 */
[----:B---3--:R-:W-:-:S03]  /*f070*/  PRMT R53, R111, 0x7632, R53 ;  /* 0x000076326f357816 */ /* 0x008fc60000000035 */
        /* <DEDUP_REMOVED lines=12> */
[----:B------:R-:W-:Y:S01]  /*f140*/  STG.E.U16 [R12.64], R83 ;  /* 0x000000530c007986 */ /* 0x000fe2000c101504 */
[----:B--2---:R-:W-:-:S03]  /*f150*/  PRMT R25, R91, 0x7632, R25 ;  /* 0x000076325b197816 */ /* 0x004fc60000000019 */
[----:B------:R1:W-:Y:S01]  /*f160*/  STG.E.U16 [R10.64], R79 ;  /* 0x0000004f0a007986 */ /* 0x0003e2000c101504 */
[----:B---3--:R-:W-:-:S03]  /*f170*/  PRMT R21, R87, 0x7632, R21 ;  /* 0x0000763257157816 */ /* 0x008fc60000000015 */
[----:B------:R-:W-:Y:S01]  /*f180*/  STG.E.U16 [R8.64], R75 ;  /* 0x0000004b08007986 */ /* 0x000fe2000c101504 */
[----:B0-----:R-:W-:-:S03]  /*f190*/  PRMT R17, R83, 0x7632, R17 ;  /* 0x0000763253117816 */ /* 0x001fc60000000011 */
[----:B------:R0:W-:Y:S04]  /*f1a0*/  STG.E.U16 [R66.64], R5 ;  /* 0x0000000542007986 */ /* 0x0001e8000c101504 */
[----:B------:R2:W-:Y:S01]  /*f1b0*/  STG.E.U16 [R62.64], R65 ;  /* 0x000000413e007986 */ /* 0x0005e2000c101504 */
[----:B-1----:R-:W-:-:S03]  /*f1c0*/  PRMT R11, R75, 0x7632, R11 ;  /* 0x000076324b0b7816 */ /* 0x002fc6000000000b */
[----:B------:R2:W-:Y:S04]  /*f1d0*/  STG.E.U16 [R58.64], R61 ;  /* 0x0000003d3a007986 */ /* 0x0005e8000c101504 */
[----:B------:R2:W-:Y:S01]  /*f1e0*/  STG.E.U16 [R54.64], R57 ;  /* 0x0000003936007986 */ /* 0x0005e2000c101504 */
[----:B0-----:R-:W-:Y:S02]  /*f1f0*/  FSEL R5, R0, -INF , P1 ;  /* 0xff80000000057808 */ /* 0x001fe40000800000 */
[----:B------:R-:W-:Y:S01]  /*f200*/  LOP3.LUT R0, R124, 0x70, RZ, 0xc0, !PT ;  /* 0x000000707c007812 */ /* 0x000fe200078ec0ff */
[----:B------:R2:W-:Y:S02]  /*f210*/  STG.E.U16 [R50.64], R53 ;  /* 0x0000003532007986 */ /* 0x0005e4000c101504 */
[----:B------:R-:W-:-:S02]  /*f220*/  FFMA R200, R5, 0.69314718246459960938, R200 ;  /* 0x3f31721805c87823 */ /* 0x000fc400000000c8 */
[----:B------:R2:W-:Y:S04]  /*f230*/  STG.E.U16 [R46.64], R49 ;  /* 0x000000312e007986 */ /* 0x0005e8000c101504 */
        /* <DEDUP_REMOVED lines=10> */
[----:B------:R-:W-:Y:S06]  /*f2e0*/  BAR.SYNC.DEFER_BLOCKING 0x0 ;  /* 0x0000000000007b1d */ /* 0x000fec0000010000 */
[----:B------:R2:W-:Y:S04]  /*f2f0*/  STS.128 [R0], R204 ;  /* 0x000000cc00007388 */ /* 0x0005e80000000c00 */
[----:B------:R2:W-:Y:S04]  /*f300*/  STS.128 [R0+0x80], R200 ;  /* 0x000080c800007388 */ /* 0x0005e80000000c00 */
[----:B------:R-:W-:Y:S06]  /*f310*/  BAR.SYNC.DEFER_BLOCKING 0x0 ;  /* 0x0000000000007b1d */ /* 0x000fec0000010000 */
[----:B------:R-:W-:Y:S05]  /*f320*/  @P5 EXIT ;  /* 0x000000000000594d */ /* 0x000fea0003800000 */
[----:B--2---:R-:W2:Y:S04]  /*f330*/  LDL.LU R124, [R1+0x1f8] ;  /* 0x0001f800017c7983 */ /* 0x004ea80000300800 */
[----:B------:R-:W0:Y:S04]  /*f340*/  S2R R100, SR_CTAID.Y ;  /* 0x0000000000647919 */ /* 0x000e280000002600 */
[----:B------:R-:W1:Y:S01]  /*f350*/  LDS R251, [R251] ;  /* 0x00000000fbfb7984 */ /* 0x000e620000000800 */
[----:B0-----:R-:W-:-:S05]  /*f360*/  IMAD R0, R100, c[0x0][0x1cc], RZ ;  /* 0x0000730064007a24 */ /* 0x001fca00078e02ff */
[C---:B------:R-:W-:Y:S01]  /*f370*/  SHF.L.U32 R2, R0.reuse, 0x2, RZ ;  /* 0x0000000200027819 */ /* 0x040fe200000006ff */
[----:B------:R-:W-:Y:S01]  /*f380*/  IMAD.HI R0, R0, 0x4, RZ ;  /* 0x0000000400007827 */ /* 0x000fe200078e02ff */
[----:B--2---:R-:W-:-:S03]  /*f390*/  SHF.L.U32 R3, R124, 0x2, RZ ;  /* 0x000000027c037819 */ /* 0x004fc600000006ff */
[----:B------:R-:W-:Y:S01]  /*f3a0*/  IMAD.HI R5, R124, 0x4, RZ ;  /* 0x000000047c057827 */ /* 0x000fe200078e02ff */
[----:B------:R-:W-:-:S04]  /*f3b0*/  IADD3 R2, P0, P1, R3, c[0x0][0x180], R2 ;  /* 0x0000600003027a10 */ /* 0x000fc8000791e002 */
[----:B------:R-:W-:-:S05]  /*f3c0*/  IADD3.X R3, R5, c[0x0][0x184], R0, P0, P1 ;  /* 0x0000610005037a10 */ /* 0x000fca00007e2400 */
[----:B-1----:R-:W-:Y:S01]  /*f3d0*/  STG.E [R2.64], R251 ;  /* 0x000000fb02007986 */ /* 0x002fe2000c101904 */
[----:B------:R-:W-:Y:S05]  /*f3e0*/  EXIT ;  /* 0x000000000000794d */ /* 0x000fea0003800000 */
.L_x_2:
[----:B------:R-:W-:-:S00]  /*f3f0*/  BRA `(.L_x_2) ;  /* 0xfffffff000007947 */ /* 0x000fc0000383ffff */
[----:B------:R-:W-:-:S00]  /*f400*/  NOP ;  /* 0x0000000000007918 */ /* 0x000fc00000000000 */
[----:B------:R-:W-:-:S00]  /*f410*/  NOP ;  /* 0x0000000000007918 */ /* 0x000fc00000000000 */
[----:B------:R-:W-:-:S00]  /*f420*/  NOP ;  /* 0x0000000000007918 */ /* 0x000fc00000000000 */
[----:B------:R-:W-:-:S00]  /*f430*/  NOP ;  /* 0x0000000000007918 */ /* 0x000fc00000000000 */
[----:B------:R-:W-:-:S00]  /*f440*/  NOP ;  /* 0x0000000000007918 */ /* 0x000fc00000000000 */
[----:B------:R-:W-:-:S00]  /*f450*/  NOP ;  /* 0x0000000000007918 */ /* 0x000fc00000000000 */
[----:B------:R-:W-:-:S00]  /*f460*/  NOP ;  /* 0x0000000000007918 */ /* 0x000fc00000000000 */
[----:B------:R-:W-:-:S00]  /*f470*/  NOP ;  /* 0x0000000000007918 */ /* 0x000fc00000000000 */
.L_x_3:


//--------------------- .nv.global.init           --------------------------
	.section	.nv.global.init,"aw",@progbits
.nv.global.init:
	.type		_$_str,@object
	.size		_$_str,(.L_0 - _$_str)
_$_str:
        /*0000*/ 	.byte	0x5f, 0x5f, 0x43, 0x55, 0x44, 0x41, 0x5f, 0x46, 0x54, 0x5a, 0x00
.L_0:


//--------------------- .nv.shared.attn_fwd       --------------------------
	.section	.nv.shared.attn_fwd,"aw",@nobits
	.sectionflags	@""
	.align	16
